//
// Generated by NVIDIA NVVM Compiler
//
// Compiler Build ID: CL-36424714
// Cuda compilation tools, release 13.0, V13.0.88
// Based on NVVM 20.0.0
//

.version 9.0
.target sm_100
.address_size 64

// _ZZN3cub18CUB_300001_SM_10006detail6reduce28DeviceReduceSingleTileKernelINS2_10policy_hubINS0_12KeyValuePairIi6__halfEEiNS0_6ArgMaxEE10Policy1000ENS0_21ArgIndexInputIteratorIPKS6_iS6_EEPS7_iS8_NS2_20empty_problem_init_tIS7_EES7_N4cuda3std3__410__identityEEEvT0_T1_T2_T3_T4_T6_E12temp_storage has been demoted
// _ZZN3cub18CUB_300001_SM_10006detail6reduce18DeviceReduceKernelINS2_10policy_hubINS0_12KeyValuePairIi6__halfEEiNS0_6ArgMaxEE10Policy1000ENS0_21ArgIndexInputIteratorIPKS6_iS6_EEiS8_S7_N4cuda3std3__410__identityEEEvT0_PT3_T1_NS0_13GridEvenShareISM_EET2_T4_E12temp_storage has been demoted
// _ZZN3cub18CUB_300001_SM_10006detail6reduce28DeviceReduceSingleTileKernelINS2_10policy_hubINS0_12KeyValuePairIi6__halfEEiNS0_6ArgMaxEE10Policy1000EPS7_SB_iS8_NS2_20empty_problem_init_tIS7_EES7_N4cuda3std3__410__identityEEEvT0_T1_T2_T3_T4_T6_E12temp_storage has been demoted
// _ZZN3cub18CUB_300001_SM_10006detail10radix_sort31DeviceRadixSortSingleTileKernelINS1_5radix10policy_hubI6__halfjjE10Policy1000ELNS0_9SortOrderE1ES6_jjNS1_21identity_decomposer_tEEEvPKT1_PSB_PKT2_PSF_T3_iiT4_E12temp_storage has been demoted
// _ZZN3cub18CUB_300001_SM_10006detail10radix_sort30DeviceRadixSortHistogramKernelINS1_5radix10policy_hubI6__halfjjE10Policy1000ELNS0_9SortOrderE1ES6_jNS1_21identity_decomposer_tEEEvPT2_PKT1_SB_iiT3_E12temp_storage has been demoted
// _ZZN3cub18CUB_300001_SM_10006detail10radix_sort33DeviceRadixSortExclusiveSumKernelINS1_5radix10policy_hubI6__halfjjE10Policy1000EjEEvPT0_E12temp_storage has been demoted
// _ZZN3cub18CUB_300001_SM_10006detail10radix_sort29DeviceRadixSortOnesweepKernelINS1_5radix10policy_hubI6__halfjjE10Policy1000ELNS0_9SortOrderE1ES6_jjiiNS1_21identity_decomposer_tEEEvPT5_SC_PT3_PKSD_PT1_PKSH_PT2_PKSL_T4_iiT6_E1s has been demoted
// _ZZN3cub18CUB_300001_SM_10006detail4scan16DeviceScanKernelINS2_10policy_hubI6__halfS5_S5_jN4cuda3std3__44plusIvEEE10Policy1000EPS5_SD_NS0_13ScanTileStateIS5_Lb1EEESA_NS0_8NullTypeEjS5_Lb0ESG_EEvT0_T1_T2_iT3_T4_T5_E12temp_storage has been demoted
.global .align 1 .b8 _ZN34_INTERNAL_2345c771_4_k_cu_d160fa6c4cuda3std3__45__cpo5beginE[1];
.global .align 1 .b8 _ZN34_INTERNAL_2345c771_4_k_cu_d160fa6c4cuda3std3__45__cpo3endE[1];
.global .align 1 .b8 _ZN34_INTERNAL_2345c771_4_k_cu_d160fa6c4cuda3std3__45__cpo6cbeginE[1];
.global .align 1 .b8 _ZN34_INTERNAL_2345c771_4_k_cu_d160fa6c4cuda3std3__45__cpo4cendE[1];
.global .align 1 .b8 _ZN34_INTERNAL_2345c771_4_k_cu_d160fa6c4cuda3std3__45__cpo6rbeginE[1];
.global .align 1 .b8 _ZN34_INTERNAL_2345c771_4_k_cu_d160fa6c4cuda3std3__45__cpo4rendE[1];
.global .align 1 .b8 _ZN34_INTERNAL_2345c771_4_k_cu_d160fa6c4cuda3std3__45__cpo7crbeginE[1];
.global .align 1 .b8 _ZN34_INTERNAL_2345c771_4_k_cu_d160fa6c4cuda3std3__45__cpo5crendE[1];
.global .align 1 .b8 _ZN34_INTERNAL_2345c771_4_k_cu_d160fa6c4cuda3std3__436_GLOBAL__N__2345c771_4_k_cu_d160fa6c6ignoreE[1];
.global .align 1 .b8 _ZN34_INTERNAL_2345c771_4_k_cu_d160fa6c4cuda3std3__419piecewise_constructE[1];
.global .align 1 .b8 _ZN34_INTERNAL_2345c771_4_k_cu_d160fa6c4cuda3std3__48in_placeE[1];
.global .align 1 .b8 _ZN34_INTERNAL_2345c771_4_k_cu_d160fa6c4cuda3std3__420unreachable_sentinelE[1];
.global .align 1 .b8 _ZN34_INTERNAL_2345c771_4_k_cu_d160fa6c4cuda3std3__47nulloptE[1];
.global .align 1 .b8 _ZN34_INTERNAL_2345c771_4_k_cu_d160fa6c4cuda3std6ranges3__45__cpo4swapE[1];
.global .align 1 .b8 _ZN34_INTERNAL_2345c771_4_k_cu_d160fa6c4cuda3std6ranges3__45__cpo9iter_moveE[1];
.global .align 1 .b8 _ZN34_INTERNAL_2345c771_4_k_cu_d160fa6c4cuda3std6ranges3__45__cpo5beginE[1];
.global .align 1 .b8 _ZN34_INTERNAL_2345c771_4_k_cu_d160fa6c4cuda3std6ranges3__45__cpo3endE[1];
.global .align 1 .b8 _ZN34_INTERNAL_2345c771_4_k_cu_d160fa6c4cuda3std6ranges3__45__cpo6cbeginE[1];
.global .align 1 .b8 _ZN34_INTERNAL_2345c771_4_k_cu_d160fa6c4cuda3std6ranges3__45__cpo4cendE[1];
.global .align 1 .b8 _ZN34_INTERNAL_2345c771_4_k_cu_d160fa6c4cuda3std6ranges3__45__cpo7advanceE[1];
.global .align 1 .b8 _ZN34_INTERNAL_2345c771_4_k_cu_d160fa6c4cuda3std6ranges3__45__cpo9iter_swapE[1];
.global .align 1 .b8 _ZN34_INTERNAL_2345c771_4_k_cu_d160fa6c4cuda3std6ranges3__45__cpo4nextE[1];
.global .align 1 .b8 _ZN34_INTERNAL_2345c771_4_k_cu_d160fa6c4cuda3std6ranges3__45__cpo4prevE[1];
.global .align 1 .b8 _ZN34_INTERNAL_2345c771_4_k_cu_d160fa6c4cuda3std6ranges3__45__cpo4dataE[1];
.global .align 1 .b8 _ZN34_INTERNAL_2345c771_4_k_cu_d160fa6c4cuda3std6ranges3__45__cpo5cdataE[1];
.global .align 1 .b8 _ZN34_INTERNAL_2345c771_4_k_cu_d160fa6c4cuda3std6ranges3__45__cpo4sizeE[1];
.global .align 1 .b8 _ZN34_INTERNAL_2345c771_4_k_cu_d160fa6c4cuda3std6ranges3__45__cpo5ssizeE[1];
.global .align 1 .b8 _ZN34_INTERNAL_2345c771_4_k_cu_d160fa6c4cuda3std6ranges3__45__cpo8distanceE[1];
.global .align 1 .b8 _ZN34_INTERNAL_2345c771_4_k_cu_d160fa6c6thrust24THRUST_300001_SM_1000_NS6system6detail10sequential3seqE[1];

.entry _Z27partial_softmax_half_kernelP6__halfPKS_fi(
	.param .u64 .ptr .align 1 _Z27partial_softmax_half_kernelP6__halfPKS_fi_param_0,
	.param .u64 .ptr .align 1 _Z27partial_softmax_half_kernelP6__halfPKS_fi_param_1,
	.param .f32 _Z27partial_softmax_half_kernelP6__halfPKS_fi_param_2,
	.param .u32 _Z27partial_softmax_half_kernelP6__halfPKS_fi_param_3
)
{
	.reg .pred 	%p<4>;
	.reg .b16 	%rs<26>;
	.reg .b32 	%r<6>;
	.reg .b32 	%f<16>;
	.reg .b64 	%rd<7>;

	ld.param.u64 	%rd2, [_Z27partial_softmax_half_kernelP6__halfPKS_fi_param_0];
	ld.param.u64 	%rd3, [_Z27partial_softmax_half_kernelP6__halfPKS_fi_param_1];
	ld.param.f32 	%f5, [_Z27partial_softmax_half_kernelP6__halfPKS_fi_param_2];
	ld.param.u32 	%r2, [_Z27partial_softmax_half_kernelP6__halfPKS_fi_param_3];
	mov.u32 	%r3, %ctaid.x;
	mov.u32 	%r4, %ntid.x;
	mov.u32 	%r5, %tid.x;
	mad.lo.s32 	%r1, %r3, %r4, %r5;
	setp.ge.s32 	%p1, %r1, %r2;
	@%p1 bra 	$L__BB0_5;
	cvta.to.global.u64 	%rd5, %rd2;
	mul.wide.s32 	%rd6, %r1, 2;
	add.s64 	%rd1, %rd5, %rd6;
	// begin inline asm
	ld.global.nc.b16 %rs5, [%rd3];
	// end inline asm
	ld.global.u16 	%rs7, [%rd1];
	// begin inline asm
	{sub.f16 %rs6,%rs7,%rs5;
}
	// end inline asm
	// begin inline asm
	{  cvt.rn.f16.f32 %rs9, %f5;}

	// end inline asm
	// begin inline asm
	{  cvt.f32.f16 %f7, %rs6;}

	// end inline asm
	// begin inline asm
	{  cvt.f32.f16 %f8, %rs9;}

	// end inline asm
	// begin inline asm
	{rcp.approx.ftz.f32 %f9, %f8;
}
	// end inline asm
	mul.f32 	%f11, %f7, %f9;
	// begin inline asm
	{  cvt.rn.f16.f32 %rs25, %f11;}

	// end inline asm
	// begin inline asm
	{abs.f16 %rs13,%rs25;
}
	// end inline asm
	mov.b16 	%rs17, 143;
	// begin inline asm
	{ .reg .pred __$temp3;
  setp.lt.f16  __$temp3, %rs13, %rs17;
  selp.u16 %rs15, 1, 0, __$temp3;}
	// end inline asm
	setp.eq.s16 	%p2, %rs15, 0;
	@%p2 bra 	$L__BB0_4;
	mov.f32 	%f12, 0f00000000;
	// begin inline asm
	{  cvt.rn.f16.f32 %rs18, %f12;}

	// end inline asm
	// begin inline asm
	{ .reg .pred __$temp3;
  setp.lt.f16  __$temp3, %rs18, %rs13;
  selp.u16 %rs19, 1, 0, __$temp3;}
	// end inline asm
	setp.eq.s16 	%p3, %rs19, 0;
	@%p3 bra 	$L__BB0_4;
	neg.f32 	%f14, %f8;
	fma.rn.f32 	%f15, %f14, %f11, %f7;
	fma.rn.f32 	%f13, %f9, %f15, %f11;
	// begin inline asm
	{  cvt.rn.f16.f32 %rs25, %f13;}

	// end inline asm
$L__BB0_4:
	// begin inline asm
	{.reg.b32         f, C, nZ;       
 .reg.b16         h,r;            
  mov.b16         h,%rs25;           
  cvt.f32.f16     f,h;            
  mov.b32         C, 0x3fb8aa3bU; 
  mov.b32         nZ, 0x80000000U;
  fma.rn.f32      f,f,C,nZ;       
  ex2.approx.ftz.f32  f,f;        
  cvt.rn.f16.f32      r,f;        
{.reg.b16 spc, ulp, p;
  mov.b16 spc,0X1F79U;
  mov.b16 ulp,0x9400U;
  set.eq.f16.f16 p,h, spc;
  fma.rn.f16 r,p,ulp,r;
}
{.reg.b16 spc, ulp, p;
  mov.b16 spc,0X25CFU;
  mov.b16 ulp,0x9400U;
  set.eq.f16.f16 p,h, spc;
  fma.rn.f16 r,p,ulp,r;
}
{.reg.b16 spc, ulp, p;
  mov.b16 spc,0XC13BU;
  mov.b16 ulp,0x0400U;
  set.eq.f16.f16 p,h, spc;
  fma.rn.f16 r,p,ulp,r;
}
{.reg.b16 spc, ulp, p;
  mov.b16 spc,0XC1EFU;
  mov.b16 ulp,0x0200U;
  set.eq.f16.f16 p,h, spc;
  fma.rn.f16 r,p,ulp,r;
}
  mov.b16         %rs23,r;           
}
	// end inline asm
	st.global.u16 	[%rd1], %rs23;
$L__BB0_5:
	ret;

}
.entry _Z20random_sample_kernelPK6__halfPKjPjfi(
	.param .u64 .ptr .align 1 _Z20random_sample_kernelPK6__halfPKjPjfi_param_0,
	.param .u64 .ptr .align 1 _Z20random_sample_kernelPK6__halfPKjPjfi_param_1,
	.param .u64 .ptr .align 1 _Z20random_sample_kernelPK6__halfPKjPjfi_param_2,
	.param .f32 _Z20random_sample_kernelPK6__halfPKjPjfi_param_3,
	.param .u32 _Z20random_sample_kernelPK6__halfPKjPjfi_param_4
)
{
	.reg .pred 	%p<4>;
	.reg .b16 	%rs<7>;
	.reg .b32 	%r<7>;
	.reg .b32 	%f<4>;
	.reg .b64 	%rd<13>;

	ld.param.u64 	%rd4, [_Z20random_sample_kernelPK6__halfPKjPjfi_param_0];
	ld.param.u64 	%rd2, [_Z20random_sample_kernelPK6__halfPKjPjfi_param_1];
	ld.param.u64 	%rd3, [_Z20random_sample_kernelPK6__halfPKjPjfi_param_2];
	ld.param.f32 	%f3, [_Z20random_sample_kernelPK6__halfPKjPjfi_param_3];
	ld.param.u32 	%r3, [_Z20random_sample_kernelPK6__halfPKjPjfi_param_4];
	cvta.to.global.u64 	%rd1, %rd4;
	mul.wide.s32 	%rd5, %r3, 2;
	add.s64 	%rd6, %rd1, %rd5;
	ld.global.nc.u16 	%rs2, [%rd6+-2];
	// begin inline asm
	{  cvt.f32.f16 %f1, %rs2;}

	// end inline asm
	mul.f32 	%f2, %f3, %f1;
	// begin inline asm
	{  cvt.rn.f16.f32 %rs3, %f2;}

	// end inline asm
	setp.lt.s32 	%p1, %r3, 1;
	@%p1 bra 	$L__BB1_5;
	mov.b32 	%r6, 0;
	bra.uni 	$L__BB1_3;
$L__BB1_2:
	add.s32 	%r6, %r6, 1;
	setp.eq.s32 	%p3, %r6, %r3;
	@%p3 bra 	$L__BB1_5;
$L__BB1_3:
	mul.wide.u32 	%rd7, %r6, 2;
	add.s64 	%rd8, %rd1, %rd7;
	ld.global.nc.u16 	%rs5, [%rd8];
	// begin inline asm
	{ .reg .pred __$temp3;
  setp.ge.f16  __$temp3, %rs5, %rs3;
  selp.u16 %rs4, 1, 0, __$temp3;}
	// end inline asm
	setp.eq.s16 	%p2, %rs4, 0;
	@%p2 bra 	$L__BB1_2;
	cvta.to.global.u64 	%rd9, %rd2;
	mul.wide.u32 	%rd10, %r6, 4;
	add.s64 	%rd11, %rd9, %rd10;
	ld.global.nc.u32 	%r5, [%rd11];
	cvta.to.global.u64 	%rd12, %rd3;
	st.global.u32 	[%rd12], %r5;
$L__BB1_5:
	ret;

}
	// .globl	_ZN3cub18CUB_300001_SM_10006detail11EmptyKernelIvEEvv
.visible .entry _ZN3cub18CUB_300001_SM_10006detail11EmptyKernelIvEEvv()
{


	ret;

}
	// .globl	_ZN3cub18CUB_300001_SM_10006detail6reduce28DeviceReduceSingleTileKernelINS2_10policy_hubINS0_12KeyValuePairIi6__halfEEiNS0_6ArgMaxEE10Policy1000ENS0_21ArgIndexInputIteratorIPKS6_iS6_EEPS7_iS8_NS2_20empty_problem_init_tIS7_EES7_N4cuda3std3__410__identityEEEvT0_T1_T2_T3_T4_T6_
.visible .entry _ZN3cub18CUB_300001_SM_10006detail6reduce28DeviceReduceSingleTileKernelINS2_10policy_hubINS0_12KeyValuePairIi6__halfEEiNS0_6ArgMaxEE10Policy1000ENS0_21ArgIndexInputIteratorIPKS6_iS6_EEPS7_iS8_NS2_20empty_problem_init_tIS7_EES7_N4cuda3std3__410__identityEEEvT0_T1_T2_T3_T4_T6_(
	.param .align 8 .b8 _ZN3cub18CUB_300001_SM_10006detail6reduce28DeviceReduceSingleTileKernelINS2_10policy_hubINS0_12KeyValuePairIi6__halfEEiNS0_6ArgMaxEE10Policy1000ENS0_21ArgIndexInputIteratorIPKS6_iS6_EEPS7_iS8_NS2_20empty_problem_init_tIS7_EES7_N4cuda3std3__410__identityEEEvT0_T1_T2_T3_T4_T6__param_0[16],
	.param .u64 .ptr .align 1 _ZN3cub18CUB_300001_SM_10006detail6reduce28DeviceReduceSingleTileKernelINS2_10policy_hubINS0_12KeyValuePairIi6__halfEEiNS0_6ArgMaxEE10Policy1000ENS0_21ArgIndexInputIteratorIPKS6_iS6_EEPS7_iS8_NS2_20empty_problem_init_tIS7_EES7_N4cuda3std3__410__identityEEEvT0_T1_T2_T3_T4_T6__param_1,
	.param .u32 _ZN3cub18CUB_300001_SM_10006detail6reduce28DeviceReduceSingleTileKernelINS2_10policy_hubINS0_12KeyValuePairIi6__halfEEiNS0_6ArgMaxEE10Policy1000ENS0_21ArgIndexInputIteratorIPKS6_iS6_EEPS7_iS8_NS2_20empty_problem_init_tIS7_EES7_N4cuda3std3__410__identityEEEvT0_T1_T2_T3_T4_T6__param_2,
	.param .align 1 .b8 _ZN3cub18CUB_300001_SM_10006detail6reduce28DeviceReduceSingleTileKernelINS2_10policy_hubINS0_12KeyValuePairIi6__halfEEiNS0_6ArgMaxEE10Policy1000ENS0_21ArgIndexInputIteratorIPKS6_iS6_EEPS7_iS8_NS2_20empty_problem_init_tIS7_EES7_N4cuda3std3__410__identityEEEvT0_T1_T2_T3_T4_T6__param_3[1],
	.param .align 4 .b8 _ZN3cub18CUB_300001_SM_10006detail6reduce28DeviceReduceSingleTileKernelINS2_10policy_hubINS0_12KeyValuePairIi6__halfEEiNS0_6ArgMaxEE10Policy1000ENS0_21ArgIndexInputIteratorIPKS6_iS6_EEPS7_iS8_NS2_20empty_problem_init_tIS7_EES7_N4cuda3std3__410__identityEEEvT0_T1_T2_T3_T4_T6__param_4[8],
	.param .align 1 .b8 _ZN3cub18CUB_300001_SM_10006detail6reduce28DeviceReduceSingleTileKernelINS2_10policy_hubINS0_12KeyValuePairIi6__halfEEiNS0_6ArgMaxEE10Policy1000ENS0_21ArgIndexInputIteratorIPKS6_iS6_EEPS7_iS8_NS2_20empty_problem_init_tIS7_EES7_N4cuda3std3__410__identityEEEvT0_T1_T2_T3_T4_T6__param_5[1]
)
.maxntid 256
.minnctapersm 1
{
	.reg .pred 	%p<382>;
	.reg .b16 	%rs<861>;
	.reg .b32 	%r<616>;
	.reg .b64 	%rd<29>;
	// demoted variable
	.shared .align 4 .b8 _ZZN3cub18CUB_300001_SM_10006detail6reduce28DeviceReduceSingleTileKernelINS2_10policy_hubINS0_12KeyValuePairIi6__halfEEiNS0_6ArgMaxEE10Policy1000ENS0_21ArgIndexInputIteratorIPKS6_iS6_EEPS7_iS8_NS2_20empty_problem_init_tIS7_EES7_N4cuda3std3__410__identityEEEvT0_T1_T2_T3_T4_T6_E12temp_storage[80];
	ld.param.u16 	%rs252, [_ZN3cub18CUB_300001_SM_10006detail6reduce28DeviceReduceSingleTileKernelINS2_10policy_hubINS0_12KeyValuePairIi6__halfEEiNS0_6ArgMaxEE10Policy1000ENS0_21ArgIndexInputIteratorIPKS6_iS6_EEPS7_iS8_NS2_20empty_problem_init_tIS7_EES7_N4cuda3std3__410__identityEEEvT0_T1_T2_T3_T4_T6__param_4+4];
	ld.param.u32 	%r298, [_ZN3cub18CUB_300001_SM_10006detail6reduce28DeviceReduceSingleTileKernelINS2_10policy_hubINS0_12KeyValuePairIi6__halfEEiNS0_6ArgMaxEE10Policy1000ENS0_21ArgIndexInputIteratorIPKS6_iS6_EEPS7_iS8_NS2_20empty_problem_init_tIS7_EES7_N4cuda3std3__410__identityEEEvT0_T1_T2_T3_T4_T6__param_4];
	ld.param.u32 	%r296, [_ZN3cub18CUB_300001_SM_10006detail6reduce28DeviceReduceSingleTileKernelINS2_10policy_hubINS0_12KeyValuePairIi6__halfEEiNS0_6ArgMaxEE10Policy1000ENS0_21ArgIndexInputIteratorIPKS6_iS6_EEPS7_iS8_NS2_20empty_problem_init_tIS7_EES7_N4cuda3std3__410__identityEEEvT0_T1_T2_T3_T4_T6__param_0+8];
	ld.param.u64 	%rd12, [_ZN3cub18CUB_300001_SM_10006detail6reduce28DeviceReduceSingleTileKernelINS2_10policy_hubINS0_12KeyValuePairIi6__halfEEiNS0_6ArgMaxEE10Policy1000ENS0_21ArgIndexInputIteratorIPKS6_iS6_EEPS7_iS8_NS2_20empty_problem_init_tIS7_EES7_N4cuda3std3__410__identityEEEvT0_T1_T2_T3_T4_T6__param_0];
	ld.param.u64 	%rd13, [_ZN3cub18CUB_300001_SM_10006detail6reduce28DeviceReduceSingleTileKernelINS2_10policy_hubINS0_12KeyValuePairIi6__halfEEiNS0_6ArgMaxEE10Policy1000ENS0_21ArgIndexInputIteratorIPKS6_iS6_EEPS7_iS8_NS2_20empty_problem_init_tIS7_EES7_N4cuda3std3__410__identityEEEvT0_T1_T2_T3_T4_T6__param_1];
	ld.param.u32 	%r297, [_ZN3cub18CUB_300001_SM_10006detail6reduce28DeviceReduceSingleTileKernelINS2_10policy_hubINS0_12KeyValuePairIi6__halfEEiNS0_6ArgMaxEE10Policy1000ENS0_21ArgIndexInputIteratorIPKS6_iS6_EEPS7_iS8_NS2_20empty_problem_init_tIS7_EES7_N4cuda3std3__410__identityEEEvT0_T1_T2_T3_T4_T6__param_2];
	cvta.to.global.u64 	%rd1, %rd13;
	setp.ne.s32 	%p1, %r297, 0;
	@%p1 bra 	$L__BB3_3;
	mov.u32 	%r502, %tid.x;
	setp.ne.s32 	%p381, %r502, 0;
	@%p381 bra 	$L__BB3_244;
	st.global.u32 	[%rd1], %r298;
	st.global.u16 	[%rd1+4], %rs252;
	bra.uni 	$L__BB3_244;
$L__BB3_3:
	cvta.to.global.u64 	%rd2, %rd12;
	setp.gt.s32 	%p2, %r297, 2047;
	@%p2 bra 	$L__BB3_119;
	mov.u32 	%r2, %tid.x;
	setp.ge.s32 	%p191, %r2, %r297;
	mov.u32 	%r518, %r2;
	@%p191 bra 	$L__BB3_6;
	add.s32 	%r532, %r296, %r2;
	mul.wide.s32 	%rd22, %r532, 2;
	add.s64 	%rd23, %rd2, %rd22;
	ld.global.u16 	%rs785, [%rd23];
	add.s32 	%r518, %r2, 256;
$L__BB3_6:
	setp.ge.s32 	%p192, %r518, %r297;
	@%p192 bra 	$L__BB3_48;
	not.b32 	%r376, %r518;
	add.s32 	%r7, %r297, %r376;
	shr.u32 	%r377, %r7, 8;
	add.s32 	%r8, %r377, 1;
	and.b32  	%r9, %r8, 7;
	setp.lt.u32 	%p193, %r7, 1792;
	@%p193 bra 	$L__BB3_27;
	add.s32 	%r507, %r518, 1024;
	add.s32 	%r506, %r296, %r518;
	and.b32  	%r378, %r8, 33554424;
	neg.s32 	%r505, %r378;
	add.s64 	%rd3, %rd2, 2048;
$L__BB3_9:
	.pragma "nounroll";
	mul.wide.s32 	%rd24, %r506, 2;
	add.s64 	%rd4, %rd3, %rd24;
	ld.global.u16 	%rs765, [%rd4+-2048];
	// begin inline asm
	{ .reg .pred __$temp3;
  setp.gt.f16  __$temp3, %rs765, %rs785;
  selp.u16 %rs517, 1, 0, __$temp3;}
	// end inline asm
	setp.ne.s16 	%p194, %rs517, 0;
	mov.u32 	%r509, %r506;
	@%p194 bra 	$L__BB3_11;
	// begin inline asm
	{ .reg .pred __$temp3;
  setp.eq.f16  __$temp3, %rs785, %rs765;
  selp.u16 %rs520, 1, 0, __$temp3;}
	// end inline asm
	setp.ne.s16 	%p195, %rs520, 0;
	setp.lt.s32 	%p196, %r506, %r532;
	and.pred  	%p197, %p195, %p196;
	selp.b16 	%rs765, %rs765, %rs785, %p197;
	selp.b32 	%r509, %r506, %r532, %p197;
$L__BB3_11:
	add.s32 	%r510, %r506, 256;
	ld.global.u16 	%rs766, [%rd4+-1536];
	// begin inline asm
	{ .reg .pred __$temp3;
  setp.gt.f16  __$temp3, %rs766, %rs765;
  selp.u16 %rs523, 1, 0, __$temp3;}
	// end inline asm
	setp.ne.s16 	%p198, %rs523, 0;
	@%p198 bra 	$L__BB3_13;
	// begin inline asm
	{ .reg .pred __$temp3;
  setp.eq.f16  __$temp3, %rs765, %rs766;
  selp.u16 %rs526, 1, 0, __$temp3;}
	// end inline asm
	setp.ne.s16 	%p199, %rs526, 0;
	setp.lt.s32 	%p200, %r510, %r509;
	and.pred  	%p201, %p199, %p200;
	selp.b16 	%rs766, %rs766, %rs765, %p201;
	selp.b32 	%r510, %r510, %r509, %p201;
$L__BB3_13:
	add.s32 	%r511, %r506, 512;
	ld.global.u16 	%rs767, [%rd4+-1024];
	// begin inline asm
	{ .reg .pred __$temp3;
  setp.gt.f16  __$temp3, %rs767, %rs766;
  selp.u16 %rs529, 1, 0, __$temp3;}
	// end inline asm
	setp.ne.s16 	%p202, %rs529, 0;
	@%p202 bra 	$L__BB3_15;
	// begin inline asm
	{ .reg .pred __$temp3;
  setp.eq.f16  __$temp3, %rs766, %rs767;
  selp.u16 %rs532, 1, 0, __$temp3;}
	// end inline asm
	setp.ne.s16 	%p203, %rs532, 0;
	setp.lt.s32 	%p204, %r511, %r510;
	and.pred  	%p205, %p203, %p204;
	selp.b16 	%rs767, %rs767, %rs766, %p205;
	selp.b32 	%r511, %r511, %r510, %p205;
$L__BB3_15:
	add.s32 	%r512, %r506, 768;
	ld.global.u16 	%rs768, [%rd4+-512];
	// begin inline asm
	{ .reg .pred __$temp3;
  setp.gt.f16  __$temp3, %rs768, %rs767;
  selp.u16 %rs535, 1, 0, __$temp3;}
	// end inline asm
	setp.ne.s16 	%p206, %rs535, 0;
	@%p206 bra 	$L__BB3_17;
	// begin inline asm
	{ .reg .pred __$temp3;
  setp.eq.f16  __$temp3, %rs767, %rs768;
  selp.u16 %rs538, 1, 0, __$temp3;}
	// end inline asm
	setp.ne.s16 	%p207, %rs538, 0;
	setp.lt.s32 	%p208, %r512, %r511;
	and.pred  	%p209, %p207, %p208;
	selp.b16 	%rs768, %rs768, %rs767, %p209;
	selp.b32 	%r512, %r512, %r511, %p209;
$L__BB3_17:
	add.s32 	%r513, %r506, 1024;
	ld.global.u16 	%rs769, [%rd4];
	// begin inline asm
	{ .reg .pred __$temp3;
  setp.gt.f16  __$temp3, %rs769, %rs768;
  selp.u16 %rs541, 1, 0, __$temp3;}
	// end inline asm
	setp.ne.s16 	%p210, %rs541, 0;
	@%p210 bra 	$L__BB3_19;
	// begin inline asm
	{ .reg .pred __$temp3;
  setp.eq.f16  __$temp3, %rs768, %rs769;
  selp.u16 %rs544, 1, 0, __$temp3;}
	// end inline asm
	setp.ne.s16 	%p211, %rs544, 0;
	setp.lt.s32 	%p212, %r513, %r512;
	and.pred  	%p213, %p211, %p212;
	selp.b16 	%rs769, %rs769, %rs768, %p213;
	selp.b32 	%r513, %r513, %r512, %p213;
$L__BB3_19:
	add.s32 	%r514, %r506, 1280;
	ld.global.u16 	%rs770, [%rd4+512];
	// begin inline asm
	{ .reg .pred __$temp3;
  setp.gt.f16  __$temp3, %rs770, %rs769;
  selp.u16 %rs547, 1, 0, __$temp3;}
	// end inline asm
	setp.ne.s16 	%p214, %rs547, 0;
	@%p214 bra 	$L__BB3_21;
	// begin inline asm
	{ .reg .pred __$temp3;
  setp.eq.f16  __$temp3, %rs769, %rs770;
  selp.u16 %rs550, 1, 0, __$temp3;}
	// end inline asm
	setp.ne.s16 	%p215, %rs550, 0;
	setp.lt.s32 	%p216, %r514, %r513;
	and.pred  	%p217, %p215, %p216;
	selp.b16 	%rs770, %rs770, %rs769, %p217;
	selp.b32 	%r514, %r514, %r513, %p217;
$L__BB3_21:
	add.s32 	%r515, %r506, 1536;
	ld.global.u16 	%rs771, [%rd4+1024];
	// begin inline asm
	{ .reg .pred __$temp3;
  setp.gt.f16  __$temp3, %rs771, %rs770;
  selp.u16 %rs553, 1, 0, __$temp3;}
	// end inline asm
	setp.ne.s16 	%p218, %rs553, 0;
	@%p218 bra 	$L__BB3_23;
	// begin inline asm
	{ .reg .pred __$temp3;
  setp.eq.f16  __$temp3, %rs770, %rs771;
  selp.u16 %rs556, 1, 0, __$temp3;}
	// end inline asm
	setp.ne.s16 	%p219, %rs556, 0;
	setp.lt.s32 	%p220, %r515, %r514;
	and.pred  	%p221, %p219, %p220;
	selp.b16 	%rs771, %rs771, %rs770, %p221;
	selp.b32 	%r515, %r515, %r514, %p221;
$L__BB3_23:
	add.s32 	%r532, %r506, 1792;
	ld.global.u16 	%rs785, [%rd4+1536];
	// begin inline asm
	{ .reg .pred __$temp3;
  setp.gt.f16  __$temp3, %rs785, %rs771;
  selp.u16 %rs559, 1, 0, __$temp3;}
	// end inline asm
	setp.ne.s16 	%p222, %rs559, 0;
	@%p222 bra 	$L__BB3_25;
	// begin inline asm
	{ .reg .pred __$temp3;
  setp.eq.f16  __$temp3, %rs771, %rs785;
  selp.u16 %rs562, 1, 0, __$temp3;}
	// end inline asm
	setp.ne.s16 	%p223, %rs562, 0;
	setp.lt.s32 	%p224, %r532, %r515;
	and.pred  	%p225, %p223, %p224;
	selp.b16 	%rs785, %rs785, %rs771, %p225;
	selp.b32 	%r532, %r532, %r515, %p225;
$L__BB3_25:
	add.s32 	%r507, %r507, 2048;
	add.s32 	%r506, %r506, 2048;
	add.s32 	%r505, %r505, 8;
	setp.ne.s32 	%p226, %r505, 0;
	@%p226 bra 	$L__BB3_9;
	add.s32 	%r518, %r507, -1024;
$L__BB3_27:
	setp.eq.s32 	%p227, %r9, 0;
	@%p227 bra 	$L__BB3_48;
	setp.lt.u32 	%p228, %r9, 4;
	@%p228 bra 	$L__BB3_38;
	add.s32 	%r47, %r518, %r296;
	mul.wide.s32 	%rd25, %r47, 2;
	add.s64 	%rd5, %rd2, %rd25;
	ld.global.u16 	%rs775, [%rd5];
	// begin inline asm
	{ .reg .pred __$temp3;
  setp.gt.f16  __$temp3, %rs775, %rs785;
  selp.u16 %rs566, 1, 0, __$temp3;}
	// end inline asm
	setp.ne.s16 	%p229, %rs566, 0;
	mov.u32 	%r520, %r47;
	@%p229 bra 	$L__BB3_31;
	// begin inline asm
	{ .reg .pred __$temp3;
  setp.eq.f16  __$temp3, %rs785, %rs775;
  selp.u16 %rs569, 1, 0, __$temp3;}
	// end inline asm
	setp.ne.s16 	%p230, %rs569, 0;
	setp.lt.s32 	%p231, %r47, %r532;
	and.pred  	%p232, %p230, %p231;
	selp.b16 	%rs775, %rs775, %rs785, %p232;
	selp.b32 	%r520, %r47, %r532, %p232;
$L__BB3_31:
	add.s32 	%r521, %r47, 256;
	ld.global.u16 	%rs776, [%rd5+512];
	// begin inline asm
	{ .reg .pred __$temp3;
  setp.gt.f16  __$temp3, %rs776, %rs775;
  selp.u16 %rs572, 1, 0, __$temp3;}
	// end inline asm
	setp.ne.s16 	%p233, %rs572, 0;
	@%p233 bra 	$L__BB3_33;
	// begin inline asm
	{ .reg .pred __$temp3;
  setp.eq.f16  __$temp3, %rs775, %rs776;
  selp.u16 %rs575, 1, 0, __$temp3;}
	// end inline asm
	setp.ne.s16 	%p234, %rs575, 0;
	setp.lt.s32 	%p235, %r521, %r520;
	and.pred  	%p236, %p234, %p235;
	selp.b16 	%rs776, %rs776, %rs775, %p236;
	selp.b32 	%r521, %r521, %r520, %p236;
$L__BB3_33:
	add.s32 	%r522, %r47, 512;
	ld.global.u16 	%rs777, [%rd5+1024];
	// begin inline asm
	{ .reg .pred __$temp3;
  setp.gt.f16  __$temp3, %rs777, %rs776;
  selp.u16 %rs578, 1, 0, __$temp3;}
	// end inline asm
	setp.ne.s16 	%p237, %rs578, 0;
	@%p237 bra 	$L__BB3_35;
	// begin inline asm
	{ .reg .pred __$temp3;
  setp.eq.f16  __$temp3, %rs776, %rs777;
  selp.u16 %rs581, 1, 0, __$temp3;}
	// end inline asm
	setp.ne.s16 	%p238, %rs581, 0;
	setp.lt.s32 	%p239, %r522, %r521;
	and.pred  	%p240, %p238, %p239;
	selp.b16 	%rs777, %rs777, %rs776, %p240;
	selp.b32 	%r522, %r522, %r521, %p240;
$L__BB3_35:
	add.s32 	%r532, %r47, 768;
	ld.global.u16 	%rs785, [%rd5+1536];
	// begin inline asm
	{ .reg .pred __$temp3;
  setp.gt.f16  __$temp3, %rs785, %rs777;
  selp.u16 %rs584, 1, 0, __$temp3;}
	// end inline asm
	setp.ne.s16 	%p241, %rs584, 0;
	@%p241 bra 	$L__BB3_37;
	// begin inline asm
	{ .reg .pred __$temp3;
  setp.eq.f16  __$temp3, %rs777, %rs785;
  selp.u16 %rs587, 1, 0, __$temp3;}
	// end inline asm
	setp.ne.s16 	%p242, %rs587, 0;
	setp.lt.s32 	%p243, %r532, %r522;
	and.pred  	%p244, %p242, %p243;
	selp.b16 	%rs785, %rs785, %rs777, %p244;
	selp.b32 	%r532, %r532, %r522, %p244;
$L__BB3_37:
	add.s32 	%r518, %r518, 1024;
$L__BB3_38:
	and.b32  	%r381, %r8, 3;
	setp.eq.s32 	%p245, %r381, 0;
	@%p245 bra 	$L__BB3_48;
	setp.eq.s32 	%p246, %r381, 1;
	mov.u32 	%r531, %r532;
	mov.u16 	%rs784, %rs785;
	@%p246 bra 	$L__BB3_45;
	add.s32 	%r63, %r518, %r296;
	mul.wide.s32 	%rd26, %r63, 2;
	add.s64 	%rd6, %rd2, %rd26;
	ld.global.u16 	%rs781, [%rd6];
	// begin inline asm
	{ .reg .pred __$temp3;
  setp.gt.f16  __$temp3, %rs781, %rs785;
  selp.u16 %rs591, 1, 0, __$temp3;}
	// end inline asm
	setp.ne.s16 	%p247, %rs591, 0;
	mov.u32 	%r527, %r63;
	@%p247 bra 	$L__BB3_42;
	// begin inline asm
	{ .reg .pred __$temp3;
  setp.eq.f16  __$temp3, %rs785, %rs781;
  selp.u16 %rs594, 1, 0, __$temp3;}
	// end inline asm
	setp.ne.s16 	%p248, %rs594, 0;
	setp.lt.s32 	%p249, %r63, %r532;
	and.pred  	%p250, %p248, %p249;
	selp.b16 	%rs781, %rs781, %rs785, %p250;
	selp.b32 	%r527, %r63, %r532, %p250;
$L__BB3_42:
	add.s32 	%r532, %r63, 256;
	ld.global.u16 	%rs785, [%rd6+512];
	// begin inline asm
	{ .reg .pred __$temp3;
  setp.gt.f16  __$temp3, %rs785, %rs781;
  selp.u16 %rs597, 1, 0, __$temp3;}
	// end inline asm
	setp.ne.s16 	%p251, %rs597, 0;
	@%p251 bra 	$L__BB3_44;
	// begin inline asm
	{ .reg .pred __$temp3;
  setp.eq.f16  __$temp3, %rs781, %rs785;
  selp.u16 %rs600, 1, 0, __$temp3;}
	// end inline asm
	setp.ne.s16 	%p252, %rs600, 0;
	setp.lt.s32 	%p253, %r532, %r527;
	and.pred  	%p254, %p252, %p253;
	selp.b16 	%rs785, %rs785, %rs781, %p254;
	selp.b32 	%r532, %r532, %r527, %p254;
$L__BB3_44:
	add.s32 	%r518, %r518, 512;
	mov.u32 	%r531, %r532;
	mov.u16 	%rs784, %rs785;
$L__BB3_45:
	and.b32  	%r382, %r7, 256;
	setp.ne.s32 	%p255, %r382, 0;
	@%p255 bra 	$L__BB3_48;
	add.s32 	%r532, %r518, %r296;
	mul.wide.s32 	%rd27, %r532, 2;
	add.s64 	%rd28, %rd2, %rd27;
	ld.global.u16 	%rs785, [%rd28];
	// begin inline asm
	{ .reg .pred __$temp3;
  setp.gt.f16  __$temp3, %rs785, %rs784;
  selp.u16 %rs603, 1, 0, __$temp3;}
	// end inline asm
	setp.ne.s16 	%p256, %rs603, 0;
	@%p256 bra 	$L__BB3_48;
	// begin inline asm
	{ .reg .pred __$temp3;
  setp.eq.f16  __$temp3, %rs784, %rs785;
  selp.u16 %rs606, 1, 0, __$temp3;}
	// end inline asm
	setp.ne.s16 	%p257, %rs606, 0;
	setp.lt.s32 	%p258, %r532, %r531;
	and.pred  	%p259, %p257, %p258;
	selp.b16 	%rs785, %rs785, %rs784, %p259;
	selp.b32 	%r532, %r532, %r531, %p259;
$L__BB3_48:
	setp.lt.s32 	%p260, %r297, 256;
	@%p260 bra 	$L__BB3_81;
	// begin inline asm
	mov.u32 %r446, %laneid;
	// end inline asm
	mov.b32 	%r453, {%rs785, %rs686};
	mov.b32 	%r454, 1;
	mov.b32 	%r455, 31;
	mov.b32 	%r456, -1;
	// begin inline asm
	shfl.sync.down.b32 %r447, %r532, %r454, %r455, %r456;
	// end inline asm
	// begin inline asm
	shfl.sync.down.b32 %r452, %r453, %r454, %r455, %r456;
	// end inline asm
	cvt.u16.u32 	%rs55, %r452;
	setp.gt.s32 	%p325, %r446, 30;
	mov.u16 	%rs786, %rs785;
	mov.u32 	%r533, %r532;
	@%p325 bra 	$L__BB3_52;
	// begin inline asm
	{ .reg .pred __$temp3;
  setp.gt.f16  __$temp3, %rs55, %rs785;
  selp.u16 %rs687, 1, 0, __$temp3;}
	// end inline asm
	setp.ne.s16 	%p326, %rs687, 0;
	mov.u16 	%rs786, %rs55;
	mov.u32 	%r533, %r447;
	@%p326 bra 	$L__BB3_52;
	// begin inline asm
	{ .reg .pred __$temp3;
  setp.eq.f16  __$temp3, %rs785, %rs55;
  selp.u16 %rs690, 1, 0, __$temp3;}
	// end inline asm
	setp.ne.s16 	%p327, %rs690, 0;
	setp.lt.s32 	%p328, %r447, %r532;
	and.pred  	%p329, %p327, %p328;
	selp.b16 	%rs786, %rs55, %rs785, %p329;
	selp.b32 	%r533, %r447, %r532, %p329;
$L__BB3_52:
	mov.b32 	%r463, {%rs786, %rs693};
	mov.b32 	%r464, 2;
	mov.b32 	%r465, 31;
	mov.b32 	%r466, -1;
	// begin inline asm
	shfl.sync.down.b32 %r457, %r533, %r464, %r465, %r466;
	// end inline asm
	// begin inline asm
	shfl.sync.down.b32 %r462, %r463, %r464, %r465, %r466;
	// end inline asm
	cvt.u16.u32 	%rs58, %r462;
	setp.gt.s32 	%p330, %r446, 29;
	mov.u16 	%rs787, %rs786;
	mov.u32 	%r534, %r533;
	@%p330 bra 	$L__BB3_55;
	// begin inline asm
	{ .reg .pred __$temp3;
  setp.gt.f16  __$temp3, %rs58, %rs786;
  selp.u16 %rs694, 1, 0, __$temp3;}
	// end inline asm
	setp.ne.s16 	%p331, %rs694, 0;
	mov.u16 	%rs787, %rs58;
	mov.u32 	%r534, %r457;
	@%p331 bra 	$L__BB3_55;
	// begin inline asm
	{ .reg .pred __$temp3;
  setp.eq.f16  __$temp3, %rs786, %rs58;
  selp.u16 %rs697, 1, 0, __$temp3;}
	// end inline asm
	setp.ne.s16 	%p332, %rs697, 0;
	setp.lt.s32 	%p333, %r457, %r533;
	and.pred  	%p334, %p332, %p333;
	selp.b16 	%rs787, %rs58, %rs786, %p334;
	selp.b32 	%r534, %r457, %r533, %p334;
$L__BB3_55:
	mov.b32 	%r473, {%rs787, %rs700};
	mov.b32 	%r474, 4;
	mov.b32 	%r475, 31;
	mov.b32 	%r476, -1;
	// begin inline asm
	shfl.sync.down.b32 %r467, %r534, %r474, %r475, %r476;
	// end inline asm
	// begin inline asm
	shfl.sync.down.b32 %r472, %r473, %r474, %r475, %r476;
	// end inline asm
	cvt.u16.u32 	%rs61, %r472;
	setp.gt.s32 	%p335, %r446, 27;
	mov.u16 	%rs788, %rs787;
	mov.u32 	%r535, %r534;
	@%p335 bra 	$L__BB3_58;
	// begin inline asm
	{ .reg .pred __$temp3;
  setp.gt.f16  __$temp3, %rs61, %rs787;
  selp.u16 %rs701, 1, 0, __$temp3;}
	// end inline asm
	setp.ne.s16 	%p336, %rs701, 0;
	mov.u16 	%rs788, %rs61;
	mov.u32 	%r535, %r467;
	@%p336 bra 	$L__BB3_58;
	// begin inline asm
	{ .reg .pred __$temp3;
  setp.eq.f16  __$temp3, %rs787, %rs61;
  selp.u16 %rs704, 1, 0, __$temp3;}
	// end inline asm
	setp.ne.s16 	%p337, %rs704, 0;
	setp.lt.s32 	%p338, %r467, %r534;
	and.pred  	%p339, %p337, %p338;
	selp.b16 	%rs788, %rs61, %rs787, %p339;
	selp.b32 	%r535, %r467, %r534, %p339;
$L__BB3_58:
	mov.b32 	%r483, {%rs788, %rs707};
	mov.b32 	%r484, 8;
	mov.b32 	%r485, 31;
	mov.b32 	%r486, -1;
	// begin inline asm
	shfl.sync.down.b32 %r477, %r535, %r484, %r485, %r486;
	// end inline asm
	// begin inline asm
	shfl.sync.down.b32 %r482, %r483, %r484, %r485, %r486;
	// end inline asm
	cvt.u16.u32 	%rs64, %r482;
	setp.gt.s32 	%p340, %r446, 23;
	mov.u16 	%rs860, %rs788;
	mov.u32 	%r615, %r535;
	@%p340 bra 	$L__BB3_61;
	// begin inline asm
	{ .reg .pred __$temp3;
  setp.gt.f16  __$temp3, %rs64, %rs788;
  selp.u16 %rs708, 1, 0, __$temp3;}
	// end inline asm
	setp.ne.s16 	%p341, %rs708, 0;
	mov.u16 	%rs860, %rs64;
	mov.u32 	%r615, %r477;
	@%p341 bra 	$L__BB3_61;
	// begin inline asm
	{ .reg .pred __$temp3;
  setp.eq.f16  __$temp3, %rs788, %rs64;
  selp.u16 %rs711, 1, 0, __$temp3;}
	// end inline asm
	setp.ne.s16 	%p342, %rs711, 0;
	setp.lt.s32 	%p343, %r477, %r535;
	and.pred  	%p344, %p342, %p343;
	selp.b16 	%rs860, %rs64, %rs788, %p344;
	selp.b32 	%r615, %r477, %r535, %p344;
$L__BB3_61:
	mov.b32 	%r493, {%rs860, %rs714};
	mov.b32 	%r494, 16;
	mov.b32 	%r495, 31;
	mov.b32 	%r496, -1;
	// begin inline asm
	shfl.sync.down.b32 %r537, %r615, %r494, %r495, %r496;
	// end inline asm
	// begin inline asm
	shfl.sync.down.b32 %r492, %r493, %r494, %r495, %r496;
	// end inline asm
	cvt.u16.u32 	%rs790, %r492;
	setp.gt.s32 	%p345, %r446, 15;
	@%p345 bra 	$L__BB3_66;
	// begin inline asm
	{ .reg .pred __$temp3;
  setp.gt.f16  __$temp3, %rs790, %rs860;
  selp.u16 %rs715, 1, 0, __$temp3;}
	// end inline asm
	setp.ne.s16 	%p346, %rs715, 0;
	@%p346 bra 	$L__BB3_64;
	// begin inline asm
	{ .reg .pred __$temp3;
  setp.eq.f16  __$temp3, %rs860, %rs790;
  selp.u16 %rs718, 1, 0, __$temp3;}
	// end inline asm
	setp.ne.s16 	%p347, %rs718, 0;
	setp.lt.s32 	%p348, %r537, %r615;
	and.pred  	%p349, %p347, %p348;
	selp.b16 	%rs790, %rs790, %rs860, %p349;
	selp.b32 	%r537, %r537, %r615, %p349;
$L__BB3_64:
	setp.ne.s32 	%p350, %r446, 0;
	mov.u32 	%r615, %r537;
	mov.u16 	%rs860, %rs790;
	@%p350 bra 	$L__BB3_66;
	shr.u32 	%r497, %r2, 2;
	and.b32  	%r498, %r497, 248;
	mov.u32 	%r499, _ZZN3cub18CUB_300001_SM_10006detail6reduce28DeviceReduceSingleTileKernelINS2_10policy_hubINS0_12KeyValuePairIi6__halfEEiNS0_6ArgMaxEE10Policy1000ENS0_21ArgIndexInputIteratorIPKS6_iS6_EEPS7_iS8_NS2_20empty_problem_init_tIS7_EES7_N4cuda3std3__410__identityEEEvT0_T1_T2_T3_T4_T6_E12temp_storage;
	add.s32 	%r500, %r499, %r498;
	st.shared.u32 	[%r500+8], %r537;
	st.shared.u16 	[%r500+12], %rs790;
$L__BB3_66:
	bar.sync 	0;
	setp.ne.s32 	%p351, %r2, 0;
	@%p351 bra 	$L__BB3_242;
	ld.shared.u32 	%r539, [_ZZN3cub18CUB_300001_SM_10006detail6reduce28DeviceReduceSingleTileKernelINS2_10policy_hubINS0_12KeyValuePairIi6__halfEEiNS0_6ArgMaxEE10Policy1000ENS0_21ArgIndexInputIteratorIPKS6_iS6_EEPS7_iS8_NS2_20empty_problem_init_tIS7_EES7_N4cuda3std3__410__identityEEEvT0_T1_T2_T3_T4_T6_E12temp_storage+16];
	ld.shared.u16 	%rs792, [_ZZN3cub18CUB_300001_SM_10006detail6reduce28DeviceReduceSingleTileKernelINS2_10policy_hubINS0_12KeyValuePairIi6__halfEEiNS0_6ArgMaxEE10Policy1000ENS0_21ArgIndexInputIteratorIPKS6_iS6_EEPS7_iS8_NS2_20empty_problem_init_tIS7_EES7_N4cuda3std3__410__identityEEEvT0_T1_T2_T3_T4_T6_E12temp_storage+20];
	// begin inline asm
	{ .reg .pred __$temp3;
  setp.gt.f16  __$temp3, %rs792, %rs860;
  selp.u16 %rs721, 1, 0, __$temp3;}
	// end inline asm
	setp.ne.s16 	%p352, %rs721, 0;
	@%p352 bra 	$L__BB3_69;
	// begin inline asm
	{ .reg .pred __$temp3;
  setp.eq.f16  __$temp3, %rs860, %rs792;
  selp.u16 %rs724, 1, 0, __$temp3;}
	// end inline asm
	setp.ne.s16 	%p353, %rs724, 0;
	setp.lt.s32 	%p354, %r539, %r615;
	and.pred  	%p355, %p353, %p354;
	selp.b32 	%r539, %r539, %r615, %p355;
	selp.b16 	%rs792, %rs792, %rs860, %p355;
$L__BB3_69:
	ld.shared.u32 	%r540, [_ZZN3cub18CUB_300001_SM_10006detail6reduce28DeviceReduceSingleTileKernelINS2_10policy_hubINS0_12KeyValuePairIi6__halfEEiNS0_6ArgMaxEE10Policy1000ENS0_21ArgIndexInputIteratorIPKS6_iS6_EEPS7_iS8_NS2_20empty_problem_init_tIS7_EES7_N4cuda3std3__410__identityEEEvT0_T1_T2_T3_T4_T6_E12temp_storage+24];
	ld.shared.u16 	%rs793, [_ZZN3cub18CUB_300001_SM_10006detail6reduce28DeviceReduceSingleTileKernelINS2_10policy_hubINS0_12KeyValuePairIi6__halfEEiNS0_6ArgMaxEE10Policy1000ENS0_21ArgIndexInputIteratorIPKS6_iS6_EEPS7_iS8_NS2_20empty_problem_init_tIS7_EES7_N4cuda3std3__410__identityEEEvT0_T1_T2_T3_T4_T6_E12temp_storage+28];
	// begin inline asm
	{ .reg .pred __$temp3;
  setp.gt.f16  __$temp3, %rs793, %rs792;
  selp.u16 %rs727, 1, 0, __$temp3;}
	// end inline asm
	setp.ne.s16 	%p356, %rs727, 0;
	@%p356 bra 	$L__BB3_71;
	// begin inline asm
	{ .reg .pred __$temp3;
  setp.eq.f16  __$temp3, %rs792, %rs793;
  selp.u16 %rs730, 1, 0, __$temp3;}
	// end inline asm
	setp.ne.s16 	%p357, %rs730, 0;
	setp.lt.s32 	%p358, %r540, %r539;
	and.pred  	%p359, %p357, %p358;
	selp.b32 	%r540, %r540, %r539, %p359;
	selp.b16 	%rs793, %rs793, %rs792, %p359;
$L__BB3_71:
	ld.shared.u32 	%r541, [_ZZN3cub18CUB_300001_SM_10006detail6reduce28DeviceReduceSingleTileKernelINS2_10policy_hubINS0_12KeyValuePairIi6__halfEEiNS0_6ArgMaxEE10Policy1000ENS0_21ArgIndexInputIteratorIPKS6_iS6_EEPS7_iS8_NS2_20empty_problem_init_tIS7_EES7_N4cuda3std3__410__identityEEEvT0_T1_T2_T3_T4_T6_E12temp_storage+32];
	ld.shared.u16 	%rs794, [_ZZN3cub18CUB_300001_SM_10006detail6reduce28DeviceReduceSingleTileKernelINS2_10policy_hubINS0_12KeyValuePairIi6__halfEEiNS0_6ArgMaxEE10Policy1000ENS0_21ArgIndexInputIteratorIPKS6_iS6_EEPS7_iS8_NS2_20empty_problem_init_tIS7_EES7_N4cuda3std3__410__identityEEEvT0_T1_T2_T3_T4_T6_E12temp_storage+36];
	// begin inline asm
	{ .reg .pred __$temp3;
  setp.gt.f16  __$temp3, %rs794, %rs793;
  selp.u16 %rs733, 1, 0, __$temp3;}
	// end inline asm
	setp.ne.s16 	%p360, %rs733, 0;
	@%p360 bra 	$L__BB3_73;
	// begin inline asm
	{ .reg .pred __$temp3;
  setp.eq.f16  __$temp3, %rs793, %rs794;
  selp.u16 %rs736, 1, 0, __$temp3;}
	// end inline asm
	setp.ne.s16 	%p361, %rs736, 0;
	setp.lt.s32 	%p362, %r541, %r540;
	and.pred  	%p363, %p361, %p362;
	selp.b32 	%r541, %r541, %r540, %p363;
	selp.b16 	%rs794, %rs794, %rs793, %p363;
$L__BB3_73:
	ld.shared.u32 	%r542, [_ZZN3cub18CUB_300001_SM_10006detail6reduce28DeviceReduceSingleTileKernelINS2_10policy_hubINS0_12KeyValuePairIi6__halfEEiNS0_6ArgMaxEE10Policy1000ENS0_21ArgIndexInputIteratorIPKS6_iS6_EEPS7_iS8_NS2_20empty_problem_init_tIS7_EES7_N4cuda3std3__410__identityEEEvT0_T1_T2_T3_T4_T6_E12temp_storage+40];
	ld.shared.u16 	%rs795, [_ZZN3cub18CUB_300001_SM_10006detail6reduce28DeviceReduceSingleTileKernelINS2_10policy_hubINS0_12KeyValuePairIi6__halfEEiNS0_6ArgMaxEE10Policy1000ENS0_21ArgIndexInputIteratorIPKS6_iS6_EEPS7_iS8_NS2_20empty_problem_init_tIS7_EES7_N4cuda3std3__410__identityEEEvT0_T1_T2_T3_T4_T6_E12temp_storage+44];
	// begin inline asm
	{ .reg .pred __$temp3;
  setp.gt.f16  __$temp3, %rs795, %rs794;
  selp.u16 %rs739, 1, 0, __$temp3;}
	// end inline asm
	setp.ne.s16 	%p364, %rs739, 0;
	@%p364 bra 	$L__BB3_75;
	// begin inline asm
	{ .reg .pred __$temp3;
  setp.eq.f16  __$temp3, %rs794, %rs795;
  selp.u16 %rs742, 1, 0, __$temp3;}
	// end inline asm
	setp.ne.s16 	%p365, %rs742, 0;
	setp.lt.s32 	%p366, %r542, %r541;
	and.pred  	%p367, %p365, %p366;
	selp.b32 	%r542, %r542, %r541, %p367;
	selp.b16 	%rs795, %rs795, %rs794, %p367;
$L__BB3_75:
	ld.shared.u32 	%r543, [_ZZN3cub18CUB_300001_SM_10006detail6reduce28DeviceReduceSingleTileKernelINS2_10policy_hubINS0_12KeyValuePairIi6__halfEEiNS0_6ArgMaxEE10Policy1000ENS0_21ArgIndexInputIteratorIPKS6_iS6_EEPS7_iS8_NS2_20empty_problem_init_tIS7_EES7_N4cuda3std3__410__identityEEEvT0_T1_T2_T3_T4_T6_E12temp_storage+48];
	ld.shared.u16 	%rs796, [_ZZN3cub18CUB_300001_SM_10006detail6reduce28DeviceReduceSingleTileKernelINS2_10policy_hubINS0_12KeyValuePairIi6__halfEEiNS0_6ArgMaxEE10Policy1000ENS0_21ArgIndexInputIteratorIPKS6_iS6_EEPS7_iS8_NS2_20empty_problem_init_tIS7_EES7_N4cuda3std3__410__identityEEEvT0_T1_T2_T3_T4_T6_E12temp_storage+52];
	// begin inline asm
	{ .reg .pred __$temp3;
  setp.gt.f16  __$temp3, %rs796, %rs795;
  selp.u16 %rs745, 1, 0, __$temp3;}
	// end inline asm
	setp.ne.s16 	%p368, %rs745, 0;
	@%p368 bra 	$L__BB3_77;
	// begin inline asm
	{ .reg .pred __$temp3;
  setp.eq.f16  __$temp3, %rs795, %rs796;
  selp.u16 %rs748, 1, 0, __$temp3;}
	// end inline asm
	setp.ne.s16 	%p369, %rs748, 0;
	setp.lt.s32 	%p370, %r543, %r542;
	and.pred  	%p371, %p369, %p370;
	selp.b32 	%r543, %r543, %r542, %p371;
	selp.b16 	%rs796, %rs796, %rs795, %p371;
$L__BB3_77:
	ld.shared.u32 	%r544, [_ZZN3cub18CUB_300001_SM_10006detail6reduce28DeviceReduceSingleTileKernelINS2_10policy_hubINS0_12KeyValuePairIi6__halfEEiNS0_6ArgMaxEE10Policy1000ENS0_21ArgIndexInputIteratorIPKS6_iS6_EEPS7_iS8_NS2_20empty_problem_init_tIS7_EES7_N4cuda3std3__410__identityEEEvT0_T1_T2_T3_T4_T6_E12temp_storage+56];
	ld.shared.u16 	%rs797, [_ZZN3cub18CUB_300001_SM_10006detail6reduce28DeviceReduceSingleTileKernelINS2_10policy_hubINS0_12KeyValuePairIi6__halfEEiNS0_6ArgMaxEE10Policy1000ENS0_21ArgIndexInputIteratorIPKS6_iS6_EEPS7_iS8_NS2_20empty_problem_init_tIS7_EES7_N4cuda3std3__410__identityEEEvT0_T1_T2_T3_T4_T6_E12temp_storage+60];
	// begin inline asm
	{ .reg .pred __$temp3;
  setp.gt.f16  __$temp3, %rs797, %rs796;
  selp.u16 %rs751, 1, 0, __$temp3;}
	// end inline asm
	setp.ne.s16 	%p372, %rs751, 0;
	@%p372 bra 	$L__BB3_79;
	// begin inline asm
	{ .reg .pred __$temp3;
  setp.eq.f16  __$temp3, %rs796, %rs797;
  selp.u16 %rs754, 1, 0, __$temp3;}
	// end inline asm
	setp.ne.s16 	%p373, %rs754, 0;
	setp.lt.s32 	%p374, %r544, %r543;
	and.pred  	%p375, %p373, %p374;
	selp.b32 	%r544, %r544, %r543, %p375;
	selp.b16 	%rs797, %rs797, %rs796, %p375;
$L__BB3_79:
	ld.shared.u32 	%r615, [_ZZN3cub18CUB_300001_SM_10006detail6reduce28DeviceReduceSingleTileKernelINS2_10policy_hubINS0_12KeyValuePairIi6__halfEEiNS0_6ArgMaxEE10Policy1000ENS0_21ArgIndexInputIteratorIPKS6_iS6_EEPS7_iS8_NS2_20empty_problem_init_tIS7_EES7_N4cuda3std3__410__identityEEEvT0_T1_T2_T3_T4_T6_E12temp_storage+64];
	ld.shared.u16 	%rs860, [_ZZN3cub18CUB_300001_SM_10006detail6reduce28DeviceReduceSingleTileKernelINS2_10policy_hubINS0_12KeyValuePairIi6__halfEEiNS0_6ArgMaxEE10Policy1000ENS0_21ArgIndexInputIteratorIPKS6_iS6_EEPS7_iS8_NS2_20empty_problem_init_tIS7_EES7_N4cuda3std3__410__identityEEEvT0_T1_T2_T3_T4_T6_E12temp_storage+68];
	// begin inline asm
	{ .reg .pred __$temp3;
  setp.gt.f16  __$temp3, %rs860, %rs797;
  selp.u16 %rs757, 1, 0, __$temp3;}
	// end inline asm
	setp.ne.s16 	%p376, %rs757, 0;
	@%p376 bra 	$L__BB3_242;
	// begin inline asm
	{ .reg .pred __$temp3;
  setp.eq.f16  __$temp3, %rs797, %rs860;
  selp.u16 %rs760, 1, 0, __$temp3;}
	// end inline asm
	setp.ne.s16 	%p377, %rs760, 0;
	setp.lt.s32 	%p378, %r615, %r544;
	and.pred  	%p379, %p377, %p378;
	selp.b16 	%rs860, %rs860, %rs797, %p379;
	selp.b32 	%r615, %r615, %r544, %p379;
	bra.uni 	$L__BB3_242;
$L__BB3_81:
	// begin inline asm
	mov.u32 %r383, %laneid;
	// end inline asm
	and.b32  	%r394, %r2, 992;
	add.s32 	%r395, %r394, 32;
	setp.gt.s32 	%p261, %r395, %r297;
	not.b32 	%r396, %r394;
	add.s32 	%r397, %r297, %r396;
	selp.b32 	%r392, %r397, 31, %p261;
	mov.b32 	%r390, {%rs785, %rs609};
	mov.b32 	%r391, 1;
	mov.b32 	%r393, -1;
	// begin inline asm
	shfl.sync.down.b32 %r384, %r532, %r391, %r392, %r393;
	// end inline asm
	// begin inline asm
	shfl.sync.down.b32 %r389, %r390, %r391, %r392, %r393;
	// end inline asm
	cvt.u16.u32 	%rs91, %r389;
	setp.ge.s32 	%p262, %r383, %r392;
	mov.u32 	%r545, %r532;
	mov.u16 	%rs798, %rs785;
	@%p262 bra 	$L__BB3_84;
	// begin inline asm
	{ .reg .pred __$temp3;
  setp.gt.f16  __$temp3, %rs91, %rs785;
  selp.u16 %rs610, 1, 0, __$temp3;}
	// end inline asm
	setp.ne.s16 	%p263, %rs610, 0;
	mov.u32 	%r545, %r384;
	mov.u16 	%rs798, %rs91;
	@%p263 bra 	$L__BB3_84;
	// begin inline asm
	{ .reg .pred __$temp3;
  setp.eq.f16  __$temp3, %rs785, %rs91;
  selp.u16 %rs613, 1, 0, __$temp3;}
	// end inline asm
	setp.ne.s16 	%p264, %rs613, 0;
	setp.lt.s32 	%p265, %r384, %r532;
	and.pred  	%p266, %p264, %p265;
	selp.b32 	%r545, %r384, %r532, %p266;
	selp.b16 	%rs798, %rs91, %rs785, %p266;
$L__BB3_84:
	mov.b32 	%r404, {%rs798, %rs616};
	mov.b32 	%r405, 2;
	mov.b32 	%r407, -1;
	// begin inline asm
	shfl.sync.down.b32 %r398, %r545, %r405, %r392, %r407;
	// end inline asm
	// begin inline asm
	shfl.sync.down.b32 %r403, %r404, %r405, %r392, %r407;
	// end inline asm
	cvt.u16.u32 	%rs94, %r403;
	add.s32 	%r408, %r383, 2;
	setp.gt.s32 	%p267, %r408, %r392;
	mov.u32 	%r546, %r545;
	mov.u16 	%rs799, %rs798;
	@%p267 bra 	$L__BB3_87;
	// begin inline asm
	{ .reg .pred __$temp3;
  setp.gt.f16  __$temp3, %rs94, %rs798;
  selp.u16 %rs617, 1, 0, __$temp3;}
	// end inline asm
	setp.ne.s16 	%p268, %rs617, 0;
	mov.u32 	%r546, %r398;
	mov.u16 	%rs799, %rs94;
	@%p268 bra 	$L__BB3_87;
	// begin inline asm
	{ .reg .pred __$temp3;
  setp.eq.f16  __$temp3, %rs798, %rs94;
  selp.u16 %rs620, 1, 0, __$temp3;}
	// end inline asm
	setp.ne.s16 	%p269, %rs620, 0;
	setp.lt.s32 	%p270, %r398, %r545;
	and.pred  	%p271, %p269, %p270;
	selp.b32 	%r546, %r398, %r545, %p271;
	selp.b16 	%rs799, %rs94, %rs798, %p271;
$L__BB3_87:
	mov.b32 	%r415, {%rs799, %rs623};
	mov.b32 	%r416, 4;
	mov.b32 	%r418, -1;
	// begin inline asm
	shfl.sync.down.b32 %r409, %r546, %r416, %r392, %r418;
	// end inline asm
	// begin inline asm
	shfl.sync.down.b32 %r414, %r415, %r416, %r392, %r418;
	// end inline asm
	cvt.u16.u32 	%rs97, %r414;
	add.s32 	%r419, %r383, 4;
	setp.gt.s32 	%p272, %r419, %r392;
	mov.u32 	%r547, %r546;
	mov.u16 	%rs800, %rs799;
	@%p272 bra 	$L__BB3_90;
	// begin inline asm
	{ .reg .pred __$temp3;
  setp.gt.f16  __$temp3, %rs97, %rs799;
  selp.u16 %rs624, 1, 0, __$temp3;}
	// end inline asm
	setp.ne.s16 	%p273, %rs624, 0;
	mov.u32 	%r547, %r409;
	mov.u16 	%rs800, %rs97;
	@%p273 bra 	$L__BB3_90;
	// begin inline asm
	{ .reg .pred __$temp3;
  setp.eq.f16  __$temp3, %rs799, %rs97;
  selp.u16 %rs627, 1, 0, __$temp3;}
	// end inline asm
	setp.ne.s16 	%p274, %rs627, 0;
	setp.lt.s32 	%p275, %r409, %r546;
	and.pred  	%p276, %p274, %p275;
	selp.b32 	%r547, %r409, %r546, %p276;
	selp.b16 	%rs800, %rs97, %rs799, %p276;
$L__BB3_90:
	mov.b32 	%r426, {%rs800, %rs630};
	mov.b32 	%r427, 8;
	mov.b32 	%r429, -1;
	// begin inline asm
	shfl.sync.down.b32 %r420, %r547, %r427, %r392, %r429;
	// end inline asm
	// begin inline asm
	shfl.sync.down.b32 %r425, %r426, %r427, %r392, %r429;
	// end inline asm
	cvt.u16.u32 	%rs100, %r425;
	add.s32 	%r430, %r383, 8;
	setp.gt.s32 	%p277, %r430, %r392;
	mov.u32 	%r548, %r547;
	mov.u16 	%rs801, %rs800;
	@%p277 bra 	$L__BB3_93;
	// begin inline asm
	{ .reg .pred __$temp3;
  setp.gt.f16  __$temp3, %rs100, %rs800;
  selp.u16 %rs631, 1, 0, __$temp3;}
	// end inline asm
	setp.ne.s16 	%p278, %rs631, 0;
	mov.u32 	%r548, %r420;
	mov.u16 	%rs801, %rs100;
	@%p278 bra 	$L__BB3_93;
	// begin inline asm
	{ .reg .pred __$temp3;
  setp.eq.f16  __$temp3, %rs800, %rs100;
  selp.u16 %rs634, 1, 0, __$temp3;}
	// end inline asm
	setp.ne.s16 	%p279, %rs634, 0;
	setp.lt.s32 	%p280, %r420, %r547;
	and.pred  	%p281, %p279, %p280;
	selp.b32 	%r548, %r420, %r547, %p281;
	selp.b16 	%rs801, %rs100, %rs800, %p281;
$L__BB3_93:
	mov.b32 	%r437, {%rs801, %rs637};
	mov.b32 	%r438, 16;
	mov.b32 	%r440, -1;
	// begin inline asm
	shfl.sync.down.b32 %r431, %r548, %r438, %r392, %r440;
	// end inline asm
	// begin inline asm
	shfl.sync.down.b32 %r436, %r437, %r438, %r392, %r440;
	// end inline asm
	cvt.u16.u32 	%rs103, %r436;
	add.s32 	%r441, %r383, 16;
	setp.gt.s32 	%p282, %r441, %r392;
	mov.u32 	%r615, %r548;
	mov.u16 	%rs860, %rs801;
	@%p282 bra 	$L__BB3_96;
	// begin inline asm
	{ .reg .pred __$temp3;
  setp.gt.f16  __$temp3, %rs103, %rs801;
  selp.u16 %rs638, 1, 0, __$temp3;}
	// end inline asm
	setp.ne.s16 	%p283, %rs638, 0;
	mov.u32 	%r615, %r431;
	mov.u16 	%rs860, %rs103;
	@%p283 bra 	$L__BB3_96;
	// begin inline asm
	{ .reg .pred __$temp3;
  setp.eq.f16  __$temp3, %rs801, %rs103;
  selp.u16 %rs641, 1, 0, __$temp3;}
	// end inline asm
	setp.ne.s16 	%p284, %rs641, 0;
	setp.lt.s32 	%p285, %r431, %r548;
	and.pred  	%p286, %p284, %p285;
	selp.b32 	%r615, %r431, %r548, %p286;
	selp.b16 	%rs860, %rs103, %rs801, %p286;
$L__BB3_96:
	setp.ne.s32 	%p287, %r383, 0;
	@%p287 bra 	$L__BB3_98;
	shr.u32 	%r442, %r2, 2;
	and.b32  	%r443, %r442, 248;
	mov.u32 	%r444, _ZZN3cub18CUB_300001_SM_10006detail6reduce28DeviceReduceSingleTileKernelINS2_10policy_hubINS0_12KeyValuePairIi6__halfEEiNS0_6ArgMaxEE10Policy1000ENS0_21ArgIndexInputIteratorIPKS6_iS6_EEPS7_iS8_NS2_20empty_problem_init_tIS7_EES7_N4cuda3std3__410__identityEEEvT0_T1_T2_T3_T4_T6_E12temp_storage;
	add.s32 	%r445, %r444, %r443;
	st.shared.u32 	[%r445+8], %r615;
	st.shared.u16 	[%r445+12], %rs860;
$L__BB3_98:
	bar.sync 	0;
	setp.ne.s32 	%p288, %r2, 0;
	setp.lt.s32 	%p289, %r297, 33;
	or.pred  	%p290, %p288, %p289;
	@%p290 bra 	$L__BB3_242;
	ld.shared.u32 	%r550, [_ZZN3cub18CUB_300001_SM_10006detail6reduce28DeviceReduceSingleTileKernelINS2_10policy_hubINS0_12KeyValuePairIi6__halfEEiNS0_6ArgMaxEE10Policy1000ENS0_21ArgIndexInputIteratorIPKS6_iS6_EEPS7_iS8_NS2_20empty_problem_init_tIS7_EES7_N4cuda3std3__410__identityEEEvT0_T1_T2_T3_T4_T6_E12temp_storage+16];
	ld.shared.u16 	%rs803, [_ZZN3cub18CUB_300001_SM_10006detail6reduce28DeviceReduceSingleTileKernelINS2_10policy_hubINS0_12KeyValuePairIi6__halfEEiNS0_6ArgMaxEE10Policy1000ENS0_21ArgIndexInputIteratorIPKS6_iS6_EEPS7_iS8_NS2_20empty_problem_init_tIS7_EES7_N4cuda3std3__410__identityEEEvT0_T1_T2_T3_T4_T6_E12temp_storage+20];
	// begin inline asm
	{ .reg .pred __$temp3;
  setp.gt.f16  __$temp3, %rs803, %rs860;
  selp.u16 %rs644, 1, 0, __$temp3;}
	// end inline asm
	setp.ne.s16 	%p291, %rs644, 0;
	@%p291 bra 	$L__BB3_101;
	// begin inline asm
	{ .reg .pred __$temp3;
  setp.eq.f16  __$temp3, %rs860, %rs803;
  selp.u16 %rs647, 1, 0, __$temp3;}
	// end inline asm
	setp.ne.s16 	%p292, %rs647, 0;
	setp.lt.s32 	%p293, %r550, %r615;
	and.pred  	%p294, %p292, %p293;
	selp.b32 	%r550, %r550, %r615, %p294;
	selp.b16 	%rs803, %rs803, %rs860, %p294;
$L__BB3_101:
	setp.lt.u32 	%p295, %r297, 65;
	mov.u16 	%rs860, %rs803;
	mov.u32 	%r615, %r550;
	@%p295 bra 	$L__BB3_242;
	ld.shared.u32 	%r615, [_ZZN3cub18CUB_300001_SM_10006detail6reduce28DeviceReduceSingleTileKernelINS2_10policy_hubINS0_12KeyValuePairIi6__halfEEiNS0_6ArgMaxEE10Policy1000ENS0_21ArgIndexInputIteratorIPKS6_iS6_EEPS7_iS8_NS2_20empty_problem_init_tIS7_EES7_N4cuda3std3__410__identityEEEvT0_T1_T2_T3_T4_T6_E12temp_storage+24];
	ld.shared.u16 	%rs860, [_ZZN3cub18CUB_300001_SM_10006detail6reduce28DeviceReduceSingleTileKernelINS2_10policy_hubINS0_12KeyValuePairIi6__halfEEiNS0_6ArgMaxEE10Policy1000ENS0_21ArgIndexInputIteratorIPKS6_iS6_EEPS7_iS8_NS2_20empty_problem_init_tIS7_EES7_N4cuda3std3__410__identityEEEvT0_T1_T2_T3_T4_T6_E12temp_storage+28];
	// begin inline asm
	{ .reg .pred __$temp3;
  setp.gt.f16  __$temp3, %rs860, %rs803;
  selp.u16 %rs650, 1, 0, __$temp3;}
	// end inline asm
	setp.ne.s16 	%p296, %rs650, 0;
	@%p296 bra 	$L__BB3_104;
	// begin inline asm
	{ .reg .pred __$temp3;
  setp.eq.f16  __$temp3, %rs803, %rs860;
  selp.u16 %rs653, 1, 0, __$temp3;}
	// end inline asm
	setp.ne.s16 	%p297, %rs653, 0;
	setp.lt.s32 	%p298, %r615, %r550;
	and.pred  	%p299, %p297, %p298;
	selp.b32 	%r615, %r615, %r550, %p299;
	selp.b16 	%rs860, %rs860, %rs803, %p299;
$L__BB3_104:
	setp.lt.u32 	%p300, %r297, 97;
	@%p300 bra 	$L__BB3_242;
	ld.shared.u32 	%r552, [_ZZN3cub18CUB_300001_SM_10006detail6reduce28DeviceReduceSingleTileKernelINS2_10policy_hubINS0_12KeyValuePairIi6__halfEEiNS0_6ArgMaxEE10Policy1000ENS0_21ArgIndexInputIteratorIPKS6_iS6_EEPS7_iS8_NS2_20empty_problem_init_tIS7_EES7_N4cuda3std3__410__identityEEEvT0_T1_T2_T3_T4_T6_E12temp_storage+32];
	ld.shared.u16 	%rs805, [_ZZN3cub18CUB_300001_SM_10006detail6reduce28DeviceReduceSingleTileKernelINS2_10policy_hubINS0_12KeyValuePairIi6__halfEEiNS0_6ArgMaxEE10Policy1000ENS0_21ArgIndexInputIteratorIPKS6_iS6_EEPS7_iS8_NS2_20empty_problem_init_tIS7_EES7_N4cuda3std3__410__identityEEEvT0_T1_T2_T3_T4_T6_E12temp_storage+36];
	// begin inline asm
	{ .reg .pred __$temp3;
  setp.gt.f16  __$temp3, %rs805, %rs860;
  selp.u16 %rs656, 1, 0, __$temp3;}
	// end inline asm
	setp.ne.s16 	%p301, %rs656, 0;
	@%p301 bra 	$L__BB3_107;
	// begin inline asm
	{ .reg .pred __$temp3;
  setp.eq.f16  __$temp3, %rs860, %rs805;
  selp.u16 %rs659, 1, 0, __$temp3;}
	// end inline asm
	setp.ne.s16 	%p302, %rs659, 0;
	setp.lt.s32 	%p303, %r552, %r615;
	and.pred  	%p304, %p302, %p303;
	selp.b32 	%r552, %r552, %r615, %p304;
	selp.b16 	%rs805, %rs805, %rs860, %p304;
$L__BB3_107:
	setp.lt.u32 	%p305, %r297, 129;
	mov.u16 	%rs860, %rs805;
	mov.u32 	%r615, %r552;
	@%p305 bra 	$L__BB3_242;
	ld.shared.u32 	%r615, [_ZZN3cub18CUB_300001_SM_10006detail6reduce28DeviceReduceSingleTileKernelINS2_10policy_hubINS0_12KeyValuePairIi6__halfEEiNS0_6ArgMaxEE10Policy1000ENS0_21ArgIndexInputIteratorIPKS6_iS6_EEPS7_iS8_NS2_20empty_problem_init_tIS7_EES7_N4cuda3std3__410__identityEEEvT0_T1_T2_T3_T4_T6_E12temp_storage+40];
	ld.shared.u16 	%rs860, [_ZZN3cub18CUB_300001_SM_10006detail6reduce28DeviceReduceSingleTileKernelINS2_10policy_hubINS0_12KeyValuePairIi6__halfEEiNS0_6ArgMaxEE10Policy1000ENS0_21ArgIndexInputIteratorIPKS6_iS6_EEPS7_iS8_NS2_20empty_problem_init_tIS7_EES7_N4cuda3std3__410__identityEEEvT0_T1_T2_T3_T4_T6_E12temp_storage+44];
	// begin inline asm
	{ .reg .pred __$temp3;
  setp.gt.f16  __$temp3, %rs860, %rs805;
  selp.u16 %rs662, 1, 0, __$temp3;}
	// end inline asm
	setp.ne.s16 	%p306, %rs662, 0;
	@%p306 bra 	$L__BB3_110;
	// begin inline asm
	{ .reg .pred __$temp3;
  setp.eq.f16  __$temp3, %rs805, %rs860;
  selp.u16 %rs665, 1, 0, __$temp3;}
	// end inline asm
	setp.ne.s16 	%p307, %rs665, 0;
	setp.lt.s32 	%p308, %r615, %r552;
	and.pred  	%p309, %p307, %p308;
	selp.b32 	%r615, %r615, %r552, %p309;
	selp.b16 	%rs860, %rs860, %rs805, %p309;
$L__BB3_110:
	setp.lt.u32 	%p310, %r297, 161;
	@%p310 bra 	$L__BB3_242;
	ld.shared.u32 	%r554, [_ZZN3cub18CUB_300001_SM_10006detail6reduce28DeviceReduceSingleTileKernelINS2_10policy_hubINS0_12KeyValuePairIi6__halfEEiNS0_6ArgMaxEE10Policy1000ENS0_21ArgIndexInputIteratorIPKS6_iS6_EEPS7_iS8_NS2_20empty_problem_init_tIS7_EES7_N4cuda3std3__410__identityEEEvT0_T1_T2_T3_T4_T6_E12temp_storage+48];
	ld.shared.u16 	%rs807, [_ZZN3cub18CUB_300001_SM_10006detail6reduce28DeviceReduceSingleTileKernelINS2_10policy_hubINS0_12KeyValuePairIi6__halfEEiNS0_6ArgMaxEE10Policy1000ENS0_21ArgIndexInputIteratorIPKS6_iS6_EEPS7_iS8_NS2_20empty_problem_init_tIS7_EES7_N4cuda3std3__410__identityEEEvT0_T1_T2_T3_T4_T6_E12temp_storage+52];
	// begin inline asm
	{ .reg .pred __$temp3;
  setp.gt.f16  __$temp3, %rs807, %rs860;
  selp.u16 %rs668, 1, 0, __$temp3;}
	// end inline asm
	setp.ne.s16 	%p311, %rs668, 0;
	@%p311 bra 	$L__BB3_113;
	// begin inline asm
	{ .reg .pred __$temp3;
  setp.eq.f16  __$temp3, %rs860, %rs807;
  selp.u16 %rs671, 1, 0, __$temp3;}
	// end inline asm
	setp.ne.s16 	%p312, %rs671, 0;
	setp.lt.s32 	%p313, %r554, %r615;
	and.pred  	%p314, %p312, %p313;
	selp.b32 	%r554, %r554, %r615, %p314;
	selp.b16 	%rs807, %rs807, %rs860, %p314;
$L__BB3_113:
	setp.lt.u32 	%p315, %r297, 193;
	mov.u16 	%rs860, %rs807;
	mov.u32 	%r615, %r554;
	@%p315 bra 	$L__BB3_242;
	ld.shared.u32 	%r555, [_ZZN3cub18CUB_300001_SM_10006detail6reduce28DeviceReduceSingleTileKernelINS2_10policy_hubINS0_12KeyValuePairIi6__halfEEiNS0_6ArgMaxEE10Policy1000ENS0_21ArgIndexInputIteratorIPKS6_iS6_EEPS7_iS8_NS2_20empty_problem_init_tIS7_EES7_N4cuda3std3__410__identityEEEvT0_T1_T2_T3_T4_T6_E12temp_storage+56];
	ld.shared.u16 	%rs808, [_ZZN3cub18CUB_300001_SM_10006detail6reduce28DeviceReduceSingleTileKernelINS2_10policy_hubINS0_12KeyValuePairIi6__halfEEiNS0_6ArgMaxEE10Policy1000ENS0_21ArgIndexInputIteratorIPKS6_iS6_EEPS7_iS8_NS2_20empty_problem_init_tIS7_EES7_N4cuda3std3__410__identityEEEvT0_T1_T2_T3_T4_T6_E12temp_storage+60];
	// begin inline asm
	{ .reg .pred __$temp3;
  setp.gt.f16  __$temp3, %rs808, %rs807;
  selp.u16 %rs674, 1, 0, __$temp3;}
	// end inline asm
	setp.ne.s16 	%p316, %rs674, 0;
	@%p316 bra 	$L__BB3_116;
	// begin inline asm
	{ .reg .pred __$temp3;
  setp.eq.f16  __$temp3, %rs807, %rs808;
  selp.u16 %rs677, 1, 0, __$temp3;}
	// end inline asm
	setp.ne.s16 	%p317, %rs677, 0;
	setp.lt.s32 	%p318, %r555, %r554;
	and.pred  	%p319, %p317, %p318;
	selp.b32 	%r555, %r555, %r554, %p319;
	selp.b16 	%rs808, %rs808, %rs807, %p319;
$L__BB3_116:
	setp.lt.u32 	%p320, %r297, 225;
	mov.u16 	%rs860, %rs808;
	mov.u32 	%r615, %r555;
	@%p320 bra 	$L__BB3_242;
	ld.shared.u32 	%r615, [_ZZN3cub18CUB_300001_SM_10006detail6reduce28DeviceReduceSingleTileKernelINS2_10policy_hubINS0_12KeyValuePairIi6__halfEEiNS0_6ArgMaxEE10Policy1000ENS0_21ArgIndexInputIteratorIPKS6_iS6_EEPS7_iS8_NS2_20empty_problem_init_tIS7_EES7_N4cuda3std3__410__identityEEEvT0_T1_T2_T3_T4_T6_E12temp_storage+64];
	ld.shared.u16 	%rs860, [_ZZN3cub18CUB_300001_SM_10006detail6reduce28DeviceReduceSingleTileKernelINS2_10policy_hubINS0_12KeyValuePairIi6__halfEEiNS0_6ArgMaxEE10Policy1000ENS0_21ArgIndexInputIteratorIPKS6_iS6_EEPS7_iS8_NS2_20empty_problem_init_tIS7_EES7_N4cuda3std3__410__identityEEEvT0_T1_T2_T3_T4_T6_E12temp_storage+68];
	// begin inline asm
	{ .reg .pred __$temp3;
  setp.gt.f16  __$temp3, %rs860, %rs808;
  selp.u16 %rs680, 1, 0, __$temp3;}
	// end inline asm
	setp.ne.s16 	%p321, %rs680, 0;
	@%p321 bra 	$L__BB3_242;
	// begin inline asm
	{ .reg .pred __$temp3;
  setp.eq.f16  __$temp3, %rs808, %rs860;
  selp.u16 %rs683, 1, 0, __$temp3;}
	// end inline asm
	setp.ne.s16 	%p322, %rs683, 0;
	setp.lt.s32 	%p323, %r615, %r555;
	and.pred  	%p324, %p322, %p323;
	selp.b16 	%rs860, %rs860, %rs808, %p324;
	selp.b32 	%r615, %r615, %r555, %p324;
	bra.uni 	$L__BB3_242;
$L__BB3_119:
	mov.u32 	%r150, %tid.x;
	add.s32 	%r151, %r296, %r150;
	mul.wide.s32 	%rd14, %r151, 2;
	add.s64 	%rd7, %rd2, %rd14;
	ld.global.u16 	%rs817, [%rd7];
	add.s32 	%r152, %r151, 256;
	ld.global.u16 	%rs127, [%rd7+512];
	add.s32 	%r153, %r151, 512;
	ld.global.u16 	%rs128, [%rd7+1024];
	add.s32 	%r154, %r151, 768;
	ld.global.u16 	%rs129, [%rd7+1536];
	add.s32 	%r155, %r151, 1024;
	ld.global.u16 	%rs130, [%rd7+2048];
	add.s32 	%r156, %r151, 1280;
	ld.global.u16 	%rs131, [%rd7+2560];
	add.s32 	%r157, %r151, 1536;
	ld.global.u16 	%rs132, [%rd7+3072];
	add.s32 	%r158, %r151, 1792;
	ld.global.u16 	%rs133, [%rd7+3584];
	// begin inline asm
	{ .reg .pred __$temp3;
  setp.gt.f16  __$temp3, %rs127, %rs817;
  selp.u16 %rs255, 1, 0, __$temp3;}
	// end inline asm
	setp.ne.s16 	%p3, %rs255, 0;
	@%p3 bra 	$L__BB3_121;
	// begin inline asm
	{ .reg .pred __$temp3;
  setp.eq.f16  __$temp3, %rs817, %rs127;
  selp.u16 %rs258, 1, 0, __$temp3;}
	// end inline asm
	setp.eq.s16 	%p4, %rs258, 0;
	setp.lt.s32 	%p5, %r151, 2147483392;
	or.pred  	%p6, %p4, %p5;
	mov.u32 	%r565, %r151;
	@%p6 bra 	$L__BB3_122;
$L__BB3_121:
	mov.u32 	%r565, %r152;
	mov.u16 	%rs817, %rs127;
$L__BB3_122:
	// begin inline asm
	{ .reg .pred __$temp3;
  setp.gt.f16  __$temp3, %rs128, %rs817;
  selp.u16 %rs261, 1, 0, __$temp3;}
	// end inline asm
	setp.ne.s16 	%p7, %rs261, 0;
	@%p7 bra 	$L__BB3_124;
	// begin inline asm
	{ .reg .pred __$temp3;
  setp.eq.f16  __$temp3, %rs817, %rs128;
  selp.u16 %rs264, 1, 0, __$temp3;}
	// end inline asm
	setp.eq.s16 	%p8, %rs264, 0;
	setp.ge.s32 	%p9, %r153, %r565;
	or.pred  	%p10, %p8, %p9;
	@%p10 bra 	$L__BB3_125;
$L__BB3_124:
	mov.u32 	%r565, %r153;
	mov.u16 	%rs817, %rs128;
$L__BB3_125:
	// begin inline asm
	{ .reg .pred __$temp3;
  setp.gt.f16  __$temp3, %rs129, %rs817;
  selp.u16 %rs267, 1, 0, __$temp3;}
	// end inline asm
	setp.ne.s16 	%p11, %rs267, 0;
	@%p11 bra 	$L__BB3_127;
	// begin inline asm
	{ .reg .pred __$temp3;
  setp.eq.f16  __$temp3, %rs817, %rs129;
  selp.u16 %rs270, 1, 0, __$temp3;}
	// end inline asm
	setp.eq.s16 	%p12, %rs270, 0;
	setp.ge.s32 	%p13, %r154, %r565;
	or.pred  	%p14, %p12, %p13;
	@%p14 bra 	$L__BB3_128;
$L__BB3_127:
	mov.u32 	%r565, %r154;
	mov.u16 	%rs817, %rs129;
$L__BB3_128:
	// begin inline asm
	{ .reg .pred __$temp3;
  setp.gt.f16  __$temp3, %rs130, %rs817;
  selp.u16 %rs273, 1, 0, __$temp3;}
	// end inline asm
	setp.ne.s16 	%p15, %rs273, 0;
	@%p15 bra 	$L__BB3_130;
	// begin inline asm
	{ .reg .pred __$temp3;
  setp.eq.f16  __$temp3, %rs817, %rs130;
  selp.u16 %rs276, 1, 0, __$temp3;}
	// end inline asm
	setp.eq.s16 	%p16, %rs276, 0;
	setp.ge.s32 	%p17, %r155, %r565;
	or.pred  	%p18, %p16, %p17;
	@%p18 bra 	$L__BB3_131;
$L__BB3_130:
	mov.u32 	%r565, %r155;
	mov.u16 	%rs817, %rs130;
$L__BB3_131:
	// begin inline asm
	{ .reg .pred __$temp3;
  setp.gt.f16  __$temp3, %rs131, %rs817;
  selp.u16 %rs279, 1, 0, __$temp3;}
	// end inline asm
	setp.ne.s16 	%p19, %rs279, 0;
	@%p19 bra 	$L__BB3_133;
	// begin inline asm
	{ .reg .pred __$temp3;
  setp.eq.f16  __$temp3, %rs817, %rs131;
  selp.u16 %rs282, 1, 0, __$temp3;}
	// end inline asm
	setp.eq.s16 	%p20, %rs282, 0;
	setp.ge.s32 	%p21, %r156, %r565;
	or.pred  	%p22, %p20, %p21;
	@%p22 bra 	$L__BB3_134;
$L__BB3_133:
	mov.u32 	%r565, %r156;
	mov.u16 	%rs817, %rs131;
$L__BB3_134:
	// begin inline asm
	{ .reg .pred __$temp3;
  setp.gt.f16  __$temp3, %rs132, %rs817;
  selp.u16 %rs285, 1, 0, __$temp3;}
	// end inline asm
	setp.ne.s16 	%p23, %rs285, 0;
	@%p23 bra 	$L__BB3_136;
	// begin inline asm
	{ .reg .pred __$temp3;
  setp.eq.f16  __$temp3, %rs817, %rs132;
  selp.u16 %rs288, 1, 0, __$temp3;}
	// end inline asm
	setp.eq.s16 	%p24, %rs288, 0;
	setp.ge.s32 	%p25, %r157, %r565;
	or.pred  	%p26, %p24, %p25;
	@%p26 bra 	$L__BB3_137;
$L__BB3_136:
	mov.u32 	%r565, %r157;
	mov.u16 	%rs817, %rs132;
$L__BB3_137:
	// begin inline asm
	{ .reg .pred __$temp3;
  setp.gt.f16  __$temp3, %rs133, %rs817;
  selp.u16 %rs291, 1, 0, __$temp3;}
	// end inline asm
	setp.ne.s16 	%p27, %rs291, 0;
	@%p27 bra 	$L__BB3_139;
	// begin inline asm
	{ .reg .pred __$temp3;
  setp.eq.f16  __$temp3, %rs817, %rs133;
  selp.u16 %rs294, 1, 0, __$temp3;}
	// end inline asm
	setp.eq.s16 	%p28, %rs294, 0;
	setp.ge.s32 	%p29, %r158, %r565;
	or.pred  	%p30, %p28, %p29;
	@%p30 bra 	$L__BB3_140;
$L__BB3_139:
	mov.u32 	%r565, %r158;
	mov.u16 	%rs817, %rs133;
$L__BB3_140:
	setp.lt.u32 	%p31, %r297, 4096;
	mov.b32 	%r574, 2048;
	@%p31 bra 	$L__BB3_168;
	add.s32 	%r166, %r297, -2048;
	mov.b32 	%r574, 2048;
$L__BB3_142:
	add.s32 	%r169, %r151, %r574;
	shl.b32 	%r306, %r574, 1;
	cvt.u64.u32 	%rd15, %r306;
	add.s64 	%rd16, %rd7, %rd15;
	ld.global.u16 	%rs142, [%rd16];
	add.s32 	%r170, %r152, %r574;
	ld.global.u16 	%rs143, [%rd16+512];
	add.s32 	%r171, %r170, 256;
	ld.global.u16 	%rs144, [%rd16+1024];
	add.s32 	%r172, %r170, 512;
	ld.global.u16 	%rs145, [%rd16+1536];
	add.s32 	%r173, %r170, 768;
	ld.global.u16 	%rs146, [%rd16+2048];
	add.s32 	%r174, %r170, 1024;
	ld.global.u16 	%rs147, [%rd16+2560];
	add.s32 	%r175, %r170, 1280;
	ld.global.u16 	%rs148, [%rd16+3072];
	add.s32 	%r176, %r170, 1536;
	ld.global.u16 	%rs149, [%rd16+3584];
	// begin inline asm
	{ .reg .pred __$temp3;
  setp.gt.f16  __$temp3, %rs142, %rs817;
  selp.u16 %rs297, 1, 0, __$temp3;}
	// end inline asm
	setp.ne.s16 	%p32, %rs297, 0;
	@%p32 bra 	$L__BB3_144;
	// begin inline asm
	{ .reg .pred __$temp3;
  setp.eq.f16  __$temp3, %rs817, %rs142;
  selp.u16 %rs300, 1, 0, __$temp3;}
	// end inline asm
	setp.eq.s16 	%p33, %rs300, 0;
	setp.ge.s32 	%p34, %r169, %r565;
	or.pred  	%p35, %p33, %p34;
	@%p35 bra 	$L__BB3_145;
$L__BB3_144:
	mov.u32 	%r565, %r169;
	mov.u16 	%rs817, %rs142;
$L__BB3_145:
	// begin inline asm
	{ .reg .pred __$temp3;
  setp.gt.f16  __$temp3, %rs143, %rs817;
  selp.u16 %rs303, 1, 0, __$temp3;}
	// end inline asm
	setp.ne.s16 	%p36, %rs303, 0;
	@%p36 bra 	$L__BB3_147;
	// begin inline asm
	{ .reg .pred __$temp3;
  setp.eq.f16  __$temp3, %rs817, %rs143;
  selp.u16 %rs306, 1, 0, __$temp3;}
	// end inline asm
	setp.eq.s16 	%p37, %rs306, 0;
	setp.ge.s32 	%p38, %r170, %r565;
	or.pred  	%p39, %p37, %p38;
	@%p39 bra 	$L__BB3_148;
$L__BB3_147:
	mov.u32 	%r565, %r170;
	mov.u16 	%rs817, %rs143;
$L__BB3_148:
	// begin inline asm
	{ .reg .pred __$temp3;
  setp.gt.f16  __$temp3, %rs144, %rs817;
  selp.u16 %rs309, 1, 0, __$temp3;}
	// end inline asm
	setp.ne.s16 	%p40, %rs309, 0;
	@%p40 bra 	$L__BB3_150;
	// begin inline asm
	{ .reg .pred __$temp3;
  setp.eq.f16  __$temp3, %rs817, %rs144;
  selp.u16 %rs312, 1, 0, __$temp3;}
	// end inline asm
	setp.eq.s16 	%p41, %rs312, 0;
	setp.ge.s32 	%p42, %r171, %r565;
	or.pred  	%p43, %p41, %p42;
	@%p43 bra 	$L__BB3_151;
$L__BB3_150:
	mov.u32 	%r565, %r171;
	mov.u16 	%rs817, %rs144;
$L__BB3_151:
	// begin inline asm
	{ .reg .pred __$temp3;
  setp.gt.f16  __$temp3, %rs145, %rs817;
  selp.u16 %rs315, 1, 0, __$temp3;}
	// end inline asm
	setp.ne.s16 	%p44, %rs315, 0;
	@%p44 bra 	$L__BB3_153;
	// begin inline asm
	{ .reg .pred __$temp3;
  setp.eq.f16  __$temp3, %rs817, %rs145;
  selp.u16 %rs318, 1, 0, __$temp3;}
	// end inline asm
	setp.eq.s16 	%p45, %rs318, 0;
	setp.ge.s32 	%p46, %r172, %r565;
	or.pred  	%p47, %p45, %p46;
	@%p47 bra 	$L__BB3_154;
$L__BB3_153:
	mov.u32 	%r565, %r172;
	mov.u16 	%rs817, %rs145;
$L__BB3_154:
	// begin inline asm
	{ .reg .pred __$temp3;
  setp.gt.f16  __$temp3, %rs146, %rs817;
  selp.u16 %rs321, 1, 0, __$temp3;}
	// end inline asm
	setp.ne.s16 	%p48, %rs321, 0;
	@%p48 bra 	$L__BB3_156;
	// begin inline asm
	{ .reg .pred __$temp3;
  setp.eq.f16  __$temp3, %rs817, %rs146;
  selp.u16 %rs324, 1, 0, __$temp3;}
	// end inline asm
	setp.eq.s16 	%p49, %rs324, 0;
	setp.ge.s32 	%p50, %r173, %r565;
	or.pred  	%p51, %p49, %p50;
	@%p51 bra 	$L__BB3_157;
$L__BB3_156:
	mov.u32 	%r565, %r173;
	mov.u16 	%rs817, %rs146;
$L__BB3_157:
	// begin inline asm
	{ .reg .pred __$temp3;
  setp.gt.f16  __$temp3, %rs147, %rs817;
  selp.u16 %rs327, 1, 0, __$temp3;}
	// end inline asm
	setp.ne.s16 	%p52, %rs327, 0;
	@%p52 bra 	$L__BB3_159;
	// begin inline asm
	{ .reg .pred __$temp3;
  setp.eq.f16  __$temp3, %rs817, %rs147;
  selp.u16 %rs330, 1, 0, __$temp3;}
	// end inline asm
	setp.eq.s16 	%p53, %rs330, 0;
	setp.ge.s32 	%p54, %r174, %r565;
	or.pred  	%p55, %p53, %p54;
	@%p55 bra 	$L__BB3_160;
$L__BB3_159:
	mov.u32 	%r565, %r174;
	mov.u16 	%rs817, %rs147;
$L__BB3_160:
	// begin inline asm
	{ .reg .pred __$temp3;
  setp.gt.f16  __$temp3, %rs148, %rs817;
  selp.u16 %rs333, 1, 0, __$temp3;}
	// end inline asm
	setp.ne.s16 	%p56, %rs333, 0;
	@%p56 bra 	$L__BB3_162;
	// begin inline asm
	{ .reg .pred __$temp3;
  setp.eq.f16  __$temp3, %rs817, %rs148;
  selp.u16 %rs336, 1, 0, __$temp3;}
	// end inline asm
	setp.eq.s16 	%p57, %rs336, 0;
	setp.ge.s32 	%p58, %r175, %r565;
	or.pred  	%p59, %p57, %p58;
	@%p59 bra 	$L__BB3_163;
$L__BB3_162:
	mov.u32 	%r565, %r175;
	mov.u16 	%rs817, %rs148;
$L__BB3_163:
	// begin inline asm
	{ .reg .pred __$temp3;
  setp.gt.f16  __$temp3, %rs149, %rs817;
  selp.u16 %rs339, 1, 0, __$temp3;}
	// end inline asm
	setp.ne.s16 	%p60, %rs339, 0;
	@%p60 bra 	$L__BB3_165;
	// begin inline asm
	{ .reg .pred __$temp3;
  setp.eq.f16  __$temp3, %rs817, %rs149;
  selp.u16 %rs342, 1, 0, __$temp3;}
	// end inline asm
	setp.eq.s16 	%p61, %rs342, 0;
	setp.ge.s32 	%p62, %r176, %r565;
	or.pred  	%p63, %p61, %p62;
	@%p63 bra 	$L__BB3_166;
$L__BB3_165:
	mov.u32 	%r565, %r176;
	mov.u16 	%rs817, %rs149;
$L__BB3_166:
	sub.s32 	%r307, %r297, %r574;
	setp.lt.s32 	%p64, %r307, 2048;
	@%p64 bra 	$L__BB3_210;
	add.s32 	%r574, %r574, 2048;
	setp.le.s32 	%p65, %r574, %r166;
	@%p65 bra 	$L__BB3_142;
$L__BB3_168:
	setp.le.s32 	%p66, %r297, %r574;
	sub.s32 	%r308, %r297, %r574;
	setp.ge.s32 	%p67, %r150, %r308;
	or.pred  	%p68, %p66, %p67;
	@%p68 bra 	$L__BB3_210;
	add.s32 	%r188, %r574, %r296;
	not.b32 	%r311, %r150;
	add.s32 	%r312, %r297, %r311;
	sub.s32 	%r189, %r312, %r574;
	shr.u32 	%r313, %r189, 8;
	add.s32 	%r190, %r313, 1;
	and.b32  	%r191, %r190, 7;
	setp.lt.u32 	%p69, %r189, 1792;
	mov.u32 	%r595, %r150;
	@%p69 bra 	$L__BB3_189;
	or.b32  	%r577, %r150, 1024;
	add.s32 	%r576, %r151, %r574;
	and.b32  	%r314, %r190, 33554424;
	neg.s32 	%r575, %r314;
	add.s64 	%rd8, %rd2, 2048;
$L__BB3_171:
	.pragma "nounroll";
	mul.wide.s32 	%rd17, %r576, 2;
	add.s64 	%rd9, %rd8, %rd17;
	ld.global.u16 	%rs827, [%rd9+-2048];
	// begin inline asm
	{ .reg .pred __$temp3;
  setp.gt.f16  __$temp3, %rs827, %rs817;
  selp.u16 %rs346, 1, 0, __$temp3;}
	// end inline asm
	setp.ne.s16 	%p70, %rs346, 0;
	mov.u32 	%r579, %r576;
	@%p70 bra 	$L__BB3_173;
	// begin inline asm
	{ .reg .pred __$temp3;
  setp.eq.f16  __$temp3, %rs817, %rs827;
  selp.u16 %rs349, 1, 0, __$temp3;}
	// end inline asm
	setp.ne.s16 	%p71, %rs349, 0;
	setp.lt.s32 	%p72, %r576, %r565;
	and.pred  	%p73, %p71, %p72;
	selp.b32 	%r579, %r576, %r565, %p73;
	selp.b16 	%rs827, %rs827, %rs817, %p73;
$L__BB3_173:
	add.s32 	%r580, %r576, 256;
	ld.global.u16 	%rs828, [%rd9+-1536];
	// begin inline asm
	{ .reg .pred __$temp3;
  setp.gt.f16  __$temp3, %rs828, %rs827;
  selp.u16 %rs352, 1, 0, __$temp3;}
	// end inline asm
	setp.ne.s16 	%p74, %rs352, 0;
	@%p74 bra 	$L__BB3_175;
	// begin inline asm
	{ .reg .pred __$temp3;
  setp.eq.f16  __$temp3, %rs827, %rs828;
  selp.u16 %rs355, 1, 0, __$temp3;}
	// end inline asm
	setp.ne.s16 	%p75, %rs355, 0;
	setp.lt.s32 	%p76, %r580, %r579;
	and.pred  	%p77, %p75, %p76;
	selp.b32 	%r580, %r580, %r579, %p77;
	selp.b16 	%rs828, %rs828, %rs827, %p77;
$L__BB3_175:
	add.s32 	%r581, %r576, 512;
	ld.global.u16 	%rs829, [%rd9+-1024];
	// begin inline asm
	{ .reg .pred __$temp3;
  setp.gt.f16  __$temp3, %rs829, %rs828;
  selp.u16 %rs358, 1, 0, __$temp3;}
	// end inline asm
	setp.ne.s16 	%p78, %rs358, 0;
	@%p78 bra 	$L__BB3_177;
	// begin inline asm
	{ .reg .pred __$temp3;
  setp.eq.f16  __$temp3, %rs828, %rs829;
  selp.u16 %rs361, 1, 0, __$temp3;}
	// end inline asm
	setp.ne.s16 	%p79, %rs361, 0;
	setp.lt.s32 	%p80, %r581, %r580;
	and.pred  	%p81, %p79, %p80;
	selp.b32 	%r581, %r581, %r580, %p81;
	selp.b16 	%rs829, %rs829, %rs828, %p81;
$L__BB3_177:
	add.s32 	%r582, %r576, 768;
	ld.global.u16 	%rs830, [%rd9+-512];
	// begin inline asm
	{ .reg .pred __$temp3;
  setp.gt.f16  __$temp3, %rs830, %rs829;
  selp.u16 %rs364, 1, 0, __$temp3;}
	// end inline asm
	setp.ne.s16 	%p82, %rs364, 0;
	@%p82 bra 	$L__BB3_179;
	// begin inline asm
	{ .reg .pred __$temp3;
  setp.eq.f16  __$temp3, %rs829, %rs830;
  selp.u16 %rs367, 1, 0, __$temp3;}
	// end inline asm
	setp.ne.s16 	%p83, %rs367, 0;
	setp.lt.s32 	%p84, %r582, %r581;
	and.pred  	%p85, %p83, %p84;
	selp.b32 	%r582, %r582, %r581, %p85;
	selp.b16 	%rs830, %rs830, %rs829, %p85;
$L__BB3_179:
	add.s32 	%r583, %r576, 1024;
	ld.global.u16 	%rs831, [%rd9];
	// begin inline asm
	{ .reg .pred __$temp3;
  setp.gt.f16  __$temp3, %rs831, %rs830;
  selp.u16 %rs370, 1, 0, __$temp3;}
	// end inline asm
	setp.ne.s16 	%p86, %rs370, 0;
	@%p86 bra 	$L__BB3_181;
	// begin inline asm
	{ .reg .pred __$temp3;
  setp.eq.f16  __$temp3, %rs830, %rs831;
  selp.u16 %rs373, 1, 0, __$temp3;}
	// end inline asm
	setp.ne.s16 	%p87, %rs373, 0;
	setp.lt.s32 	%p88, %r583, %r582;
	and.pred  	%p89, %p87, %p88;
	selp.b32 	%r583, %r583, %r582, %p89;
	selp.b16 	%rs831, %rs831, %rs830, %p89;
$L__BB3_181:
	add.s32 	%r584, %r576, 1280;
	ld.global.u16 	%rs832, [%rd9+512];
	// begin inline asm
	{ .reg .pred __$temp3;
  setp.gt.f16  __$temp3, %rs832, %rs831;
  selp.u16 %rs376, 1, 0, __$temp3;}
	// end inline asm
	setp.ne.s16 	%p90, %rs376, 0;
	@%p90 bra 	$L__BB3_183;
	// begin inline asm
	{ .reg .pred __$temp3;
  setp.eq.f16  __$temp3, %rs831, %rs832;
  selp.u16 %rs379, 1, 0, __$temp3;}
	// end inline asm
	setp.ne.s16 	%p91, %rs379, 0;
	setp.lt.s32 	%p92, %r584, %r583;
	and.pred  	%p93, %p91, %p92;
	selp.b32 	%r584, %r584, %r583, %p93;
	selp.b16 	%rs832, %rs832, %rs831, %p93;
$L__BB3_183:
	add.s32 	%r585, %r576, 1536;
	ld.global.u16 	%rs833, [%rd9+1024];
	// begin inline asm
	{ .reg .pred __$temp3;
  setp.gt.f16  __$temp3, %rs833, %rs832;
  selp.u16 %rs382, 1, 0, __$temp3;}
	// end inline asm
	setp.ne.s16 	%p94, %rs382, 0;
	@%p94 bra 	$L__BB3_185;
	// begin inline asm
	{ .reg .pred __$temp3;
  setp.eq.f16  __$temp3, %rs832, %rs833;
  selp.u16 %rs385, 1, 0, __$temp3;}
	// end inline asm
	setp.ne.s16 	%p95, %rs385, 0;
	setp.lt.s32 	%p96, %r585, %r584;
	and.pred  	%p97, %p95, %p96;
	selp.b32 	%r585, %r585, %r584, %p97;
	selp.b16 	%rs833, %rs833, %rs832, %p97;
$L__BB3_185:
	add.s32 	%r565, %r576, 1792;
	ld.global.u16 	%rs817, [%rd9+1536];
	// begin inline asm
	{ .reg .pred __$temp3;
  setp.gt.f16  __$temp3, %rs817, %rs833;
  selp.u16 %rs388, 1, 0, __$temp3;}
	// end inline asm
	setp.ne.s16 	%p98, %rs388, 0;
	@%p98 bra 	$L__BB3_187;
	// begin inline asm
	{ .reg .pred __$temp3;
  setp.eq.f16  __$temp3, %rs833, %rs817;
  selp.u16 %rs391, 1, 0, __$temp3;}
	// end inline asm
	setp.ne.s16 	%p99, %rs391, 0;
	setp.lt.s32 	%p100, %r565, %r585;
	and.pred  	%p101, %p99, %p100;
	selp.b32 	%r565, %r565, %r585, %p101;
	selp.b16 	%rs817, %rs817, %rs833, %p101;
$L__BB3_187:
	add.s32 	%r577, %r577, 2048;
	add.s32 	%r576, %r576, 2048;
	add.s32 	%r575, %r575, 8;
	setp.ne.s32 	%p102, %r575, 0;
	@%p102 bra 	$L__BB3_171;
	add.s32 	%r595, %r577, -1024;
$L__BB3_189:
	setp.eq.s32 	%p103, %r191, 0;
	@%p103 bra 	$L__BB3_210;
	setp.lt.u32 	%p104, %r191, 4;
	@%p104 bra 	$L__BB3_200;
	add.s32 	%r229, %r188, %r595;
	mul.wide.s32 	%rd18, %r229, 2;
	add.s64 	%rd10, %rd2, %rd18;
	ld.global.u16 	%rs837, [%rd10];
	// begin inline asm
	{ .reg .pred __$temp3;
  setp.gt.f16  __$temp3, %rs837, %rs817;
  selp.u16 %rs395, 1, 0, __$temp3;}
	// end inline asm
	setp.ne.s16 	%p105, %rs395, 0;
	mov.u32 	%r590, %r229;
	@%p105 bra 	$L__BB3_193;
	// begin inline asm
	{ .reg .pred __$temp3;
  setp.eq.f16  __$temp3, %rs817, %rs837;
  selp.u16 %rs398, 1, 0, __$temp3;}
	// end inline asm
	setp.ne.s16 	%p106, %rs398, 0;
	setp.lt.s32 	%p107, %r229, %r565;
	and.pred  	%p108, %p106, %p107;
	selp.b32 	%r590, %r229, %r565, %p108;
	selp.b16 	%rs837, %rs837, %rs817, %p108;
$L__BB3_193:
	add.s32 	%r591, %r229, 256;
	ld.global.u16 	%rs838, [%rd10+512];
	// begin inline asm
	{ .reg .pred __$temp3;
  setp.gt.f16  __$temp3, %rs838, %rs837;
  selp.u16 %rs401, 1, 0, __$temp3;}
	// end inline asm
	setp.ne.s16 	%p109, %rs401, 0;
	@%p109 bra 	$L__BB3_195;
	// begin inline asm
	{ .reg .pred __$temp3;
  setp.eq.f16  __$temp3, %rs837, %rs838;
  selp.u16 %rs404, 1, 0, __$temp3;}
	// end inline asm
	setp.ne.s16 	%p110, %rs404, 0;
	setp.lt.s32 	%p111, %r591, %r590;
	and.pred  	%p112, %p110, %p111;
	selp.b32 	%r591, %r591, %r590, %p112;
	selp.b16 	%rs838, %rs838, %rs837, %p112;
$L__BB3_195:
	add.s32 	%r592, %r229, 512;
	ld.global.u16 	%rs839, [%rd10+1024];
	// begin inline asm
	{ .reg .pred __$temp3;
  setp.gt.f16  __$temp3, %rs839, %rs838;
  selp.u16 %rs407, 1, 0, __$temp3;}
	// end inline asm
	setp.ne.s16 	%p113, %rs407, 0;
	@%p113 bra 	$L__BB3_197;
	// begin inline asm
	{ .reg .pred __$temp3;
  setp.eq.f16  __$temp3, %rs838, %rs839;
  selp.u16 %rs410, 1, 0, __$temp3;}
	// end inline asm
	setp.ne.s16 	%p114, %rs410, 0;
	setp.lt.s32 	%p115, %r592, %r591;
	and.pred  	%p116, %p114, %p115;
	selp.b32 	%r592, %r592, %r591, %p116;
	selp.b16 	%rs839, %rs839, %rs838, %p116;
$L__BB3_197:
	add.s32 	%r565, %r229, 768;
	ld.global.u16 	%rs817, [%rd10+1536];
	// begin inline asm
	{ .reg .pred __$temp3;
  setp.gt.f16  __$temp3, %rs817, %rs839;
  selp.u16 %rs413, 1, 0, __$temp3;}
	// end inline asm
	setp.ne.s16 	%p117, %rs413, 0;
	@%p117 bra 	$L__BB3_199;
	// begin inline asm
	{ .reg .pred __$temp3;
  setp.eq.f16  __$temp3, %rs839, %rs817;
  selp.u16 %rs416, 1, 0, __$temp3;}
	// end inline asm
	setp.ne.s16 	%p118, %rs416, 0;
	setp.lt.s32 	%p119, %r565, %r592;
	and.pred  	%p120, %p118, %p119;
	selp.b32 	%r565, %r565, %r592, %p120;
	selp.b16 	%rs817, %rs817, %rs839, %p120;
$L__BB3_199:
	add.s32 	%r595, %r595, 1024;
$L__BB3_200:
	and.b32  	%r317, %r190, 3;
	setp.eq.s32 	%p121, %r317, 0;
	@%p121 bra 	$L__BB3_210;
	setp.eq.s32 	%p122, %r317, 1;
	mov.u32 	%r601, %r565;
	mov.u16 	%rs846, %rs817;
	@%p122 bra 	$L__BB3_207;
	add.s32 	%r245, %r188, %r595;
	mul.wide.s32 	%rd19, %r245, 2;
	add.s64 	%rd11, %rd2, %rd19;
	ld.global.u16 	%rs843, [%rd11];
	// begin inline asm
	{ .reg .pred __$temp3;
  setp.gt.f16  __$temp3, %rs843, %rs817;
  selp.u16 %rs420, 1, 0, __$temp3;}
	// end inline asm
	setp.ne.s16 	%p123, %rs420, 0;
	mov.u32 	%r597, %r245;
	@%p123 bra 	$L__BB3_204;
	// begin inline asm
	{ .reg .pred __$temp3;
  setp.eq.f16  __$temp3, %rs817, %rs843;
  selp.u16 %rs423, 1, 0, __$temp3;}
	// end inline asm
	setp.ne.s16 	%p124, %rs423, 0;
	setp.lt.s32 	%p125, %r245, %r565;
	and.pred  	%p126, %p124, %p125;
	selp.b32 	%r597, %r245, %r565, %p126;
	selp.b16 	%rs843, %rs843, %rs817, %p126;
$L__BB3_204:
	add.s32 	%r565, %r245, 256;
	ld.global.u16 	%rs817, [%rd11+512];
	// begin inline asm
	{ .reg .pred __$temp3;
  setp.gt.f16  __$temp3, %rs817, %rs843;
  selp.u16 %rs426, 1, 0, __$temp3;}
	// end inline asm
	setp.ne.s16 	%p127, %rs426, 0;
	@%p127 bra 	$L__BB3_206;
	// begin inline asm
	{ .reg .pred __$temp3;
  setp.eq.f16  __$temp3, %rs843, %rs817;
  selp.u16 %rs429, 1, 0, __$temp3;}
	// end inline asm
	setp.ne.s16 	%p128, %rs429, 0;
	setp.lt.s32 	%p129, %r565, %r597;
	and.pred  	%p130, %p128, %p129;
	selp.b32 	%r565, %r565, %r597, %p130;
	selp.b16 	%rs817, %rs817, %rs843, %p130;
$L__BB3_206:
	add.s32 	%r595, %r595, 512;
	mov.u32 	%r601, %r565;
	mov.u16 	%rs846, %rs817;
$L__BB3_207:
	and.b32  	%r318, %r189, 256;
	setp.ne.s32 	%p131, %r318, 0;
	@%p131 bra 	$L__BB3_210;
	add.s32 	%r565, %r188, %r595;
	mul.wide.s32 	%rd20, %r565, 2;
	add.s64 	%rd21, %rd2, %rd20;
	ld.global.u16 	%rs817, [%rd21];
	// begin inline asm
	{ .reg .pred __$temp3;
  setp.gt.f16  __$temp3, %rs817, %rs846;
  selp.u16 %rs432, 1, 0, __$temp3;}
	// end inline asm
	setp.ne.s16 	%p132, %rs432, 0;
	@%p132 bra 	$L__BB3_210;
	// begin inline asm
	{ .reg .pred __$temp3;
  setp.eq.f16  __$temp3, %rs846, %rs817;
  selp.u16 %rs435, 1, 0, __$temp3;}
	// end inline asm
	setp.ne.s16 	%p133, %rs435, 0;
	setp.lt.s32 	%p134, %r565, %r601;
	and.pred  	%p135, %p133, %p134;
	selp.b32 	%r565, %r565, %r601, %p135;
	selp.b16 	%rs817, %rs817, %rs846, %p135;
$L__BB3_210:
	// begin inline asm
	mov.u32 %r319, %laneid;
	// end inline asm
	mov.b32 	%r326, {%rs817, %rs438};
	mov.b32 	%r327, 1;
	mov.b32 	%r328, 31;
	mov.b32 	%r329, -1;
	// begin inline asm
	shfl.sync.down.b32 %r320, %r565, %r327, %r328, %r329;
	// end inline asm
	// begin inline asm
	shfl.sync.down.b32 %r325, %r326, %r327, %r328, %r329;
	// end inline asm
	cvt.u16.u32 	%rs211, %r325;
	setp.gt.s32 	%p136, %r319, 30;
	mov.u32 	%r603, %r565;
	mov.u16 	%rs848, %rs817;
	@%p136 bra 	$L__BB3_213;
	// begin inline asm
	{ .reg .pred __$temp3;
  setp.gt.f16  __$temp3, %rs211, %rs817;
  selp.u16 %rs439, 1, 0, __$temp3;}
	// end inline asm
	setp.ne.s16 	%p137, %rs439, 0;
	mov.u32 	%r603, %r320;
	mov.u16 	%rs848, %rs211;
	@%p137 bra 	$L__BB3_213;
	// begin inline asm
	{ .reg .pred __$temp3;
  setp.eq.f16  __$temp3, %rs817, %rs211;
  selp.u16 %rs442, 1, 0, __$temp3;}
	// end inline asm
	setp.ne.s16 	%p138, %rs442, 0;
	setp.lt.s32 	%p139, %r320, %r565;
	and.pred  	%p140, %p138, %p139;
	selp.b32 	%r603, %r320, %r565, %p140;
	selp.b16 	%rs848, %rs211, %rs817, %p140;
$L__BB3_213:
	mov.b32 	%r336, {%rs848, %rs445};
	mov.b32 	%r337, 2;
	mov.b32 	%r338, 31;
	mov.b32 	%r339, -1;
	// begin inline asm
	shfl.sync.down.b32 %r330, %r603, %r337, %r338, %r339;
	// end inline asm
	// begin inline asm
	shfl.sync.down.b32 %r335, %r336, %r337, %r338, %r339;
	// end inline asm
	cvt.u16.u32 	%rs214, %r335;
	setp.gt.s32 	%p141, %r319, 29;
	mov.u32 	%r604, %r603;
	mov.u16 	%rs849, %rs848;
	@%p141 bra 	$L__BB3_216;
	// begin inline asm
	{ .reg .pred __$temp3;
  setp.gt.f16  __$temp3, %rs214, %rs848;
  selp.u16 %rs446, 1, 0, __$temp3;}
	// end inline asm
	setp.ne.s16 	%p142, %rs446, 0;
	mov.u32 	%r604, %r330;
	mov.u16 	%rs849, %rs214;
	@%p142 bra 	$L__BB3_216;
	// begin inline asm
	{ .reg .pred __$temp3;
  setp.eq.f16  __$temp3, %rs848, %rs214;
  selp.u16 %rs449, 1, 0, __$temp3;}
	// end inline asm
	setp.ne.s16 	%p143, %rs449, 0;
	setp.lt.s32 	%p144, %r330, %r603;
	and.pred  	%p145, %p143, %p144;
	selp.b32 	%r604, %r330, %r603, %p145;
	selp.b16 	%rs849, %rs214, %rs848, %p145;
$L__BB3_216:
	mov.b32 	%r346, {%rs849, %rs452};
	mov.b32 	%r347, 4;
	mov.b32 	%r348, 31;
	mov.b32 	%r349, -1;
	// begin inline asm
	shfl.sync.down.b32 %r340, %r604, %r347, %r348, %r349;
	// end inline asm
	// begin inline asm
	shfl.sync.down.b32 %r345, %r346, %r347, %r348, %r349;
	// end inline asm
	cvt.u16.u32 	%rs217, %r345;
	setp.gt.s32 	%p146, %r319, 27;
	mov.u32 	%r605, %r604;
	mov.u16 	%rs850, %rs849;
	@%p146 bra 	$L__BB3_219;
	// begin inline asm
	{ .reg .pred __$temp3;
  setp.gt.f16  __$temp3, %rs217, %rs849;
  selp.u16 %rs453, 1, 0, __$temp3;}
	// end inline asm
	setp.ne.s16 	%p147, %rs453, 0;
	mov.u32 	%r605, %r340;
	mov.u16 	%rs850, %rs217;
	@%p147 bra 	$L__BB3_219;
	// begin inline asm
	{ .reg .pred __$temp3;
  setp.eq.f16  __$temp3, %rs849, %rs217;
  selp.u16 %rs456, 1, 0, __$temp3;}
	// end inline asm
	setp.ne.s16 	%p148, %rs456, 0;
	setp.lt.s32 	%p149, %r340, %r604;
	and.pred  	%p150, %p148, %p149;
	selp.b32 	%r605, %r340, %r604, %p150;
	selp.b16 	%rs850, %rs217, %rs849, %p150;
$L__BB3_219:
	mov.b32 	%r356, {%rs850, %rs459};
	mov.b32 	%r357, 8;
	mov.b32 	%r358, 31;
	mov.b32 	%r359, -1;
	// begin inline asm
	shfl.sync.down.b32 %r350, %r605, %r357, %r358, %r359;
	// end inline asm
	// begin inline asm
	shfl.sync.down.b32 %r355, %r356, %r357, %r358, %r359;
	// end inline asm
	cvt.u16.u32 	%rs220, %r355;
	setp.gt.s32 	%p151, %r319, 23;
	mov.u32 	%r615, %r605;
	mov.u16 	%rs860, %rs850;
	@%p151 bra 	$L__BB3_222;
	// begin inline asm
	{ .reg .pred __$temp3;
  setp.gt.f16  __$temp3, %rs220, %rs850;
  selp.u16 %rs460, 1, 0, __$temp3;}
	// end inline asm
	setp.ne.s16 	%p152, %rs460, 0;
	mov.u32 	%r615, %r350;
	mov.u16 	%rs860, %rs220;
	@%p152 bra 	$L__BB3_222;
	// begin inline asm
	{ .reg .pred __$temp3;
  setp.eq.f16  __$temp3, %rs850, %rs220;
  selp.u16 %rs463, 1, 0, __$temp3;}
	// end inline asm
	setp.ne.s16 	%p153, %rs463, 0;
	setp.lt.s32 	%p154, %r350, %r605;
	and.pred  	%p155, %p153, %p154;
	selp.b32 	%r615, %r350, %r605, %p155;
	selp.b16 	%rs860, %rs220, %rs850, %p155;
$L__BB3_222:
	mov.b32 	%r366, {%rs860, %rs466};
	mov.b32 	%r367, 16;
	mov.b32 	%r368, 31;
	mov.b32 	%r369, -1;
	// begin inline asm
	shfl.sync.down.b32 %r607, %r615, %r367, %r368, %r369;
	// end inline asm
	// begin inline asm
	shfl.sync.down.b32 %r365, %r366, %r367, %r368, %r369;
	// end inline asm
	cvt.u16.u32 	%rs852, %r365;
	setp.gt.s32 	%p156, %r319, 15;
	@%p156 bra 	$L__BB3_227;
	// begin inline asm
	{ .reg .pred __$temp3;
  setp.gt.f16  __$temp3, %rs852, %rs860;
  selp.u16 %rs467, 1, 0, __$temp3;}
	// end inline asm
	setp.ne.s16 	%p157, %rs467, 0;
	@%p157 bra 	$L__BB3_225;
	// begin inline asm
	{ .reg .pred __$temp3;
  setp.eq.f16  __$temp3, %rs860, %rs852;
  selp.u16 %rs470, 1, 0, __$temp3;}
	// end inline asm
	setp.ne.s16 	%p158, %rs470, 0;
	setp.lt.s32 	%p159, %r607, %r615;
	and.pred  	%p160, %p158, %p159;
	selp.b32 	%r607, %r607, %r615, %p160;
	selp.b16 	%rs852, %rs852, %rs860, %p160;
$L__BB3_225:
	setp.ne.s32 	%p161, %r319, 0;
	mov.u16 	%rs860, %rs852;
	mov.u32 	%r615, %r607;
	@%p161 bra 	$L__BB3_227;
	shr.u32 	%r370, %r150, 2;
	and.b32  	%r371, %r370, 248;
	mov.u32 	%r372, _ZZN3cub18CUB_300001_SM_10006detail6reduce28DeviceReduceSingleTileKernelINS2_10policy_hubINS0_12KeyValuePairIi6__halfEEiNS0_6ArgMaxEE10Policy1000ENS0_21ArgIndexInputIteratorIPKS6_iS6_EEPS7_iS8_NS2_20empty_problem_init_tIS7_EES7_N4cuda3std3__410__identityEEEvT0_T1_T2_T3_T4_T6_E12temp_storage;
	add.s32 	%r373, %r372, %r371;
	st.shared.u32 	[%r373+8], %r607;
	st.shared.u16 	[%r373+12], %rs852;
$L__BB3_227:
	bar.sync 	0;
	setp.ne.s32 	%p162, %r150, 0;
	@%p162 bra 	$L__BB3_242;
	ld.shared.u32 	%r609, [_ZZN3cub18CUB_300001_SM_10006detail6reduce28DeviceReduceSingleTileKernelINS2_10policy_hubINS0_12KeyValuePairIi6__halfEEiNS0_6ArgMaxEE10Policy1000ENS0_21ArgIndexInputIteratorIPKS6_iS6_EEPS7_iS8_NS2_20empty_problem_init_tIS7_EES7_N4cuda3std3__410__identityEEEvT0_T1_T2_T3_T4_T6_E12temp_storage+16];
	ld.shared.u16 	%rs854, [_ZZN3cub18CUB_300001_SM_10006detail6reduce28DeviceReduceSingleTileKernelINS2_10policy_hubINS0_12KeyValuePairIi6__halfEEiNS0_6ArgMaxEE10Policy1000ENS0_21ArgIndexInputIteratorIPKS6_iS6_EEPS7_iS8_NS2_20empty_problem_init_tIS7_EES7_N4cuda3std3__410__identityEEEvT0_T1_T2_T3_T4_T6_E12temp_storage+20];
	// begin inline asm
	{ .reg .pred __$temp3;
  setp.gt.f16  __$temp3, %rs854, %rs860;
  selp.u16 %rs473, 1, 0, __$temp3;}
	// end inline asm
	setp.ne.s16 	%p163, %rs473, 0;
	@%p163 bra 	$L__BB3_230;
	// begin inline asm
	{ .reg .pred __$temp3;
  setp.eq.f16  __$temp3, %rs860, %rs854;
  selp.u16 %rs476, 1, 0, __$temp3;}
	// end inline asm
	setp.ne.s16 	%p164, %rs476, 0;
	setp.lt.s32 	%p165, %r609, %r615;
	and.pred  	%p166, %p164, %p165;
	selp.b32 	%r609, %r609, %r615, %p166;
	selp.b16 	%rs854, %rs854, %rs860, %p166;
$L__BB3_230:
	ld.shared.u32 	%r610, [_ZZN3cub18CUB_300001_SM_10006detail6reduce28DeviceReduceSingleTileKernelINS2_10policy_hubINS0_12KeyValuePairIi6__halfEEiNS0_6ArgMaxEE10Policy1000ENS0_21ArgIndexInputIteratorIPKS6_iS6_EEPS7_iS8_NS2_20empty_problem_init_tIS7_EES7_N4cuda3std3__410__identityEEEvT0_T1_T2_T3_T4_T6_E12temp_storage+24];
	ld.shared.u16 	%rs855, [_ZZN3cub18CUB_300001_SM_10006detail6reduce28DeviceReduceSingleTileKernelINS2_10policy_hubINS0_12KeyValuePairIi6__halfEEiNS0_6ArgMaxEE10Policy1000ENS0_21ArgIndexInputIteratorIPKS6_iS6_EEPS7_iS8_NS2_20empty_problem_init_tIS7_EES7_N4cuda3std3__410__identityEEEvT0_T1_T2_T3_T4_T6_E12temp_storage+28];
	// begin inline asm
	{ .reg .pred __$temp3;
  setp.gt.f16  __$temp3, %rs855, %rs854;
  selp.u16 %rs479, 1, 0, __$temp3;}
	// end inline asm
	setp.ne.s16 	%p167, %rs479, 0;
	@%p167 bra 	$L__BB3_232;
	// begin inline asm
	{ .reg .pred __$temp3;
  setp.eq.f16  __$temp3, %rs854, %rs855;
  selp.u16 %rs482, 1, 0, __$temp3;}
	// end inline asm
	setp.ne.s16 	%p168, %rs482, 0;
	setp.lt.s32 	%p169, %r610, %r609;
	and.pred  	%p170, %p168, %p169;
	selp.b32 	%r610, %r610, %r609, %p170;
	selp.b16 	%rs855, %rs855, %rs854, %p170;
$L__BB3_232:
	ld.shared.u32 	%r611, [_ZZN3cub18CUB_300001_SM_10006detail6reduce28DeviceReduceSingleTileKernelINS2_10policy_hubINS0_12KeyValuePairIi6__halfEEiNS0_6ArgMaxEE10Policy1000ENS0_21ArgIndexInputIteratorIPKS6_iS6_EEPS7_iS8_NS2_20empty_problem_init_tIS7_EES7_N4cuda3std3__410__identityEEEvT0_T1_T2_T3_T4_T6_E12temp_storage+32];
	ld.shared.u16 	%rs856, [_ZZN3cub18CUB_300001_SM_10006detail6reduce28DeviceReduceSingleTileKernelINS2_10policy_hubINS0_12KeyValuePairIi6__halfEEiNS0_6ArgMaxEE10Policy1000ENS0_21ArgIndexInputIteratorIPKS6_iS6_EEPS7_iS8_NS2_20empty_problem_init_tIS7_EES7_N4cuda3std3__410__identityEEEvT0_T1_T2_T3_T4_T6_E12temp_storage+36];
	// begin inline asm
	{ .reg .pred __$temp3;
  setp.gt.f16  __$temp3, %rs856, %rs855;
  selp.u16 %rs485, 1, 0, __$temp3;}
	// end inline asm
	setp.ne.s16 	%p171, %rs485, 0;
	@%p171 bra 	$L__BB3_234;
	// begin inline asm
	{ .reg .pred __$temp3;
  setp.eq.f16  __$temp3, %rs855, %rs856;
  selp.u16 %rs488, 1, 0, __$temp3;}
	// end inline asm
	setp.ne.s16 	%p172, %rs488, 0;
	setp.lt.s32 	%p173, %r611, %r610;
	and.pred  	%p174, %p172, %p173;
	selp.b32 	%r611, %r611, %r610, %p174;
	selp.b16 	%rs856, %rs856, %rs855, %p174;
$L__BB3_234:
	ld.shared.u32 	%r612, [_ZZN3cub18CUB_300001_SM_10006detail6reduce28DeviceReduceSingleTileKernelINS2_10policy_hubINS0_12KeyValuePairIi6__halfEEiNS0_6ArgMaxEE10Policy1000ENS0_21ArgIndexInputIteratorIPKS6_iS6_EEPS7_iS8_NS2_20empty_problem_init_tIS7_EES7_N4cuda3std3__410__identityEEEvT0_T1_T2_T3_T4_T6_E12temp_storage+40];
	ld.shared.u16 	%rs857, [_ZZN3cub18CUB_300001_SM_10006detail6reduce28DeviceReduceSingleTileKernelINS2_10policy_hubINS0_12KeyValuePairIi6__halfEEiNS0_6ArgMaxEE10Policy1000ENS0_21ArgIndexInputIteratorIPKS6_iS6_EEPS7_iS8_NS2_20empty_problem_init_tIS7_EES7_N4cuda3std3__410__identityEEEvT0_T1_T2_T3_T4_T6_E12temp_storage+44];
	// begin inline asm
	{ .reg .pred __$temp3;
  setp.gt.f16  __$temp3, %rs857, %rs856;
  selp.u16 %rs491, 1, 0, __$temp3;}
	// end inline asm
	setp.ne.s16 	%p175, %rs491, 0;
	@%p175 bra 	$L__BB3_236;
	// begin inline asm
	{ .reg .pred __$temp3;
  setp.eq.f16  __$temp3, %rs856, %rs857;
  selp.u16 %rs494, 1, 0, __$temp3;}
	// end inline asm
	setp.ne.s16 	%p176, %rs494, 0;
	setp.lt.s32 	%p177, %r612, %r611;
	and.pred  	%p178, %p176, %p177;
	selp.b32 	%r612, %r612, %r611, %p178;
	selp.b16 	%rs857, %rs857, %rs856, %p178;
$L__BB3_236:
	ld.shared.u32 	%r613, [_ZZN3cub18CUB_300001_SM_10006detail6reduce28DeviceReduceSingleTileKernelINS2_10policy_hubINS0_12KeyValuePairIi6__halfEEiNS0_6ArgMaxEE10Policy1000ENS0_21ArgIndexInputIteratorIPKS6_iS6_EEPS7_iS8_NS2_20empty_problem_init_tIS7_EES7_N4cuda3std3__410__identityEEEvT0_T1_T2_T3_T4_T6_E12temp_storage+48];
	ld.shared.u16 	%rs858, [_ZZN3cub18CUB_300001_SM_10006detail6reduce28DeviceReduceSingleTileKernelINS2_10policy_hubINS0_12KeyValuePairIi6__halfEEiNS0_6ArgMaxEE10Policy1000ENS0_21ArgIndexInputIteratorIPKS6_iS6_EEPS7_iS8_NS2_20empty_problem_init_tIS7_EES7_N4cuda3std3__410__identityEEEvT0_T1_T2_T3_T4_T6_E12temp_storage+52];
	// begin inline asm
	{ .reg .pred __$temp3;
  setp.gt.f16  __$temp3, %rs858, %rs857;
  selp.u16 %rs497, 1, 0, __$temp3;}
	// end inline asm
	setp.ne.s16 	%p179, %rs497, 0;
	@%p179 bra 	$L__BB3_238;
	// begin inline asm
	{ .reg .pred __$temp3;
  setp.eq.f16  __$temp3, %rs857, %rs858;
  selp.u16 %rs500, 1, 0, __$temp3;}
	// end inline asm
	setp.ne.s16 	%p180, %rs500, 0;
	setp.lt.s32 	%p181, %r613, %r612;
	and.pred  	%p182, %p180, %p181;
	selp.b32 	%r613, %r613, %r612, %p182;
	selp.b16 	%rs858, %rs858, %rs857, %p182;
$L__BB3_238:
	ld.shared.u32 	%r614, [_ZZN3cub18CUB_300001_SM_10006detail6reduce28DeviceReduceSingleTileKernelINS2_10policy_hubINS0_12KeyValuePairIi6__halfEEiNS0_6ArgMaxEE10Policy1000ENS0_21ArgIndexInputIteratorIPKS6_iS6_EEPS7_iS8_NS2_20empty_problem_init_tIS7_EES7_N4cuda3std3__410__identityEEEvT0_T1_T2_T3_T4_T6_E12temp_storage+56];
	ld.shared.u16 	%rs859, [_ZZN3cub18CUB_300001_SM_10006detail6reduce28DeviceReduceSingleTileKernelINS2_10policy_hubINS0_12KeyValuePairIi6__halfEEiNS0_6ArgMaxEE10Policy1000ENS0_21ArgIndexInputIteratorIPKS6_iS6_EEPS7_iS8_NS2_20empty_problem_init_tIS7_EES7_N4cuda3std3__410__identityEEEvT0_T1_T2_T3_T4_T6_E12temp_storage+60];
	// begin inline asm
	{ .reg .pred __$temp3;
  setp.gt.f16  __$temp3, %rs859, %rs858;
  selp.u16 %rs503, 1, 0, __$temp3;}
	// end inline asm
	setp.ne.s16 	%p183, %rs503, 0;
	@%p183 bra 	$L__BB3_240;
	// begin inline asm
	{ .reg .pred __$temp3;
  setp.eq.f16  __$temp3, %rs858, %rs859;
  selp.u16 %rs506, 1, 0, __$temp3;}
	// end inline asm
	setp.ne.s16 	%p184, %rs506, 0;
	setp.lt.s32 	%p185, %r614, %r613;
	and.pred  	%p186, %p184, %p185;
	selp.b32 	%r614, %r614, %r613, %p186;
	selp.b16 	%rs859, %rs859, %rs858, %p186;
$L__BB3_240:
	ld.shared.u32 	%r615, [_ZZN3cub18CUB_300001_SM_10006detail6reduce28DeviceReduceSingleTileKernelINS2_10policy_hubINS0_12KeyValuePairIi6__halfEEiNS0_6ArgMaxEE10Policy1000ENS0_21ArgIndexInputIteratorIPKS6_iS6_EEPS7_iS8_NS2_20empty_problem_init_tIS7_EES7_N4cuda3std3__410__identityEEEvT0_T1_T2_T3_T4_T6_E12temp_storage+64];
	ld.shared.u16 	%rs860, [_ZZN3cub18CUB_300001_SM_10006detail6reduce28DeviceReduceSingleTileKernelINS2_10policy_hubINS0_12KeyValuePairIi6__halfEEiNS0_6ArgMaxEE10Policy1000ENS0_21ArgIndexInputIteratorIPKS6_iS6_EEPS7_iS8_NS2_20empty_problem_init_tIS7_EES7_N4cuda3std3__410__identityEEEvT0_T1_T2_T3_T4_T6_E12temp_storage+68];
	// begin inline asm
	{ .reg .pred __$temp3;
  setp.gt.f16  __$temp3, %rs860, %rs859;
  selp.u16 %rs509, 1, 0, __$temp3;}
	// end inline asm
	setp.ne.s16 	%p187, %rs509, 0;
	@%p187 bra 	$L__BB3_242;
	// begin inline asm
	{ .reg .pred __$temp3;
  setp.eq.f16  __$temp3, %rs859, %rs860;
  selp.u16 %rs512, 1, 0, __$temp3;}
	// end inline asm
	setp.ne.s16 	%p188, %rs512, 0;
	setp.lt.s32 	%p189, %r615, %r614;
	and.pred  	%p190, %p188, %p189;
	selp.b16 	%rs860, %rs860, %rs859, %p190;
	selp.b32 	%r615, %r615, %r614, %p190;
$L__BB3_242:
	mov.u32 	%r501, %tid.x;
	setp.ne.s32 	%p380, %r501, 0;
	@%p380 bra 	$L__BB3_244;
	st.global.u32 	[%rd1], %r615;
	st.global.u16 	[%rd1+4], %rs860;
$L__BB3_244:
	ret;

}
	// .globl	_ZN3cub18CUB_300001_SM_10006detail6reduce18DeviceReduceKernelINS2_10policy_hubINS0_12KeyValuePairIi6__halfEEiNS0_6ArgMaxEE10Policy1000ENS0_21ArgIndexInputIteratorIPKS6_iS6_EEiS8_S7_N4cuda3std3__410__identityEEEvT0_PT3_T1_NS0_13GridEvenShareISM_EET2_T4_
.visible .entry _ZN3cub18CUB_300001_SM_10006detail6reduce18DeviceReduceKernelINS2_10policy_hubINS0_12KeyValuePairIi6__halfEEiNS0_6ArgMaxEE10Policy1000ENS0_21ArgIndexInputIteratorIPKS6_iS6_EEiS8_S7_N4cuda3std3__410__identityEEEvT0_PT3_T1_NS0_13GridEvenShareISM_EET2_T4_(
	.param .align 8 .b8 _ZN3cub18CUB_300001_SM_10006detail6reduce18DeviceReduceKernelINS2_10policy_hubINS0_12KeyValuePairIi6__halfEEiNS0_6ArgMaxEE10Policy1000ENS0_21ArgIndexInputIteratorIPKS6_iS6_EEiS8_S7_N4cuda3std3__410__identityEEEvT0_PT3_T1_NS0_13GridEvenShareISM_EET2_T4__param_0[16],
	.param .u64 .ptr .align 1 _ZN3cub18CUB_300001_SM_10006detail6reduce18DeviceReduceKernelINS2_10policy_hubINS0_12KeyValuePairIi6__halfEEiNS0_6ArgMaxEE10Policy1000ENS0_21ArgIndexInputIteratorIPKS6_iS6_EEiS8_S7_N4cuda3std3__410__identityEEEvT0_PT3_T1_NS0_13GridEvenShareISM_EET2_T4__param_1,
	.param .u32 _ZN3cub18CUB_300001_SM_10006detail6reduce18DeviceReduceKernelINS2_10policy_hubINS0_12KeyValuePairIi6__halfEEiNS0_6ArgMaxEE10Policy1000ENS0_21ArgIndexInputIteratorIPKS6_iS6_EEiS8_S7_N4cuda3std3__410__identityEEEvT0_PT3_T1_NS0_13GridEvenShareISM_EET2_T4__param_2,
	.param .align 4 .b8 _ZN3cub18CUB_300001_SM_10006detail6reduce18DeviceReduceKernelINS2_10policy_hubINS0_12KeyValuePairIi6__halfEEiNS0_6ArgMaxEE10Policy1000ENS0_21ArgIndexInputIteratorIPKS6_iS6_EEiS8_S7_N4cuda3std3__410__identityEEEvT0_PT3_T1_NS0_13GridEvenShareISM_EET2_T4__param_3[40],
	.param .align 1 .b8 _ZN3cub18CUB_300001_SM_10006detail6reduce18DeviceReduceKernelINS2_10policy_hubINS0_12KeyValuePairIi6__halfEEiNS0_6ArgMaxEE10Policy1000ENS0_21ArgIndexInputIteratorIPKS6_iS6_EEiS8_S7_N4cuda3std3__410__identityEEEvT0_PT3_T1_NS0_13GridEvenShareISM_EET2_T4__param_4[1],
	.param .align 1 .b8 _ZN3cub18CUB_300001_SM_10006detail6reduce18DeviceReduceKernelINS2_10policy_hubINS0_12KeyValuePairIi6__halfEEiNS0_6ArgMaxEE10Policy1000ENS0_21ArgIndexInputIteratorIPKS6_iS6_EEiS8_S7_N4cuda3std3__410__identityEEEvT0_PT3_T1_NS0_13GridEvenShareISM_EET2_T4__param_5[1]
)
.maxntid 256
{
	.reg .pred 	%p<380>;
	.reg .b16 	%rs<856>;
	.reg .b32 	%r<621>;
	.reg .b64 	%rd<31>;
	// demoted variable
	.shared .align 4 .b8 _ZZN3cub18CUB_300001_SM_10006detail6reduce18DeviceReduceKernelINS2_10policy_hubINS0_12KeyValuePairIi6__halfEEiNS0_6ArgMaxEE10Policy1000ENS0_21ArgIndexInputIteratorIPKS6_iS6_EEiS8_S7_N4cuda3std3__410__identityEEEvT0_PT3_T1_NS0_13GridEvenShareISM_EET2_T4_E12temp_storage[80];
	ld.param.u32 	%r298, [_ZN3cub18CUB_300001_SM_10006detail6reduce18DeviceReduceKernelINS2_10policy_hubINS0_12KeyValuePairIi6__halfEEiNS0_6ArgMaxEE10Policy1000ENS0_21ArgIndexInputIteratorIPKS6_iS6_EEiS8_S7_N4cuda3std3__410__identityEEEvT0_PT3_T1_NS0_13GridEvenShareISM_EET2_T4__param_0+8];
	ld.param.u32 	%r1, [_ZN3cub18CUB_300001_SM_10006detail6reduce18DeviceReduceKernelINS2_10policy_hubINS0_12KeyValuePairIi6__halfEEiNS0_6ArgMaxEE10Policy1000ENS0_21ArgIndexInputIteratorIPKS6_iS6_EEiS8_S7_N4cuda3std3__410__identityEEEvT0_PT3_T1_NS0_13GridEvenShareISM_EET2_T4__param_3+20];
	ld.param.u32 	%r2, [_ZN3cub18CUB_300001_SM_10006detail6reduce18DeviceReduceKernelINS2_10policy_hubINS0_12KeyValuePairIi6__halfEEiNS0_6ArgMaxEE10Policy1000ENS0_21ArgIndexInputIteratorIPKS6_iS6_EEiS8_S7_N4cuda3std3__410__identityEEEvT0_PT3_T1_NS0_13GridEvenShareISM_EET2_T4__param_3+24];
	ld.param.u64 	%rd9, [_ZN3cub18CUB_300001_SM_10006detail6reduce18DeviceReduceKernelINS2_10policy_hubINS0_12KeyValuePairIi6__halfEEiNS0_6ArgMaxEE10Policy1000ENS0_21ArgIndexInputIteratorIPKS6_iS6_EEiS8_S7_N4cuda3std3__410__identityEEEvT0_PT3_T1_NS0_13GridEvenShareISM_EET2_T4__param_0];
	cvta.to.global.u64 	%rd1, %rd9;
	mov.u32 	%r4, %ctaid.x;
	shl.b32 	%r5, %r2, 11;
	shl.b32 	%r6, %r4, 11;
	sub.s32 	%r7, %r1, %r6;
	setp.gt.s32 	%p1, %r7, 2047;
	@%p1 bra 	$L__BB4_116;
	mov.u32 	%r8, %tid.x;
	setp.ge.s32 	%p190, %r8, %r7;
	mov.u32 	%r525, %r8;
	@%p190 bra 	$L__BB4_3;
	add.s32 	%r380, %r6, %r8;
	add.s32 	%r539, %r380, %r298;
	mul.wide.s32 	%rd20, %r539, 2;
	add.s64 	%rd21, %rd1, %rd20;
	ld.global.u16 	%rs781, [%rd21];
	add.s32 	%r525, %r8, 256;
$L__BB4_3:
	setp.ge.s32 	%p191, %r525, %r7;
	@%p191 bra 	$L__BB4_45;
	add.s32 	%r13, %r298, %r6;
	not.b32 	%r382, %r525;
	add.s32 	%r14, %r1, %r382;
	sub.s32 	%r383, %r14, %r6;
	shr.u32 	%r384, %r383, 8;
	add.s32 	%r15, %r384, 1;
	and.b32  	%r16, %r15, 7;
	setp.lt.u32 	%p192, %r383, 1792;
	@%p192 bra 	$L__BB4_24;
	add.s32 	%r514, %r525, 1024;
	add.s32 	%r385, %r298, %r525;
	add.s32 	%r513, %r385, %r6;
	and.b32  	%r386, %r15, 33554424;
	neg.s32 	%r512, %r386;
	add.s64 	%rd2, %rd1, 2048;
$L__BB4_6:
	.pragma "nounroll";
	mul.wide.s32 	%rd22, %r513, 2;
	add.s64 	%rd3, %rd2, %rd22;
	ld.global.u16 	%rs761, [%rd3+-2048];
	// begin inline asm
	{ .reg .pred __$temp3;
  setp.gt.f16  __$temp3, %rs761, %rs781;
  selp.u16 %rs513, 1, 0, __$temp3;}
	// end inline asm
	setp.ne.s16 	%p193, %rs513, 0;
	mov.u32 	%r516, %r513;
	@%p193 bra 	$L__BB4_8;
	// begin inline asm
	{ .reg .pred __$temp3;
  setp.eq.f16  __$temp3, %rs781, %rs761;
  selp.u16 %rs516, 1, 0, __$temp3;}
	// end inline asm
	setp.ne.s16 	%p194, %rs516, 0;
	setp.lt.s32 	%p195, %r513, %r539;
	and.pred  	%p196, %p194, %p195;
	selp.b16 	%rs761, %rs761, %rs781, %p196;
	selp.b32 	%r516, %r513, %r539, %p196;
$L__BB4_8:
	add.s32 	%r517, %r513, 256;
	ld.global.u16 	%rs762, [%rd3+-1536];
	// begin inline asm
	{ .reg .pred __$temp3;
  setp.gt.f16  __$temp3, %rs762, %rs761;
  selp.u16 %rs519, 1, 0, __$temp3;}
	// end inline asm
	setp.ne.s16 	%p197, %rs519, 0;
	@%p197 bra 	$L__BB4_10;
	// begin inline asm
	{ .reg .pred __$temp3;
  setp.eq.f16  __$temp3, %rs761, %rs762;
  selp.u16 %rs522, 1, 0, __$temp3;}
	// end inline asm
	setp.ne.s16 	%p198, %rs522, 0;
	setp.lt.s32 	%p199, %r517, %r516;
	and.pred  	%p200, %p198, %p199;
	selp.b16 	%rs762, %rs762, %rs761, %p200;
	selp.b32 	%r517, %r517, %r516, %p200;
$L__BB4_10:
	add.s32 	%r518, %r513, 512;
	ld.global.u16 	%rs763, [%rd3+-1024];
	// begin inline asm
	{ .reg .pred __$temp3;
  setp.gt.f16  __$temp3, %rs763, %rs762;
  selp.u16 %rs525, 1, 0, __$temp3;}
	// end inline asm
	setp.ne.s16 	%p201, %rs525, 0;
	@%p201 bra 	$L__BB4_12;
	// begin inline asm
	{ .reg .pred __$temp3;
  setp.eq.f16  __$temp3, %rs762, %rs763;
  selp.u16 %rs528, 1, 0, __$temp3;}
	// end inline asm
	setp.ne.s16 	%p202, %rs528, 0;
	setp.lt.s32 	%p203, %r518, %r517;
	and.pred  	%p204, %p202, %p203;
	selp.b16 	%rs763, %rs763, %rs762, %p204;
	selp.b32 	%r518, %r518, %r517, %p204;
$L__BB4_12:
	add.s32 	%r519, %r513, 768;
	ld.global.u16 	%rs764, [%rd3+-512];
	// begin inline asm
	{ .reg .pred __$temp3;
  setp.gt.f16  __$temp3, %rs764, %rs763;
  selp.u16 %rs531, 1, 0, __$temp3;}
	// end inline asm
	setp.ne.s16 	%p205, %rs531, 0;
	@%p205 bra 	$L__BB4_14;
	// begin inline asm
	{ .reg .pred __$temp3;
  setp.eq.f16  __$temp3, %rs763, %rs764;
  selp.u16 %rs534, 1, 0, __$temp3;}
	// end inline asm
	setp.ne.s16 	%p206, %rs534, 0;
	setp.lt.s32 	%p207, %r519, %r518;
	and.pred  	%p208, %p206, %p207;
	selp.b16 	%rs764, %rs764, %rs763, %p208;
	selp.b32 	%r519, %r519, %r518, %p208;
$L__BB4_14:
	add.s32 	%r520, %r513, 1024;
	ld.global.u16 	%rs765, [%rd3];
	// begin inline asm
	{ .reg .pred __$temp3;
  setp.gt.f16  __$temp3, %rs765, %rs764;
  selp.u16 %rs537, 1, 0, __$temp3;}
	// end inline asm
	setp.ne.s16 	%p209, %rs537, 0;
	@%p209 bra 	$L__BB4_16;
	// begin inline asm
	{ .reg .pred __$temp3;
  setp.eq.f16  __$temp3, %rs764, %rs765;
  selp.u16 %rs540, 1, 0, __$temp3;}
	// end inline asm
	setp.ne.s16 	%p210, %rs540, 0;
	setp.lt.s32 	%p211, %r520, %r519;
	and.pred  	%p212, %p210, %p211;
	selp.b16 	%rs765, %rs765, %rs764, %p212;
	selp.b32 	%r520, %r520, %r519, %p212;
$L__BB4_16:
	add.s32 	%r521, %r513, 1280;
	ld.global.u16 	%rs766, [%rd3+512];
	// begin inline asm
	{ .reg .pred __$temp3;
  setp.gt.f16  __$temp3, %rs766, %rs765;
  selp.u16 %rs543, 1, 0, __$temp3;}
	// end inline asm
	setp.ne.s16 	%p213, %rs543, 0;
	@%p213 bra 	$L__BB4_18;
	// begin inline asm
	{ .reg .pred __$temp3;
  setp.eq.f16  __$temp3, %rs765, %rs766;
  selp.u16 %rs546, 1, 0, __$temp3;}
	// end inline asm
	setp.ne.s16 	%p214, %rs546, 0;
	setp.lt.s32 	%p215, %r521, %r520;
	and.pred  	%p216, %p214, %p215;
	selp.b16 	%rs766, %rs766, %rs765, %p216;
	selp.b32 	%r521, %r521, %r520, %p216;
$L__BB4_18:
	add.s32 	%r522, %r513, 1536;
	ld.global.u16 	%rs767, [%rd3+1024];
	// begin inline asm
	{ .reg .pred __$temp3;
  setp.gt.f16  __$temp3, %rs767, %rs766;
  selp.u16 %rs549, 1, 0, __$temp3;}
	// end inline asm
	setp.ne.s16 	%p217, %rs549, 0;
	@%p217 bra 	$L__BB4_20;
	// begin inline asm
	{ .reg .pred __$temp3;
  setp.eq.f16  __$temp3, %rs766, %rs767;
  selp.u16 %rs552, 1, 0, __$temp3;}
	// end inline asm
	setp.ne.s16 	%p218, %rs552, 0;
	setp.lt.s32 	%p219, %r522, %r521;
	and.pred  	%p220, %p218, %p219;
	selp.b16 	%rs767, %rs767, %rs766, %p220;
	selp.b32 	%r522, %r522, %r521, %p220;
$L__BB4_20:
	add.s32 	%r539, %r513, 1792;
	ld.global.u16 	%rs781, [%rd3+1536];
	// begin inline asm
	{ .reg .pred __$temp3;
  setp.gt.f16  __$temp3, %rs781, %rs767;
  selp.u16 %rs555, 1, 0, __$temp3;}
	// end inline asm
	setp.ne.s16 	%p221, %rs555, 0;
	@%p221 bra 	$L__BB4_22;
	// begin inline asm
	{ .reg .pred __$temp3;
  setp.eq.f16  __$temp3, %rs767, %rs781;
  selp.u16 %rs558, 1, 0, __$temp3;}
	// end inline asm
	setp.ne.s16 	%p222, %rs558, 0;
	setp.lt.s32 	%p223, %r539, %r522;
	and.pred  	%p224, %p222, %p223;
	selp.b16 	%rs781, %rs781, %rs767, %p224;
	selp.b32 	%r539, %r539, %r522, %p224;
$L__BB4_22:
	add.s32 	%r514, %r514, 2048;
	add.s32 	%r513, %r513, 2048;
	add.s32 	%r512, %r512, 8;
	setp.ne.s32 	%p225, %r512, 0;
	@%p225 bra 	$L__BB4_6;
	add.s32 	%r525, %r514, -1024;
$L__BB4_24:
	setp.eq.s32 	%p226, %r16, 0;
	@%p226 bra 	$L__BB4_45;
	setp.lt.u32 	%p227, %r16, 4;
	@%p227 bra 	$L__BB4_35;
	add.s32 	%r54, %r13, %r525;
	mul.wide.s32 	%rd23, %r54, 2;
	add.s64 	%rd4, %rd1, %rd23;
	ld.global.u16 	%rs771, [%rd4];
	// begin inline asm
	{ .reg .pred __$temp3;
  setp.gt.f16  __$temp3, %rs771, %rs781;
  selp.u16 %rs562, 1, 0, __$temp3;}
	// end inline asm
	setp.ne.s16 	%p228, %rs562, 0;
	mov.u32 	%r527, %r54;
	@%p228 bra 	$L__BB4_28;
	// begin inline asm
	{ .reg .pred __$temp3;
  setp.eq.f16  __$temp3, %rs781, %rs771;
  selp.u16 %rs565, 1, 0, __$temp3;}
	// end inline asm
	setp.ne.s16 	%p229, %rs565, 0;
	setp.lt.s32 	%p230, %r54, %r539;
	and.pred  	%p231, %p229, %p230;
	selp.b16 	%rs771, %rs771, %rs781, %p231;
	selp.b32 	%r527, %r54, %r539, %p231;
$L__BB4_28:
	add.s32 	%r528, %r54, 256;
	ld.global.u16 	%rs772, [%rd4+512];
	// begin inline asm
	{ .reg .pred __$temp3;
  setp.gt.f16  __$temp3, %rs772, %rs771;
  selp.u16 %rs568, 1, 0, __$temp3;}
	// end inline asm
	setp.ne.s16 	%p232, %rs568, 0;
	@%p232 bra 	$L__BB4_30;
	// begin inline asm
	{ .reg .pred __$temp3;
  setp.eq.f16  __$temp3, %rs771, %rs772;
  selp.u16 %rs571, 1, 0, __$temp3;}
	// end inline asm
	setp.ne.s16 	%p233, %rs571, 0;
	setp.lt.s32 	%p234, %r528, %r527;
	and.pred  	%p235, %p233, %p234;
	selp.b16 	%rs772, %rs772, %rs771, %p235;
	selp.b32 	%r528, %r528, %r527, %p235;
$L__BB4_30:
	add.s32 	%r529, %r54, 512;
	ld.global.u16 	%rs773, [%rd4+1024];
	// begin inline asm
	{ .reg .pred __$temp3;
  setp.gt.f16  __$temp3, %rs773, %rs772;
  selp.u16 %rs574, 1, 0, __$temp3;}
	// end inline asm
	setp.ne.s16 	%p236, %rs574, 0;
	@%p236 bra 	$L__BB4_32;
	// begin inline asm
	{ .reg .pred __$temp3;
  setp.eq.f16  __$temp3, %rs772, %rs773;
  selp.u16 %rs577, 1, 0, __$temp3;}
	// end inline asm
	setp.ne.s16 	%p237, %rs577, 0;
	setp.lt.s32 	%p238, %r529, %r528;
	and.pred  	%p239, %p237, %p238;
	selp.b16 	%rs773, %rs773, %rs772, %p239;
	selp.b32 	%r529, %r529, %r528, %p239;
$L__BB4_32:
	add.s32 	%r539, %r54, 768;
	ld.global.u16 	%rs781, [%rd4+1536];
	// begin inline asm
	{ .reg .pred __$temp3;
  setp.gt.f16  __$temp3, %rs781, %rs773;
  selp.u16 %rs580, 1, 0, __$temp3;}
	// end inline asm
	setp.ne.s16 	%p240, %rs580, 0;
	@%p240 bra 	$L__BB4_34;
	// begin inline asm
	{ .reg .pred __$temp3;
  setp.eq.f16  __$temp3, %rs773, %rs781;
  selp.u16 %rs583, 1, 0, __$temp3;}
	// end inline asm
	setp.ne.s16 	%p241, %rs583, 0;
	setp.lt.s32 	%p242, %r539, %r529;
	and.pred  	%p243, %p241, %p242;
	selp.b16 	%rs781, %rs781, %rs773, %p243;
	selp.b32 	%r539, %r539, %r529, %p243;
$L__BB4_34:
	add.s32 	%r525, %r525, 1024;
$L__BB4_35:
	and.b32  	%r389, %r15, 3;
	setp.eq.s32 	%p244, %r389, 0;
	@%p244 bra 	$L__BB4_45;
	setp.eq.s32 	%p245, %r389, 1;
	mov.u32 	%r538, %r539;
	mov.u16 	%rs780, %rs781;
	@%p245 bra 	$L__BB4_42;
	add.s32 	%r70, %r13, %r525;
	mul.wide.s32 	%rd24, %r70, 2;
	add.s64 	%rd5, %rd1, %rd24;
	ld.global.u16 	%rs777, [%rd5];
	// begin inline asm
	{ .reg .pred __$temp3;
  setp.gt.f16  __$temp3, %rs777, %rs781;
  selp.u16 %rs587, 1, 0, __$temp3;}
	// end inline asm
	setp.ne.s16 	%p246, %rs587, 0;
	mov.u32 	%r534, %r70;
	@%p246 bra 	$L__BB4_39;
	// begin inline asm
	{ .reg .pred __$temp3;
  setp.eq.f16  __$temp3, %rs781, %rs777;
  selp.u16 %rs590, 1, 0, __$temp3;}
	// end inline asm
	setp.ne.s16 	%p247, %rs590, 0;
	setp.lt.s32 	%p248, %r70, %r539;
	and.pred  	%p249, %p247, %p248;
	selp.b16 	%rs777, %rs777, %rs781, %p249;
	selp.b32 	%r534, %r70, %r539, %p249;
$L__BB4_39:
	add.s32 	%r539, %r70, 256;
	ld.global.u16 	%rs781, [%rd5+512];
	// begin inline asm
	{ .reg .pred __$temp3;
  setp.gt.f16  __$temp3, %rs781, %rs777;
  selp.u16 %rs593, 1, 0, __$temp3;}
	// end inline asm
	setp.ne.s16 	%p250, %rs593, 0;
	@%p250 bra 	$L__BB4_41;
	// begin inline asm
	{ .reg .pred __$temp3;
  setp.eq.f16  __$temp3, %rs777, %rs781;
  selp.u16 %rs596, 1, 0, __$temp3;}
	// end inline asm
	setp.ne.s16 	%p251, %rs596, 0;
	setp.lt.s32 	%p252, %r539, %r534;
	and.pred  	%p253, %p251, %p252;
	selp.b16 	%rs781, %rs781, %rs777, %p253;
	selp.b32 	%r539, %r539, %r534, %p253;
$L__BB4_41:
	add.s32 	%r525, %r525, 512;
	mov.u32 	%r538, %r539;
	mov.u16 	%rs780, %rs781;
$L__BB4_42:
	and.b32  	%r390, %r14, 256;
	setp.ne.s32 	%p254, %r390, 0;
	@%p254 bra 	$L__BB4_45;
	add.s32 	%r539, %r13, %r525;
	mul.wide.s32 	%rd25, %r539, 2;
	add.s64 	%rd26, %rd1, %rd25;
	ld.global.u16 	%rs781, [%rd26];
	// begin inline asm
	{ .reg .pred __$temp3;
  setp.gt.f16  __$temp3, %rs781, %rs780;
  selp.u16 %rs599, 1, 0, __$temp3;}
	// end inline asm
	setp.ne.s16 	%p255, %rs599, 0;
	@%p255 bra 	$L__BB4_45;
	// begin inline asm
	{ .reg .pred __$temp3;
  setp.eq.f16  __$temp3, %rs780, %rs781;
  selp.u16 %rs602, 1, 0, __$temp3;}
	// end inline asm
	setp.ne.s16 	%p256, %rs602, 0;
	setp.lt.s32 	%p257, %r539, %r538;
	and.pred  	%p258, %p256, %p257;
	selp.b16 	%rs781, %rs781, %rs780, %p258;
	selp.b32 	%r539, %r539, %r538, %p258;
$L__BB4_45:
	setp.lt.s32 	%p259, %r7, 256;
	@%p259 bra 	$L__BB4_78;
	// begin inline asm
	mov.u32 %r454, %laneid;
	// end inline asm
	mov.b32 	%r461, {%rs781, %rs682};
	mov.b32 	%r462, 1;
	mov.b32 	%r463, 31;
	mov.b32 	%r464, -1;
	// begin inline asm
	shfl.sync.down.b32 %r455, %r539, %r462, %r463, %r464;
	// end inline asm
	// begin inline asm
	shfl.sync.down.b32 %r460, %r461, %r462, %r463, %r464;
	// end inline asm
	cvt.u16.u32 	%rs55, %r460;
	setp.gt.s32 	%p324, %r454, 30;
	mov.u16 	%rs782, %rs781;
	mov.u32 	%r540, %r539;
	@%p324 bra 	$L__BB4_49;
	// begin inline asm
	{ .reg .pred __$temp3;
  setp.gt.f16  __$temp3, %rs55, %rs781;
  selp.u16 %rs683, 1, 0, __$temp3;}
	// end inline asm
	setp.ne.s16 	%p325, %rs683, 0;
	mov.u16 	%rs782, %rs55;
	mov.u32 	%r540, %r455;
	@%p325 bra 	$L__BB4_49;
	// begin inline asm
	{ .reg .pred __$temp3;
  setp.eq.f16  __$temp3, %rs781, %rs55;
  selp.u16 %rs686, 1, 0, __$temp3;}
	// end inline asm
	setp.ne.s16 	%p326, %rs686, 0;
	setp.lt.s32 	%p327, %r455, %r539;
	and.pred  	%p328, %p326, %p327;
	selp.b16 	%rs782, %rs55, %rs781, %p328;
	selp.b32 	%r540, %r455, %r539, %p328;
$L__BB4_49:
	mov.b32 	%r471, {%rs782, %rs689};
	mov.b32 	%r472, 2;
	mov.b32 	%r473, 31;
	mov.b32 	%r474, -1;
	// begin inline asm
	shfl.sync.down.b32 %r465, %r540, %r472, %r473, %r474;
	// end inline asm
	// begin inline asm
	shfl.sync.down.b32 %r470, %r471, %r472, %r473, %r474;
	// end inline asm
	cvt.u16.u32 	%rs58, %r470;
	setp.gt.s32 	%p329, %r454, 29;
	mov.u16 	%rs783, %rs782;
	mov.u32 	%r541, %r540;
	@%p329 bra 	$L__BB4_52;
	// begin inline asm
	{ .reg .pred __$temp3;
  setp.gt.f16  __$temp3, %rs58, %rs782;
  selp.u16 %rs690, 1, 0, __$temp3;}
	// end inline asm
	setp.ne.s16 	%p330, %rs690, 0;
	mov.u16 	%rs783, %rs58;
	mov.u32 	%r541, %r465;
	@%p330 bra 	$L__BB4_52;
	// begin inline asm
	{ .reg .pred __$temp3;
  setp.eq.f16  __$temp3, %rs782, %rs58;
  selp.u16 %rs693, 1, 0, __$temp3;}
	// end inline asm
	setp.ne.s16 	%p331, %rs693, 0;
	setp.lt.s32 	%p332, %r465, %r540;
	and.pred  	%p333, %p331, %p332;
	selp.b16 	%rs783, %rs58, %rs782, %p333;
	selp.b32 	%r541, %r465, %r540, %p333;
$L__BB4_52:
	mov.b32 	%r481, {%rs783, %rs696};
	mov.b32 	%r482, 4;
	mov.b32 	%r483, 31;
	mov.b32 	%r484, -1;
	// begin inline asm
	shfl.sync.down.b32 %r475, %r541, %r482, %r483, %r484;
	// end inline asm
	// begin inline asm
	shfl.sync.down.b32 %r480, %r481, %r482, %r483, %r484;
	// end inline asm
	cvt.u16.u32 	%rs61, %r480;
	setp.gt.s32 	%p334, %r454, 27;
	mov.u16 	%rs784, %rs783;
	mov.u32 	%r542, %r541;
	@%p334 bra 	$L__BB4_55;
	// begin inline asm
	{ .reg .pred __$temp3;
  setp.gt.f16  __$temp3, %rs61, %rs783;
  selp.u16 %rs697, 1, 0, __$temp3;}
	// end inline asm
	setp.ne.s16 	%p335, %rs697, 0;
	mov.u16 	%rs784, %rs61;
	mov.u32 	%r542, %r475;
	@%p335 bra 	$L__BB4_55;
	// begin inline asm
	{ .reg .pred __$temp3;
  setp.eq.f16  __$temp3, %rs783, %rs61;
  selp.u16 %rs700, 1, 0, __$temp3;}
	// end inline asm
	setp.ne.s16 	%p336, %rs700, 0;
	setp.lt.s32 	%p337, %r475, %r541;
	and.pred  	%p338, %p336, %p337;
	selp.b16 	%rs784, %rs61, %rs783, %p338;
	selp.b32 	%r542, %r475, %r541, %p338;
$L__BB4_55:
	mov.b32 	%r491, {%rs784, %rs703};
	mov.b32 	%r492, 8;
	mov.b32 	%r493, 31;
	mov.b32 	%r494, -1;
	// begin inline asm
	shfl.sync.down.b32 %r485, %r542, %r492, %r493, %r494;
	// end inline asm
	// begin inline asm
	shfl.sync.down.b32 %r490, %r491, %r492, %r493, %r494;
	// end inline asm
	cvt.u16.u32 	%rs64, %r490;
	setp.gt.s32 	%p339, %r454, 23;
	mov.u16 	%rs855, %rs784;
	mov.u32 	%r620, %r542;
	@%p339 bra 	$L__BB4_58;
	// begin inline asm
	{ .reg .pred __$temp3;
  setp.gt.f16  __$temp3, %rs64, %rs784;
  selp.u16 %rs704, 1, 0, __$temp3;}
	// end inline asm
	setp.ne.s16 	%p340, %rs704, 0;
	mov.u16 	%rs855, %rs64;
	mov.u32 	%r620, %r485;
	@%p340 bra 	$L__BB4_58;
	// begin inline asm
	{ .reg .pred __$temp3;
  setp.eq.f16  __$temp3, %rs784, %rs64;
  selp.u16 %rs707, 1, 0, __$temp3;}
	// end inline asm
	setp.ne.s16 	%p341, %rs707, 0;
	setp.lt.s32 	%p342, %r485, %r542;
	and.pred  	%p343, %p341, %p342;
	selp.b16 	%rs855, %rs64, %rs784, %p343;
	selp.b32 	%r620, %r485, %r542, %p343;
$L__BB4_58:
	mov.b32 	%r501, {%rs855, %rs710};
	mov.b32 	%r502, 16;
	mov.b32 	%r503, 31;
	mov.b32 	%r504, -1;
	// begin inline asm
	shfl.sync.down.b32 %r544, %r620, %r502, %r503, %r504;
	// end inline asm
	// begin inline asm
	shfl.sync.down.b32 %r500, %r501, %r502, %r503, %r504;
	// end inline asm
	cvt.u16.u32 	%rs786, %r500;
	setp.gt.s32 	%p344, %r454, 15;
	@%p344 bra 	$L__BB4_63;
	// begin inline asm
	{ .reg .pred __$temp3;
  setp.gt.f16  __$temp3, %rs786, %rs855;
  selp.u16 %rs711, 1, 0, __$temp3;}
	// end inline asm
	setp.ne.s16 	%p345, %rs711, 0;
	@%p345 bra 	$L__BB4_61;
	// begin inline asm
	{ .reg .pred __$temp3;
  setp.eq.f16  __$temp3, %rs855, %rs786;
  selp.u16 %rs714, 1, 0, __$temp3;}
	// end inline asm
	setp.ne.s16 	%p346, %rs714, 0;
	setp.lt.s32 	%p347, %r544, %r620;
	and.pred  	%p348, %p346, %p347;
	selp.b16 	%rs786, %rs786, %rs855, %p348;
	selp.b32 	%r544, %r544, %r620, %p348;
$L__BB4_61:
	setp.ne.s32 	%p349, %r454, 0;
	mov.u32 	%r620, %r544;
	mov.u16 	%rs855, %rs786;
	@%p349 bra 	$L__BB4_63;
	shr.u32 	%r505, %r8, 2;
	and.b32  	%r506, %r505, 248;
	mov.u32 	%r507, _ZZN3cub18CUB_300001_SM_10006detail6reduce18DeviceReduceKernelINS2_10policy_hubINS0_12KeyValuePairIi6__halfEEiNS0_6ArgMaxEE10Policy1000ENS0_21ArgIndexInputIteratorIPKS6_iS6_EEiS8_S7_N4cuda3std3__410__identityEEEvT0_PT3_T1_NS0_13GridEvenShareISM_EET2_T4_E12temp_storage;
	add.s32 	%r508, %r507, %r506;
	st.shared.u32 	[%r508+8], %r544;
	st.shared.u16 	[%r508+12], %rs786;
$L__BB4_63:
	bar.sync 	0;
	setp.ne.s32 	%p350, %r8, 0;
	@%p350 bra 	$L__BB4_238;
	ld.shared.u32 	%r546, [_ZZN3cub18CUB_300001_SM_10006detail6reduce18DeviceReduceKernelINS2_10policy_hubINS0_12KeyValuePairIi6__halfEEiNS0_6ArgMaxEE10Policy1000ENS0_21ArgIndexInputIteratorIPKS6_iS6_EEiS8_S7_N4cuda3std3__410__identityEEEvT0_PT3_T1_NS0_13GridEvenShareISM_EET2_T4_E12temp_storage+16];
	ld.shared.u16 	%rs788, [_ZZN3cub18CUB_300001_SM_10006detail6reduce18DeviceReduceKernelINS2_10policy_hubINS0_12KeyValuePairIi6__halfEEiNS0_6ArgMaxEE10Policy1000ENS0_21ArgIndexInputIteratorIPKS6_iS6_EEiS8_S7_N4cuda3std3__410__identityEEEvT0_PT3_T1_NS0_13GridEvenShareISM_EET2_T4_E12temp_storage+20];
	// begin inline asm
	{ .reg .pred __$temp3;
  setp.gt.f16  __$temp3, %rs788, %rs855;
  selp.u16 %rs717, 1, 0, __$temp3;}
	// end inline asm
	setp.ne.s16 	%p351, %rs717, 0;
	@%p351 bra 	$L__BB4_66;
	// begin inline asm
	{ .reg .pred __$temp3;
  setp.eq.f16  __$temp3, %rs855, %rs788;
  selp.u16 %rs720, 1, 0, __$temp3;}
	// end inline asm
	setp.ne.s16 	%p352, %rs720, 0;
	setp.lt.s32 	%p353, %r546, %r620;
	and.pred  	%p354, %p352, %p353;
	selp.b32 	%r546, %r546, %r620, %p354;
	selp.b16 	%rs788, %rs788, %rs855, %p354;
$L__BB4_66:
	ld.shared.u32 	%r547, [_ZZN3cub18CUB_300001_SM_10006detail6reduce18DeviceReduceKernelINS2_10policy_hubINS0_12KeyValuePairIi6__halfEEiNS0_6ArgMaxEE10Policy1000ENS0_21ArgIndexInputIteratorIPKS6_iS6_EEiS8_S7_N4cuda3std3__410__identityEEEvT0_PT3_T1_NS0_13GridEvenShareISM_EET2_T4_E12temp_storage+24];
	ld.shared.u16 	%rs789, [_ZZN3cub18CUB_300001_SM_10006detail6reduce18DeviceReduceKernelINS2_10policy_hubINS0_12KeyValuePairIi6__halfEEiNS0_6ArgMaxEE10Policy1000ENS0_21ArgIndexInputIteratorIPKS6_iS6_EEiS8_S7_N4cuda3std3__410__identityEEEvT0_PT3_T1_NS0_13GridEvenShareISM_EET2_T4_E12temp_storage+28];
	// begin inline asm
	{ .reg .pred __$temp3;
  setp.gt.f16  __$temp3, %rs789, %rs788;
  selp.u16 %rs723, 1, 0, __$temp3;}
	// end inline asm
	setp.ne.s16 	%p355, %rs723, 0;
	@%p355 bra 	$L__BB4_68;
	// begin inline asm
	{ .reg .pred __$temp3;
  setp.eq.f16  __$temp3, %rs788, %rs789;
  selp.u16 %rs726, 1, 0, __$temp3;}
	// end inline asm
	setp.ne.s16 	%p356, %rs726, 0;
	setp.lt.s32 	%p357, %r547, %r546;
	and.pred  	%p358, %p356, %p357;
	selp.b32 	%r547, %r547, %r546, %p358;
	selp.b16 	%rs789, %rs789, %rs788, %p358;
$L__BB4_68:
	ld.shared.u32 	%r548, [_ZZN3cub18CUB_300001_SM_10006detail6reduce18DeviceReduceKernelINS2_10policy_hubINS0_12KeyValuePairIi6__halfEEiNS0_6ArgMaxEE10Policy1000ENS0_21ArgIndexInputIteratorIPKS6_iS6_EEiS8_S7_N4cuda3std3__410__identityEEEvT0_PT3_T1_NS0_13GridEvenShareISM_EET2_T4_E12temp_storage+32];
	ld.shared.u16 	%rs790, [_ZZN3cub18CUB_300001_SM_10006detail6reduce18DeviceReduceKernelINS2_10policy_hubINS0_12KeyValuePairIi6__halfEEiNS0_6ArgMaxEE10Policy1000ENS0_21ArgIndexInputIteratorIPKS6_iS6_EEiS8_S7_N4cuda3std3__410__identityEEEvT0_PT3_T1_NS0_13GridEvenShareISM_EET2_T4_E12temp_storage+36];
	// begin inline asm
	{ .reg .pred __$temp3;
  setp.gt.f16  __$temp3, %rs790, %rs789;
  selp.u16 %rs729, 1, 0, __$temp3;}
	// end inline asm
	setp.ne.s16 	%p359, %rs729, 0;
	@%p359 bra 	$L__BB4_70;
	// begin inline asm
	{ .reg .pred __$temp3;
  setp.eq.f16  __$temp3, %rs789, %rs790;
  selp.u16 %rs732, 1, 0, __$temp3;}
	// end inline asm
	setp.ne.s16 	%p360, %rs732, 0;
	setp.lt.s32 	%p361, %r548, %r547;
	and.pred  	%p362, %p360, %p361;
	selp.b32 	%r548, %r548, %r547, %p362;
	selp.b16 	%rs790, %rs790, %rs789, %p362;
$L__BB4_70:
	ld.shared.u32 	%r549, [_ZZN3cub18CUB_300001_SM_10006detail6reduce18DeviceReduceKernelINS2_10policy_hubINS0_12KeyValuePairIi6__halfEEiNS0_6ArgMaxEE10Policy1000ENS0_21ArgIndexInputIteratorIPKS6_iS6_EEiS8_S7_N4cuda3std3__410__identityEEEvT0_PT3_T1_NS0_13GridEvenShareISM_EET2_T4_E12temp_storage+40];
	ld.shared.u16 	%rs791, [_ZZN3cub18CUB_300001_SM_10006detail6reduce18DeviceReduceKernelINS2_10policy_hubINS0_12KeyValuePairIi6__halfEEiNS0_6ArgMaxEE10Policy1000ENS0_21ArgIndexInputIteratorIPKS6_iS6_EEiS8_S7_N4cuda3std3__410__identityEEEvT0_PT3_T1_NS0_13GridEvenShareISM_EET2_T4_E12temp_storage+44];
	// begin inline asm
	{ .reg .pred __$temp3;
  setp.gt.f16  __$temp3, %rs791, %rs790;
  selp.u16 %rs735, 1, 0, __$temp3;}
	// end inline asm
	setp.ne.s16 	%p363, %rs735, 0;
	@%p363 bra 	$L__BB4_72;
	// begin inline asm
	{ .reg .pred __$temp3;
  setp.eq.f16  __$temp3, %rs790, %rs791;
  selp.u16 %rs738, 1, 0, __$temp3;}
	// end inline asm
	setp.ne.s16 	%p364, %rs738, 0;
	setp.lt.s32 	%p365, %r549, %r548;
	and.pred  	%p366, %p364, %p365;
	selp.b32 	%r549, %r549, %r548, %p366;
	selp.b16 	%rs791, %rs791, %rs790, %p366;
$L__BB4_72:
	ld.shared.u32 	%r550, [_ZZN3cub18CUB_300001_SM_10006detail6reduce18DeviceReduceKernelINS2_10policy_hubINS0_12KeyValuePairIi6__halfEEiNS0_6ArgMaxEE10Policy1000ENS0_21ArgIndexInputIteratorIPKS6_iS6_EEiS8_S7_N4cuda3std3__410__identityEEEvT0_PT3_T1_NS0_13GridEvenShareISM_EET2_T4_E12temp_storage+48];
	ld.shared.u16 	%rs792, [_ZZN3cub18CUB_300001_SM_10006detail6reduce18DeviceReduceKernelINS2_10policy_hubINS0_12KeyValuePairIi6__halfEEiNS0_6ArgMaxEE10Policy1000ENS0_21ArgIndexInputIteratorIPKS6_iS6_EEiS8_S7_N4cuda3std3__410__identityEEEvT0_PT3_T1_NS0_13GridEvenShareISM_EET2_T4_E12temp_storage+52];
	// begin inline asm
	{ .reg .pred __$temp3;
  setp.gt.f16  __$temp3, %rs792, %rs791;
  selp.u16 %rs741, 1, 0, __$temp3;}
	// end inline asm
	setp.ne.s16 	%p367, %rs741, 0;
	@%p367 bra 	$L__BB4_74;
	// begin inline asm
	{ .reg .pred __$temp3;
  setp.eq.f16  __$temp3, %rs791, %rs792;
  selp.u16 %rs744, 1, 0, __$temp3;}
	// end inline asm
	setp.ne.s16 	%p368, %rs744, 0;
	setp.lt.s32 	%p369, %r550, %r549;
	and.pred  	%p370, %p368, %p369;
	selp.b32 	%r550, %r550, %r549, %p370;
	selp.b16 	%rs792, %rs792, %rs791, %p370;
$L__BB4_74:
	ld.shared.u32 	%r551, [_ZZN3cub18CUB_300001_SM_10006detail6reduce18DeviceReduceKernelINS2_10policy_hubINS0_12KeyValuePairIi6__halfEEiNS0_6ArgMaxEE10Policy1000ENS0_21ArgIndexInputIteratorIPKS6_iS6_EEiS8_S7_N4cuda3std3__410__identityEEEvT0_PT3_T1_NS0_13GridEvenShareISM_EET2_T4_E12temp_storage+56];
	ld.shared.u16 	%rs793, [_ZZN3cub18CUB_300001_SM_10006detail6reduce18DeviceReduceKernelINS2_10policy_hubINS0_12KeyValuePairIi6__halfEEiNS0_6ArgMaxEE10Policy1000ENS0_21ArgIndexInputIteratorIPKS6_iS6_EEiS8_S7_N4cuda3std3__410__identityEEEvT0_PT3_T1_NS0_13GridEvenShareISM_EET2_T4_E12temp_storage+60];
	// begin inline asm
	{ .reg .pred __$temp3;
  setp.gt.f16  __$temp3, %rs793, %rs792;
  selp.u16 %rs747, 1, 0, __$temp3;}
	// end inline asm
	setp.ne.s16 	%p371, %rs747, 0;
	@%p371 bra 	$L__BB4_76;
	// begin inline asm
	{ .reg .pred __$temp3;
  setp.eq.f16  __$temp3, %rs792, %rs793;
  selp.u16 %rs750, 1, 0, __$temp3;}
	// end inline asm
	setp.ne.s16 	%p372, %rs750, 0;
	setp.lt.s32 	%p373, %r551, %r550;
	and.pred  	%p374, %p372, %p373;
	selp.b32 	%r551, %r551, %r550, %p374;
	selp.b16 	%rs793, %rs793, %rs792, %p374;
$L__BB4_76:
	ld.shared.u32 	%r620, [_ZZN3cub18CUB_300001_SM_10006detail6reduce18DeviceReduceKernelINS2_10policy_hubINS0_12KeyValuePairIi6__halfEEiNS0_6ArgMaxEE10Policy1000ENS0_21ArgIndexInputIteratorIPKS6_iS6_EEiS8_S7_N4cuda3std3__410__identityEEEvT0_PT3_T1_NS0_13GridEvenShareISM_EET2_T4_E12temp_storage+64];
	ld.shared.u16 	%rs855, [_ZZN3cub18CUB_300001_SM_10006detail6reduce18DeviceReduceKernelINS2_10policy_hubINS0_12KeyValuePairIi6__halfEEiNS0_6ArgMaxEE10Policy1000ENS0_21ArgIndexInputIteratorIPKS6_iS6_EEiS8_S7_N4cuda3std3__410__identityEEEvT0_PT3_T1_NS0_13GridEvenShareISM_EET2_T4_E12temp_storage+68];
	// begin inline asm
	{ .reg .pred __$temp3;
  setp.gt.f16  __$temp3, %rs855, %rs793;
  selp.u16 %rs753, 1, 0, __$temp3;}
	// end inline asm
	setp.ne.s16 	%p375, %rs753, 0;
	@%p375 bra 	$L__BB4_238;
	// begin inline asm
	{ .reg .pred __$temp3;
  setp.eq.f16  __$temp3, %rs793, %rs855;
  selp.u16 %rs756, 1, 0, __$temp3;}
	// end inline asm
	setp.ne.s16 	%p376, %rs756, 0;
	setp.lt.s32 	%p377, %r620, %r551;
	and.pred  	%p378, %p376, %p377;
	selp.b16 	%rs855, %rs855, %rs793, %p378;
	selp.b32 	%r620, %r620, %r551, %p378;
	bra.uni 	$L__BB4_238;
$L__BB4_78:
	// begin inline asm
	mov.u32 %r391, %laneid;
	// end inline asm
	and.b32  	%r402, %r8, 992;
	add.s32 	%r403, %r402, 32;
	setp.gt.s32 	%p260, %r403, %r7;
	not.b32 	%r404, %r402;
	add.s32 	%r405, %r7, %r404;
	selp.b32 	%r400, %r405, 31, %p260;
	mov.b32 	%r398, {%rs781, %rs605};
	mov.b32 	%r399, 1;
	mov.b32 	%r401, -1;
	// begin inline asm
	shfl.sync.down.b32 %r392, %r539, %r399, %r400, %r401;
	// end inline asm
	// begin inline asm
	shfl.sync.down.b32 %r397, %r398, %r399, %r400, %r401;
	// end inline asm
	cvt.u16.u32 	%rs91, %r397;
	setp.ge.s32 	%p261, %r391, %r400;
	mov.u32 	%r552, %r539;
	mov.u16 	%rs794, %rs781;
	@%p261 bra 	$L__BB4_81;
	// begin inline asm
	{ .reg .pred __$temp3;
  setp.gt.f16  __$temp3, %rs91, %rs781;
  selp.u16 %rs606, 1, 0, __$temp3;}
	// end inline asm
	setp.ne.s16 	%p262, %rs606, 0;
	mov.u32 	%r552, %r392;
	mov.u16 	%rs794, %rs91;
	@%p262 bra 	$L__BB4_81;
	// begin inline asm
	{ .reg .pred __$temp3;
  setp.eq.f16  __$temp3, %rs781, %rs91;
  selp.u16 %rs609, 1, 0, __$temp3;}
	// end inline asm
	setp.ne.s16 	%p263, %rs609, 0;
	setp.lt.s32 	%p264, %r392, %r539;
	and.pred  	%p265, %p263, %p264;
	selp.b32 	%r552, %r392, %r539, %p265;
	selp.b16 	%rs794, %rs91, %rs781, %p265;
$L__BB4_81:
	mov.b32 	%r412, {%rs794, %rs612};
	mov.b32 	%r413, 2;
	mov.b32 	%r415, -1;
	// begin inline asm
	shfl.sync.down.b32 %r406, %r552, %r413, %r400, %r415;
	// end inline asm
	// begin inline asm
	shfl.sync.down.b32 %r411, %r412, %r413, %r400, %r415;
	// end inline asm
	cvt.u16.u32 	%rs94, %r411;
	add.s32 	%r416, %r391, 2;
	setp.gt.s32 	%p266, %r416, %r400;
	mov.u32 	%r553, %r552;
	mov.u16 	%rs795, %rs794;
	@%p266 bra 	$L__BB4_84;
	// begin inline asm
	{ .reg .pred __$temp3;
  setp.gt.f16  __$temp3, %rs94, %rs794;
  selp.u16 %rs613, 1, 0, __$temp3;}
	// end inline asm
	setp.ne.s16 	%p267, %rs613, 0;
	mov.u32 	%r553, %r406;
	mov.u16 	%rs795, %rs94;
	@%p267 bra 	$L__BB4_84;
	// begin inline asm
	{ .reg .pred __$temp3;
  setp.eq.f16  __$temp3, %rs794, %rs94;
  selp.u16 %rs616, 1, 0, __$temp3;}
	// end inline asm
	setp.ne.s16 	%p268, %rs616, 0;
	setp.lt.s32 	%p269, %r406, %r552;
	and.pred  	%p270, %p268, %p269;
	selp.b32 	%r553, %r406, %r552, %p270;
	selp.b16 	%rs795, %rs94, %rs794, %p270;
$L__BB4_84:
	mov.b32 	%r423, {%rs795, %rs619};
	mov.b32 	%r424, 4;
	mov.b32 	%r426, -1;
	// begin inline asm
	shfl.sync.down.b32 %r417, %r553, %r424, %r400, %r426;
	// end inline asm
	// begin inline asm
	shfl.sync.down.b32 %r422, %r423, %r424, %r400, %r426;
	// end inline asm
	cvt.u16.u32 	%rs97, %r422;
	add.s32 	%r427, %r391, 4;
	setp.gt.s32 	%p271, %r427, %r400;
	mov.u32 	%r554, %r553;
	mov.u16 	%rs796, %rs795;
	@%p271 bra 	$L__BB4_87;
	// begin inline asm
	{ .reg .pred __$temp3;
  setp.gt.f16  __$temp3, %rs97, %rs795;
  selp.u16 %rs620, 1, 0, __$temp3;}
	// end inline asm
	setp.ne.s16 	%p272, %rs620, 0;
	mov.u32 	%r554, %r417;
	mov.u16 	%rs796, %rs97;
	@%p272 bra 	$L__BB4_87;
	// begin inline asm
	{ .reg .pred __$temp3;
  setp.eq.f16  __$temp3, %rs795, %rs97;
  selp.u16 %rs623, 1, 0, __$temp3;}
	// end inline asm
	setp.ne.s16 	%p273, %rs623, 0;
	setp.lt.s32 	%p274, %r417, %r553;
	and.pred  	%p275, %p273, %p274;
	selp.b32 	%r554, %r417, %r553, %p275;
	selp.b16 	%rs796, %rs97, %rs795, %p275;
$L__BB4_87:
	mov.b32 	%r434, {%rs796, %rs626};
	mov.b32 	%r435, 8;
	mov.b32 	%r437, -1;
	// begin inline asm
	shfl.sync.down.b32 %r428, %r554, %r435, %r400, %r437;
	// end inline asm
	// begin inline asm
	shfl.sync.down.b32 %r433, %r434, %r435, %r400, %r437;
	// end inline asm
	cvt.u16.u32 	%rs100, %r433;
	add.s32 	%r438, %r391, 8;
	setp.gt.s32 	%p276, %r438, %r400;
	mov.u32 	%r555, %r554;
	mov.u16 	%rs797, %rs796;
	@%p276 bra 	$L__BB4_90;
	// begin inline asm
	{ .reg .pred __$temp3;
  setp.gt.f16  __$temp3, %rs100, %rs796;
  selp.u16 %rs627, 1, 0, __$temp3;}
	// end inline asm
	setp.ne.s16 	%p277, %rs627, 0;
	mov.u32 	%r555, %r428;
	mov.u16 	%rs797, %rs100;
	@%p277 bra 	$L__BB4_90;
	// begin inline asm
	{ .reg .pred __$temp3;
  setp.eq.f16  __$temp3, %rs796, %rs100;
  selp.u16 %rs630, 1, 0, __$temp3;}
	// end inline asm
	setp.ne.s16 	%p278, %rs630, 0;
	setp.lt.s32 	%p279, %r428, %r554;
	and.pred  	%p280, %p278, %p279;
	selp.b32 	%r555, %r428, %r554, %p280;
	selp.b16 	%rs797, %rs100, %rs796, %p280;
$L__BB4_90:
	mov.b32 	%r445, {%rs797, %rs633};
	mov.b32 	%r446, 16;
	mov.b32 	%r448, -1;
	// begin inline asm
	shfl.sync.down.b32 %r439, %r555, %r446, %r400, %r448;
	// end inline asm
	// begin inline asm
	shfl.sync.down.b32 %r444, %r445, %r446, %r400, %r448;
	// end inline asm
	cvt.u16.u32 	%rs103, %r444;
	add.s32 	%r449, %r391, 16;
	setp.gt.s32 	%p281, %r449, %r400;
	mov.u32 	%r620, %r555;
	mov.u16 	%rs855, %rs797;
	@%p281 bra 	$L__BB4_93;
	// begin inline asm
	{ .reg .pred __$temp3;
  setp.gt.f16  __$temp3, %rs103, %rs797;
  selp.u16 %rs634, 1, 0, __$temp3;}
	// end inline asm
	setp.ne.s16 	%p282, %rs634, 0;
	mov.u32 	%r620, %r439;
	mov.u16 	%rs855, %rs103;
	@%p282 bra 	$L__BB4_93;
	// begin inline asm
	{ .reg .pred __$temp3;
  setp.eq.f16  __$temp3, %rs797, %rs103;
  selp.u16 %rs637, 1, 0, __$temp3;}
	// end inline asm
	setp.ne.s16 	%p283, %rs637, 0;
	setp.lt.s32 	%p284, %r439, %r555;
	and.pred  	%p285, %p283, %p284;
	selp.b32 	%r620, %r439, %r555, %p285;
	selp.b16 	%rs855, %rs103, %rs797, %p285;
$L__BB4_93:
	setp.ne.s32 	%p286, %r391, 0;
	@%p286 bra 	$L__BB4_95;
	shr.u32 	%r450, %r8, 2;
	and.b32  	%r451, %r450, 248;
	mov.u32 	%r452, _ZZN3cub18CUB_300001_SM_10006detail6reduce18DeviceReduceKernelINS2_10policy_hubINS0_12KeyValuePairIi6__halfEEiNS0_6ArgMaxEE10Policy1000ENS0_21ArgIndexInputIteratorIPKS6_iS6_EEiS8_S7_N4cuda3std3__410__identityEEEvT0_PT3_T1_NS0_13GridEvenShareISM_EET2_T4_E12temp_storage;
	add.s32 	%r453, %r452, %r451;
	st.shared.u32 	[%r453+8], %r620;
	st.shared.u16 	[%r453+12], %rs855;
$L__BB4_95:
	bar.sync 	0;
	setp.ne.s32 	%p287, %r8, 0;
	setp.lt.s32 	%p288, %r7, 33;
	or.pred  	%p289, %p287, %p288;
	@%p289 bra 	$L__BB4_238;
	ld.shared.u32 	%r557, [_ZZN3cub18CUB_300001_SM_10006detail6reduce18DeviceReduceKernelINS2_10policy_hubINS0_12KeyValuePairIi6__halfEEiNS0_6ArgMaxEE10Policy1000ENS0_21ArgIndexInputIteratorIPKS6_iS6_EEiS8_S7_N4cuda3std3__410__identityEEEvT0_PT3_T1_NS0_13GridEvenShareISM_EET2_T4_E12temp_storage+16];
	ld.shared.u16 	%rs799, [_ZZN3cub18CUB_300001_SM_10006detail6reduce18DeviceReduceKernelINS2_10policy_hubINS0_12KeyValuePairIi6__halfEEiNS0_6ArgMaxEE10Policy1000ENS0_21ArgIndexInputIteratorIPKS6_iS6_EEiS8_S7_N4cuda3std3__410__identityEEEvT0_PT3_T1_NS0_13GridEvenShareISM_EET2_T4_E12temp_storage+20];
	// begin inline asm
	{ .reg .pred __$temp3;
  setp.gt.f16  __$temp3, %rs799, %rs855;
  selp.u16 %rs640, 1, 0, __$temp3;}
	// end inline asm
	setp.ne.s16 	%p290, %rs640, 0;
	@%p290 bra 	$L__BB4_98;
	// begin inline asm
	{ .reg .pred __$temp3;
  setp.eq.f16  __$temp3, %rs855, %rs799;
  selp.u16 %rs643, 1, 0, __$temp3;}
	// end inline asm
	setp.ne.s16 	%p291, %rs643, 0;
	setp.lt.s32 	%p292, %r557, %r620;
	and.pred  	%p293, %p291, %p292;
	selp.b32 	%r557, %r557, %r620, %p293;
	selp.b16 	%rs799, %rs799, %rs855, %p293;
$L__BB4_98:
	setp.lt.u32 	%p294, %r7, 65;
	mov.u16 	%rs855, %rs799;
	mov.u32 	%r620, %r557;
	@%p294 bra 	$L__BB4_238;
	ld.shared.u32 	%r620, [_ZZN3cub18CUB_300001_SM_10006detail6reduce18DeviceReduceKernelINS2_10policy_hubINS0_12KeyValuePairIi6__halfEEiNS0_6ArgMaxEE10Policy1000ENS0_21ArgIndexInputIteratorIPKS6_iS6_EEiS8_S7_N4cuda3std3__410__identityEEEvT0_PT3_T1_NS0_13GridEvenShareISM_EET2_T4_E12temp_storage+24];
	ld.shared.u16 	%rs855, [_ZZN3cub18CUB_300001_SM_10006detail6reduce18DeviceReduceKernelINS2_10policy_hubINS0_12KeyValuePairIi6__halfEEiNS0_6ArgMaxEE10Policy1000ENS0_21ArgIndexInputIteratorIPKS6_iS6_EEiS8_S7_N4cuda3std3__410__identityEEEvT0_PT3_T1_NS0_13GridEvenShareISM_EET2_T4_E12temp_storage+28];
	// begin inline asm
	{ .reg .pred __$temp3;
  setp.gt.f16  __$temp3, %rs855, %rs799;
  selp.u16 %rs646, 1, 0, __$temp3;}
	// end inline asm
	setp.ne.s16 	%p295, %rs646, 0;
	@%p295 bra 	$L__BB4_101;
	// begin inline asm
	{ .reg .pred __$temp3;
  setp.eq.f16  __$temp3, %rs799, %rs855;
  selp.u16 %rs649, 1, 0, __$temp3;}
	// end inline asm
	setp.ne.s16 	%p296, %rs649, 0;
	setp.lt.s32 	%p297, %r620, %r557;
	and.pred  	%p298, %p296, %p297;
	selp.b32 	%r620, %r620, %r557, %p298;
	selp.b16 	%rs855, %rs855, %rs799, %p298;
$L__BB4_101:
	setp.lt.u32 	%p299, %r7, 97;
	@%p299 bra 	$L__BB4_238;
	ld.shared.u32 	%r559, [_ZZN3cub18CUB_300001_SM_10006detail6reduce18DeviceReduceKernelINS2_10policy_hubINS0_12KeyValuePairIi6__halfEEiNS0_6ArgMaxEE10Policy1000ENS0_21ArgIndexInputIteratorIPKS6_iS6_EEiS8_S7_N4cuda3std3__410__identityEEEvT0_PT3_T1_NS0_13GridEvenShareISM_EET2_T4_E12temp_storage+32];
	ld.shared.u16 	%rs801, [_ZZN3cub18CUB_300001_SM_10006detail6reduce18DeviceReduceKernelINS2_10policy_hubINS0_12KeyValuePairIi6__halfEEiNS0_6ArgMaxEE10Policy1000ENS0_21ArgIndexInputIteratorIPKS6_iS6_EEiS8_S7_N4cuda3std3__410__identityEEEvT0_PT3_T1_NS0_13GridEvenShareISM_EET2_T4_E12temp_storage+36];
	// begin inline asm
	{ .reg .pred __$temp3;
  setp.gt.f16  __$temp3, %rs801, %rs855;
  selp.u16 %rs652, 1, 0, __$temp3;}
	// end inline asm
	setp.ne.s16 	%p300, %rs652, 0;
	@%p300 bra 	$L__BB4_104;
	// begin inline asm
	{ .reg .pred __$temp3;
  setp.eq.f16  __$temp3, %rs855, %rs801;
  selp.u16 %rs655, 1, 0, __$temp3;}
	// end inline asm
	setp.ne.s16 	%p301, %rs655, 0;
	setp.lt.s32 	%p302, %r559, %r620;
	and.pred  	%p303, %p301, %p302;
	selp.b32 	%r559, %r559, %r620, %p303;
	selp.b16 	%rs801, %rs801, %rs855, %p303;
$L__BB4_104:
	setp.lt.u32 	%p304, %r7, 129;
	mov.u16 	%rs855, %rs801;
	mov.u32 	%r620, %r559;
	@%p304 bra 	$L__BB4_238;
	ld.shared.u32 	%r620, [_ZZN3cub18CUB_300001_SM_10006detail6reduce18DeviceReduceKernelINS2_10policy_hubINS0_12KeyValuePairIi6__halfEEiNS0_6ArgMaxEE10Policy1000ENS0_21ArgIndexInputIteratorIPKS6_iS6_EEiS8_S7_N4cuda3std3__410__identityEEEvT0_PT3_T1_NS0_13GridEvenShareISM_EET2_T4_E12temp_storage+40];
	ld.shared.u16 	%rs855, [_ZZN3cub18CUB_300001_SM_10006detail6reduce18DeviceReduceKernelINS2_10policy_hubINS0_12KeyValuePairIi6__halfEEiNS0_6ArgMaxEE10Policy1000ENS0_21ArgIndexInputIteratorIPKS6_iS6_EEiS8_S7_N4cuda3std3__410__identityEEEvT0_PT3_T1_NS0_13GridEvenShareISM_EET2_T4_E12temp_storage+44];
	// begin inline asm
	{ .reg .pred __$temp3;
  setp.gt.f16  __$temp3, %rs855, %rs801;
  selp.u16 %rs658, 1, 0, __$temp3;}
	// end inline asm
	setp.ne.s16 	%p305, %rs658, 0;
	@%p305 bra 	$L__BB4_107;
	// begin inline asm
	{ .reg .pred __$temp3;
  setp.eq.f16  __$temp3, %rs801, %rs855;
  selp.u16 %rs661, 1, 0, __$temp3;}
	// end inline asm
	setp.ne.s16 	%p306, %rs661, 0;
	setp.lt.s32 	%p307, %r620, %r559;
	and.pred  	%p308, %p306, %p307;
	selp.b32 	%r620, %r620, %r559, %p308;
	selp.b16 	%rs855, %rs855, %rs801, %p308;
$L__BB4_107:
	setp.lt.u32 	%p309, %r7, 161;
	@%p309 bra 	$L__BB4_238;
	ld.shared.u32 	%r561, [_ZZN3cub18CUB_300001_SM_10006detail6reduce18DeviceReduceKernelINS2_10policy_hubINS0_12KeyValuePairIi6__halfEEiNS0_6ArgMaxEE10Policy1000ENS0_21ArgIndexInputIteratorIPKS6_iS6_EEiS8_S7_N4cuda3std3__410__identityEEEvT0_PT3_T1_NS0_13GridEvenShareISM_EET2_T4_E12temp_storage+48];
	ld.shared.u16 	%rs803, [_ZZN3cub18CUB_300001_SM_10006detail6reduce18DeviceReduceKernelINS2_10policy_hubINS0_12KeyValuePairIi6__halfEEiNS0_6ArgMaxEE10Policy1000ENS0_21ArgIndexInputIteratorIPKS6_iS6_EEiS8_S7_N4cuda3std3__410__identityEEEvT0_PT3_T1_NS0_13GridEvenShareISM_EET2_T4_E12temp_storage+52];
	// begin inline asm
	{ .reg .pred __$temp3;
  setp.gt.f16  __$temp3, %rs803, %rs855;
  selp.u16 %rs664, 1, 0, __$temp3;}
	// end inline asm
	setp.ne.s16 	%p310, %rs664, 0;
	@%p310 bra 	$L__BB4_110;
	// begin inline asm
	{ .reg .pred __$temp3;
  setp.eq.f16  __$temp3, %rs855, %rs803;
  selp.u16 %rs667, 1, 0, __$temp3;}
	// end inline asm
	setp.ne.s16 	%p311, %rs667, 0;
	setp.lt.s32 	%p312, %r561, %r620;
	and.pred  	%p313, %p311, %p312;
	selp.b32 	%r561, %r561, %r620, %p313;
	selp.b16 	%rs803, %rs803, %rs855, %p313;
$L__BB4_110:
	setp.lt.u32 	%p314, %r7, 193;
	mov.u16 	%rs855, %rs803;
	mov.u32 	%r620, %r561;
	@%p314 bra 	$L__BB4_238;
	ld.shared.u32 	%r562, [_ZZN3cub18CUB_300001_SM_10006detail6reduce18DeviceReduceKernelINS2_10policy_hubINS0_12KeyValuePairIi6__halfEEiNS0_6ArgMaxEE10Policy1000ENS0_21ArgIndexInputIteratorIPKS6_iS6_EEiS8_S7_N4cuda3std3__410__identityEEEvT0_PT3_T1_NS0_13GridEvenShareISM_EET2_T4_E12temp_storage+56];
	ld.shared.u16 	%rs804, [_ZZN3cub18CUB_300001_SM_10006detail6reduce18DeviceReduceKernelINS2_10policy_hubINS0_12KeyValuePairIi6__halfEEiNS0_6ArgMaxEE10Policy1000ENS0_21ArgIndexInputIteratorIPKS6_iS6_EEiS8_S7_N4cuda3std3__410__identityEEEvT0_PT3_T1_NS0_13GridEvenShareISM_EET2_T4_E12temp_storage+60];
	// begin inline asm
	{ .reg .pred __$temp3;
  setp.gt.f16  __$temp3, %rs804, %rs803;
  selp.u16 %rs670, 1, 0, __$temp3;}
	// end inline asm
	setp.ne.s16 	%p315, %rs670, 0;
	@%p315 bra 	$L__BB4_113;
	// begin inline asm
	{ .reg .pred __$temp3;
  setp.eq.f16  __$temp3, %rs803, %rs804;
  selp.u16 %rs673, 1, 0, __$temp3;}
	// end inline asm
	setp.ne.s16 	%p316, %rs673, 0;
	setp.lt.s32 	%p317, %r562, %r561;
	and.pred  	%p318, %p316, %p317;
	selp.b32 	%r562, %r562, %r561, %p318;
	selp.b16 	%rs804, %rs804, %rs803, %p318;
$L__BB4_113:
	setp.lt.u32 	%p319, %r7, 225;
	mov.u16 	%rs855, %rs804;
	mov.u32 	%r620, %r562;
	@%p319 bra 	$L__BB4_238;
	ld.shared.u32 	%r620, [_ZZN3cub18CUB_300001_SM_10006detail6reduce18DeviceReduceKernelINS2_10policy_hubINS0_12KeyValuePairIi6__halfEEiNS0_6ArgMaxEE10Policy1000ENS0_21ArgIndexInputIteratorIPKS6_iS6_EEiS8_S7_N4cuda3std3__410__identityEEEvT0_PT3_T1_NS0_13GridEvenShareISM_EET2_T4_E12temp_storage+64];
	ld.shared.u16 	%rs855, [_ZZN3cub18CUB_300001_SM_10006detail6reduce18DeviceReduceKernelINS2_10policy_hubINS0_12KeyValuePairIi6__halfEEiNS0_6ArgMaxEE10Policy1000ENS0_21ArgIndexInputIteratorIPKS6_iS6_EEiS8_S7_N4cuda3std3__410__identityEEEvT0_PT3_T1_NS0_13GridEvenShareISM_EET2_T4_E12temp_storage+68];
	// begin inline asm
	{ .reg .pred __$temp3;
  setp.gt.f16  __$temp3, %rs855, %rs804;
  selp.u16 %rs676, 1, 0, __$temp3;}
	// end inline asm
	setp.ne.s16 	%p320, %rs676, 0;
	@%p320 bra 	$L__BB4_238;
	// begin inline asm
	{ .reg .pred __$temp3;
  setp.eq.f16  __$temp3, %rs804, %rs855;
  selp.u16 %rs679, 1, 0, __$temp3;}
	// end inline asm
	setp.ne.s16 	%p321, %rs679, 0;
	setp.lt.s32 	%p322, %r620, %r562;
	and.pred  	%p323, %p321, %p322;
	selp.b16 	%rs855, %rs855, %rs804, %p323;
	selp.b32 	%r620, %r620, %r562, %p323;
	bra.uni 	$L__BB4_238;
$L__BB4_116:
	mov.u32 	%r157, %tid.x;
	add.s32 	%r304, %r6, %r157;
	add.s32 	%r607, %r304, %r298;
	mul.wide.s32 	%rd11, %r607, 2;
	add.s64 	%rd12, %rd1, %rd11;
	ld.global.u16 	%rs842, [%rd12];
	ld.global.u16 	%rs127, [%rd12+512];
	add.s32 	%r159, %r607, 512;
	ld.global.u16 	%rs128, [%rd12+1024];
	add.s32 	%r160, %r607, 768;
	ld.global.u16 	%rs129, [%rd12+1536];
	add.s32 	%r161, %r607, 1024;
	ld.global.u16 	%rs130, [%rd12+2048];
	add.s32 	%r162, %r607, 1280;
	ld.global.u16 	%rs131, [%rd12+2560];
	add.s32 	%r163, %r607, 1536;
	ld.global.u16 	%rs132, [%rd12+3072];
	add.s32 	%r164, %r607, 1792;
	ld.global.u16 	%rs133, [%rd12+3584];
	// begin inline asm
	{ .reg .pred __$temp3;
  setp.gt.f16  __$temp3, %rs127, %rs842;
  selp.u16 %rs251, 1, 0, __$temp3;}
	// end inline asm
	setp.ne.s16 	%p2, %rs251, 0;
	@%p2 bra 	$L__BB4_118;
	// begin inline asm
	{ .reg .pred __$temp3;
  setp.eq.f16  __$temp3, %rs842, %rs127;
  selp.u16 %rs254, 1, 0, __$temp3;}
	// end inline asm
	setp.eq.s16 	%p3, %rs254, 0;
	setp.lt.s32 	%p4, %r607, 2147483392;
	or.pred  	%p5, %p3, %p4;
	@%p5 bra 	$L__BB4_119;
$L__BB4_118:
	add.s32 	%r607, %r607, 256;
	mov.u16 	%rs842, %rs127;
$L__BB4_119:
	// begin inline asm
	{ .reg .pred __$temp3;
  setp.gt.f16  __$temp3, %rs128, %rs842;
  selp.u16 %rs257, 1, 0, __$temp3;}
	// end inline asm
	setp.ne.s16 	%p6, %rs257, 0;
	@%p6 bra 	$L__BB4_121;
	// begin inline asm
	{ .reg .pred __$temp3;
  setp.eq.f16  __$temp3, %rs842, %rs128;
  selp.u16 %rs260, 1, 0, __$temp3;}
	// end inline asm
	setp.eq.s16 	%p7, %rs260, 0;
	setp.ge.s32 	%p8, %r159, %r607;
	or.pred  	%p9, %p7, %p8;
	@%p9 bra 	$L__BB4_122;
$L__BB4_121:
	mov.u32 	%r607, %r159;
	mov.u16 	%rs842, %rs128;
$L__BB4_122:
	// begin inline asm
	{ .reg .pred __$temp3;
  setp.gt.f16  __$temp3, %rs129, %rs842;
  selp.u16 %rs263, 1, 0, __$temp3;}
	// end inline asm
	setp.ne.s16 	%p10, %rs263, 0;
	@%p10 bra 	$L__BB4_124;
	// begin inline asm
	{ .reg .pred __$temp3;
  setp.eq.f16  __$temp3, %rs842, %rs129;
  selp.u16 %rs266, 1, 0, __$temp3;}
	// end inline asm
	setp.eq.s16 	%p11, %rs266, 0;
	setp.ge.s32 	%p12, %r160, %r607;
	or.pred  	%p13, %p11, %p12;
	@%p13 bra 	$L__BB4_125;
$L__BB4_124:
	mov.u32 	%r607, %r160;
	mov.u16 	%rs842, %rs129;
$L__BB4_125:
	// begin inline asm
	{ .reg .pred __$temp3;
  setp.gt.f16  __$temp3, %rs130, %rs842;
  selp.u16 %rs269, 1, 0, __$temp3;}
	// end inline asm
	setp.ne.s16 	%p14, %rs269, 0;
	@%p14 bra 	$L__BB4_127;
	// begin inline asm
	{ .reg .pred __$temp3;
  setp.eq.f16  __$temp3, %rs842, %rs130;
  selp.u16 %rs272, 1, 0, __$temp3;}
	// end inline asm
	setp.eq.s16 	%p15, %rs272, 0;
	setp.ge.s32 	%p16, %r161, %r607;
	or.pred  	%p17, %p15, %p16;
	@%p17 bra 	$L__BB4_128;
$L__BB4_127:
	mov.u32 	%r607, %r161;
	mov.u16 	%rs842, %rs130;
$L__BB4_128:
	// begin inline asm
	{ .reg .pred __$temp3;
  setp.gt.f16  __$temp3, %rs131, %rs842;
  selp.u16 %rs275, 1, 0, __$temp3;}
	// end inline asm
	setp.ne.s16 	%p18, %rs275, 0;
	@%p18 bra 	$L__BB4_130;
	// begin inline asm
	{ .reg .pred __$temp3;
  setp.eq.f16  __$temp3, %rs842, %rs131;
  selp.u16 %rs278, 1, 0, __$temp3;}
	// end inline asm
	setp.eq.s16 	%p19, %rs278, 0;
	setp.ge.s32 	%p20, %r162, %r607;
	or.pred  	%p21, %p19, %p20;
	@%p21 bra 	$L__BB4_131;
$L__BB4_130:
	mov.u32 	%r607, %r162;
	mov.u16 	%rs842, %rs131;
$L__BB4_131:
	// begin inline asm
	{ .reg .pred __$temp3;
  setp.gt.f16  __$temp3, %rs132, %rs842;
  selp.u16 %rs281, 1, 0, __$temp3;}
	// end inline asm
	setp.ne.s16 	%p22, %rs281, 0;
	@%p22 bra 	$L__BB4_133;
	// begin inline asm
	{ .reg .pred __$temp3;
  setp.eq.f16  __$temp3, %rs842, %rs132;
  selp.u16 %rs284, 1, 0, __$temp3;}
	// end inline asm
	setp.eq.s16 	%p23, %rs284, 0;
	setp.ge.s32 	%p24, %r163, %r607;
	or.pred  	%p25, %p23, %p24;
	@%p25 bra 	$L__BB4_134;
$L__BB4_133:
	mov.u32 	%r607, %r163;
	mov.u16 	%rs842, %rs132;
$L__BB4_134:
	// begin inline asm
	{ .reg .pred __$temp3;
  setp.gt.f16  __$temp3, %rs133, %rs842;
  selp.u16 %rs287, 1, 0, __$temp3;}
	// end inline asm
	setp.ne.s16 	%p26, %rs287, 0;
	@%p26 bra 	$L__BB4_136;
	// begin inline asm
	{ .reg .pred __$temp3;
  setp.eq.f16  __$temp3, %rs842, %rs133;
  selp.u16 %rs290, 1, 0, __$temp3;}
	// end inline asm
	setp.eq.s16 	%p27, %rs290, 0;
	setp.ge.s32 	%p28, %r164, %r607;
	or.pred  	%p29, %p27, %p28;
	@%p29 bra 	$L__BB4_137;
$L__BB4_136:
	mov.u32 	%r607, %r164;
	mov.u16 	%rs842, %rs133;
$L__BB4_137:
	setp.lt.s32 	%p30, %r7, %r5;
	@%p30 bra 	$L__BB4_206;
	mov.b32 	%r570, 0;
	add.s32 	%r306, %r1, -2048;
	mov.u32 	%r572, %r6;
$L__BB4_139:
	add.s32 	%r572, %r572, %r5;
	setp.gt.s32 	%p31, %r572, %r306;
	@%p31 bra 	$L__BB4_165;
	add.s32 	%r307, %r298, %r157;
	add.s32 	%r177, %r307, %r572;
	mul.wide.s32 	%rd13, %r177, 2;
	add.s64 	%rd14, %rd1, %rd13;
	ld.global.u16 	%rs142, [%rd14];
	add.s32 	%r178, %r177, 256;
	ld.global.u16 	%rs143, [%rd14+512];
	add.s32 	%r179, %r177, 512;
	ld.global.u16 	%rs144, [%rd14+1024];
	add.s32 	%r180, %r177, 768;
	ld.global.u16 	%rs145, [%rd14+1536];
	add.s32 	%r181, %r177, 1024;
	ld.global.u16 	%rs146, [%rd14+2048];
	add.s32 	%r182, %r177, 1280;
	ld.global.u16 	%rs147, [%rd14+2560];
	add.s32 	%r183, %r177, 1536;
	ld.global.u16 	%rs148, [%rd14+3072];
	add.s32 	%r184, %r177, 1792;
	ld.global.u16 	%rs149, [%rd14+3584];
	// begin inline asm
	{ .reg .pred __$temp3;
  setp.gt.f16  __$temp3, %rs142, %rs842;
  selp.u16 %rs293, 1, 0, __$temp3;}
	// end inline asm
	setp.ne.s16 	%p32, %rs293, 0;
	@%p32 bra 	$L__BB4_142;
	// begin inline asm
	{ .reg .pred __$temp3;
  setp.eq.f16  __$temp3, %rs842, %rs142;
  selp.u16 %rs296, 1, 0, __$temp3;}
	// end inline asm
	setp.eq.s16 	%p33, %rs296, 0;
	setp.ge.s32 	%p34, %r177, %r607;
	or.pred  	%p35, %p33, %p34;
	@%p35 bra 	$L__BB4_143;
$L__BB4_142:
	mov.u32 	%r607, %r177;
	mov.u16 	%rs842, %rs142;
$L__BB4_143:
	// begin inline asm
	{ .reg .pred __$temp3;
  setp.gt.f16  __$temp3, %rs143, %rs842;
  selp.u16 %rs299, 1, 0, __$temp3;}
	// end inline asm
	setp.ne.s16 	%p36, %rs299, 0;
	@%p36 bra 	$L__BB4_145;
	// begin inline asm
	{ .reg .pred __$temp3;
  setp.eq.f16  __$temp3, %rs842, %rs143;
  selp.u16 %rs302, 1, 0, __$temp3;}
	// end inline asm
	setp.eq.s16 	%p37, %rs302, 0;
	setp.ge.s32 	%p38, %r178, %r607;
	or.pred  	%p39, %p37, %p38;
	@%p39 bra 	$L__BB4_146;
$L__BB4_145:
	mov.u32 	%r607, %r178;
	mov.u16 	%rs842, %rs143;
$L__BB4_146:
	// begin inline asm
	{ .reg .pred __$temp3;
  setp.gt.f16  __$temp3, %rs144, %rs842;
  selp.u16 %rs305, 1, 0, __$temp3;}
	// end inline asm
	setp.ne.s16 	%p40, %rs305, 0;
	@%p40 bra 	$L__BB4_148;
	// begin inline asm
	{ .reg .pred __$temp3;
  setp.eq.f16  __$temp3, %rs842, %rs144;
  selp.u16 %rs308, 1, 0, __$temp3;}
	// end inline asm
	setp.eq.s16 	%p41, %rs308, 0;
	setp.ge.s32 	%p42, %r179, %r607;
	or.pred  	%p43, %p41, %p42;
	@%p43 bra 	$L__BB4_149;
$L__BB4_148:
	mov.u32 	%r607, %r179;
	mov.u16 	%rs842, %rs144;
$L__BB4_149:
	// begin inline asm
	{ .reg .pred __$temp3;
  setp.gt.f16  __$temp3, %rs145, %rs842;
  selp.u16 %rs311, 1, 0, __$temp3;}
	// end inline asm
	setp.ne.s16 	%p44, %rs311, 0;
	@%p44 bra 	$L__BB4_151;
	// begin inline asm
	{ .reg .pred __$temp3;
  setp.eq.f16  __$temp3, %rs842, %rs145;
  selp.u16 %rs314, 1, 0, __$temp3;}
	// end inline asm
	setp.eq.s16 	%p45, %rs314, 0;
	setp.ge.s32 	%p46, %r180, %r607;
	or.pred  	%p47, %p45, %p46;
	@%p47 bra 	$L__BB4_152;
$L__BB4_151:
	mov.u32 	%r607, %r180;
	mov.u16 	%rs842, %rs145;
$L__BB4_152:
	// begin inline asm
	{ .reg .pred __$temp3;
  setp.gt.f16  __$temp3, %rs146, %rs842;
  selp.u16 %rs317, 1, 0, __$temp3;}
	// end inline asm
	setp.ne.s16 	%p48, %rs317, 0;
	@%p48 bra 	$L__BB4_154;
	// begin inline asm
	{ .reg .pred __$temp3;
  setp.eq.f16  __$temp3, %rs842, %rs146;
  selp.u16 %rs320, 1, 0, __$temp3;}
	// end inline asm
	setp.eq.s16 	%p49, %rs320, 0;
	setp.ge.s32 	%p50, %r181, %r607;
	or.pred  	%p51, %p49, %p50;
	@%p51 bra 	$L__BB4_155;
$L__BB4_154:
	mov.u32 	%r607, %r181;
	mov.u16 	%rs842, %rs146;
$L__BB4_155:
	// begin inline asm
	{ .reg .pred __$temp3;
  setp.gt.f16  __$temp3, %rs147, %rs842;
  selp.u16 %rs323, 1, 0, __$temp3;}
	// end inline asm
	setp.ne.s16 	%p52, %rs323, 0;
	@%p52 bra 	$L__BB4_157;
	// begin inline asm
	{ .reg .pred __$temp3;
  setp.eq.f16  __$temp3, %rs842, %rs147;
  selp.u16 %rs326, 1, 0, __$temp3;}
	// end inline asm
	setp.eq.s16 	%p53, %rs326, 0;
	setp.ge.s32 	%p54, %r182, %r607;
	or.pred  	%p55, %p53, %p54;
	@%p55 bra 	$L__BB4_158;
$L__BB4_157:
	mov.u32 	%r607, %r182;
	mov.u16 	%rs842, %rs147;
$L__BB4_158:
	// begin inline asm
	{ .reg .pred __$temp3;
  setp.gt.f16  __$temp3, %rs148, %rs842;
  selp.u16 %rs329, 1, 0, __$temp3;}
	// end inline asm
	setp.ne.s16 	%p56, %rs329, 0;
	@%p56 bra 	$L__BB4_160;
	// begin inline asm
	{ .reg .pred __$temp3;
  setp.eq.f16  __$temp3, %rs842, %rs148;
  selp.u16 %rs332, 1, 0, __$temp3;}
	// end inline asm
	setp.eq.s16 	%p57, %rs332, 0;
	setp.ge.s32 	%p58, %r183, %r607;
	or.pred  	%p59, %p57, %p58;
	@%p59 bra 	$L__BB4_161;
$L__BB4_160:
	mov.u32 	%r607, %r183;
	mov.u16 	%rs842, %rs148;
$L__BB4_161:
	// begin inline asm
	{ .reg .pred __$temp3;
  setp.gt.f16  __$temp3, %rs149, %rs842;
  selp.u16 %rs335, 1, 0, __$temp3;}
	// end inline asm
	setp.ne.s16 	%p60, %rs335, 0;
	@%p60 bra 	$L__BB4_163;
	// begin inline asm
	{ .reg .pred __$temp3;
  setp.eq.f16  __$temp3, %rs842, %rs149;
  selp.u16 %rs338, 1, 0, __$temp3;}
	// end inline asm
	setp.eq.s16 	%p61, %rs338, 0;
	setp.ge.s32 	%p62, %r184, %r607;
	or.pred  	%p63, %p61, %p62;
	@%p63 bra 	$L__BB4_164;
$L__BB4_163:
	mov.u32 	%r607, %r184;
	mov.u16 	%rs842, %rs149;
$L__BB4_164:
	sub.s32 	%r308, %r1, %r572;
	setp.lt.s32 	%p64, %r308, %r5;
	add.s32 	%r570, %r570, 1;
	@%p64 bra 	$L__BB4_206;
	bra.uni 	$L__BB4_139;
$L__BB4_165:
	setp.le.s32 	%p65, %r1, %r572;
	sub.s32 	%r309, %r1, %r572;
	setp.ge.s32 	%p66, %r157, %r309;
	or.pred  	%p67, %p65, %p66;
	@%p67 bra 	$L__BB4_206;
	add.s32 	%r194, %r572, %r298;
	not.b32 	%r312, %r157;
	add.s32 	%r195, %r1, %r312;
	add.s32 	%r313, %r5, %r6;
	sub.s32 	%r314, %r195, %r313;
	mul.lo.s32 	%r315, %r2, %r570;
	shl.b32 	%r316, %r315, 11;
	sub.s32 	%r317, %r314, %r316;
	shr.u32 	%r318, %r317, 8;
	add.s32 	%r196, %r318, 1;
	and.b32  	%r197, %r196, 7;
	setp.lt.u32 	%p68, %r317, 1792;
	mov.u32 	%r593, %r157;
	@%p68 bra 	$L__BB4_185;
	and.b32  	%r198, %r196, 33554424;
	mov.b32 	%r583, 0;
	mov.u32 	%r593, %r157;
$L__BB4_168:
	.pragma "nounroll";
	add.s32 	%r202, %r194, %r593;
	mul.wide.s32 	%rd15, %r202, 2;
	add.s64 	%rd6, %rd1, %rd15;
	ld.global.u16 	%rs822, [%rd6];
	// begin inline asm
	{ .reg .pred __$temp3;
  setp.gt.f16  __$temp3, %rs822, %rs842;
  selp.u16 %rs342, 1, 0, __$temp3;}
	// end inline asm
	setp.ne.s16 	%p69, %rs342, 0;
	mov.u32 	%r584, %r202;
	@%p69 bra 	$L__BB4_170;
	// begin inline asm
	{ .reg .pred __$temp3;
  setp.eq.f16  __$temp3, %rs842, %rs822;
  selp.u16 %rs345, 1, 0, __$temp3;}
	// end inline asm
	setp.ne.s16 	%p70, %rs345, 0;
	setp.lt.s32 	%p71, %r202, %r607;
	and.pred  	%p72, %p70, %p71;
	selp.b32 	%r584, %r202, %r607, %p72;
	selp.b16 	%rs822, %rs822, %rs842, %p72;
$L__BB4_170:
	add.s32 	%r585, %r202, 256;
	ld.global.u16 	%rs823, [%rd6+512];
	// begin inline asm
	{ .reg .pred __$temp3;
  setp.gt.f16  __$temp3, %rs823, %rs822;
  selp.u16 %rs348, 1, 0, __$temp3;}
	// end inline asm
	setp.ne.s16 	%p73, %rs348, 0;
	@%p73 bra 	$L__BB4_172;
	// begin inline asm
	{ .reg .pred __$temp3;
  setp.eq.f16  __$temp3, %rs822, %rs823;
  selp.u16 %rs351, 1, 0, __$temp3;}
	// end inline asm
	setp.ne.s16 	%p74, %rs351, 0;
	setp.lt.s32 	%p75, %r585, %r584;
	and.pred  	%p76, %p74, %p75;
	selp.b32 	%r585, %r585, %r584, %p76;
	selp.b16 	%rs823, %rs823, %rs822, %p76;
$L__BB4_172:
	add.s32 	%r586, %r202, 512;
	ld.global.u16 	%rs824, [%rd6+1024];
	// begin inline asm
	{ .reg .pred __$temp3;
  setp.gt.f16  __$temp3, %rs824, %rs823;
  selp.u16 %rs354, 1, 0, __$temp3;}
	// end inline asm
	setp.ne.s16 	%p77, %rs354, 0;
	@%p77 bra 	$L__BB4_174;
	// begin inline asm
	{ .reg .pred __$temp3;
  setp.eq.f16  __$temp3, %rs823, %rs824;
  selp.u16 %rs357, 1, 0, __$temp3;}
	// end inline asm
	setp.ne.s16 	%p78, %rs357, 0;
	setp.lt.s32 	%p79, %r586, %r585;
	and.pred  	%p80, %p78, %p79;
	selp.b32 	%r586, %r586, %r585, %p80;
	selp.b16 	%rs824, %rs824, %rs823, %p80;
$L__BB4_174:
	add.s32 	%r587, %r202, 768;
	ld.global.u16 	%rs825, [%rd6+1536];
	// begin inline asm
	{ .reg .pred __$temp3;
  setp.gt.f16  __$temp3, %rs825, %rs824;
  selp.u16 %rs360, 1, 0, __$temp3;}
	// end inline asm
	setp.ne.s16 	%p81, %rs360, 0;
	@%p81 bra 	$L__BB4_176;
	// begin inline asm
	{ .reg .pred __$temp3;
  setp.eq.f16  __$temp3, %rs824, %rs825;
  selp.u16 %rs363, 1, 0, __$temp3;}
	// end inline asm
	setp.ne.s16 	%p82, %rs363, 0;
	setp.lt.s32 	%p83, %r587, %r586;
	and.pred  	%p84, %p82, %p83;
	selp.b32 	%r587, %r587, %r586, %p84;
	selp.b16 	%rs825, %rs825, %rs824, %p84;
$L__BB4_176:
	add.s32 	%r588, %r202, 1024;
	ld.global.u16 	%rs826, [%rd6+2048];
	// begin inline asm
	{ .reg .pred __$temp3;
  setp.gt.f16  __$temp3, %rs826, %rs825;
  selp.u16 %rs366, 1, 0, __$temp3;}
	// end inline asm
	setp.ne.s16 	%p85, %rs366, 0;
	@%p85 bra 	$L__BB4_178;
	// begin inline asm
	{ .reg .pred __$temp3;
  setp.eq.f16  __$temp3, %rs825, %rs826;
  selp.u16 %rs369, 1, 0, __$temp3;}
	// end inline asm
	setp.ne.s16 	%p86, %rs369, 0;
	setp.lt.s32 	%p87, %r588, %r587;
	and.pred  	%p88, %p86, %p87;
	selp.b32 	%r588, %r588, %r587, %p88;
	selp.b16 	%rs826, %rs826, %rs825, %p88;
$L__BB4_178:
	add.s32 	%r589, %r202, 1280;
	ld.global.u16 	%rs827, [%rd6+2560];
	// begin inline asm
	{ .reg .pred __$temp3;
  setp.gt.f16  __$temp3, %rs827, %rs826;
  selp.u16 %rs372, 1, 0, __$temp3;}
	// end inline asm
	setp.ne.s16 	%p89, %rs372, 0;
	@%p89 bra 	$L__BB4_180;
	// begin inline asm
	{ .reg .pred __$temp3;
  setp.eq.f16  __$temp3, %rs826, %rs827;
  selp.u16 %rs375, 1, 0, __$temp3;}
	// end inline asm
	setp.ne.s16 	%p90, %rs375, 0;
	setp.lt.s32 	%p91, %r589, %r588;
	and.pred  	%p92, %p90, %p91;
	selp.b32 	%r589, %r589, %r588, %p92;
	selp.b16 	%rs827, %rs827, %rs826, %p92;
$L__BB4_180:
	add.s32 	%r590, %r202, 1536;
	ld.global.u16 	%rs828, [%rd6+3072];
	// begin inline asm
	{ .reg .pred __$temp3;
  setp.gt.f16  __$temp3, %rs828, %rs827;
  selp.u16 %rs378, 1, 0, __$temp3;}
	// end inline asm
	setp.ne.s16 	%p93, %rs378, 0;
	@%p93 bra 	$L__BB4_182;
	// begin inline asm
	{ .reg .pred __$temp3;
  setp.eq.f16  __$temp3, %rs827, %rs828;
  selp.u16 %rs381, 1, 0, __$temp3;}
	// end inline asm
	setp.ne.s16 	%p94, %rs381, 0;
	setp.lt.s32 	%p95, %r590, %r589;
	and.pred  	%p96, %p94, %p95;
	selp.b32 	%r590, %r590, %r589, %p96;
	selp.b16 	%rs828, %rs828, %rs827, %p96;
$L__BB4_182:
	add.s32 	%r607, %r202, 1792;
	ld.global.u16 	%rs842, [%rd6+3584];
	// begin inline asm
	{ .reg .pred __$temp3;
  setp.gt.f16  __$temp3, %rs842, %rs828;
  selp.u16 %rs384, 1, 0, __$temp3;}
	// end inline asm
	setp.ne.s16 	%p97, %rs384, 0;
	@%p97 bra 	$L__BB4_184;
	// begin inline asm
	{ .reg .pred __$temp3;
  setp.eq.f16  __$temp3, %rs828, %rs842;
  selp.u16 %rs387, 1, 0, __$temp3;}
	// end inline asm
	setp.ne.s16 	%p98, %rs387, 0;
	setp.lt.s32 	%p99, %r607, %r590;
	and.pred  	%p100, %p98, %p99;
	selp.b32 	%r607, %r607, %r590, %p100;
	selp.b16 	%rs842, %rs842, %rs828, %p100;
$L__BB4_184:
	add.s32 	%r593, %r593, 2048;
	add.s32 	%r583, %r583, 8;
	setp.ne.s32 	%p101, %r583, %r198;
	@%p101 bra 	$L__BB4_168;
$L__BB4_185:
	setp.eq.s32 	%p102, %r197, 0;
	@%p102 bra 	$L__BB4_206;
	setp.lt.u32 	%p103, %r197, 4;
	@%p103 bra 	$L__BB4_196;
	add.s32 	%r231, %r194, %r593;
	mul.wide.s32 	%rd16, %r231, 2;
	add.s64 	%rd7, %rd1, %rd16;
	ld.global.u16 	%rs832, [%rd7];
	// begin inline asm
	{ .reg .pred __$temp3;
  setp.gt.f16  __$temp3, %rs832, %rs842;
  selp.u16 %rs391, 1, 0, __$temp3;}
	// end inline asm
	setp.ne.s16 	%p104, %rs391, 0;
	mov.u32 	%r595, %r231;
	@%p104 bra 	$L__BB4_189;
	// begin inline asm
	{ .reg .pred __$temp3;
  setp.eq.f16  __$temp3, %rs842, %rs832;
  selp.u16 %rs394, 1, 0, __$temp3;}
	// end inline asm
	setp.ne.s16 	%p105, %rs394, 0;
	setp.lt.s32 	%p106, %r231, %r607;
	and.pred  	%p107, %p105, %p106;
	selp.b32 	%r595, %r231, %r607, %p107;
	selp.b16 	%rs832, %rs832, %rs842, %p107;
$L__BB4_189:
	add.s32 	%r596, %r231, 256;
	ld.global.u16 	%rs833, [%rd7+512];
	// begin inline asm
	{ .reg .pred __$temp3;
  setp.gt.f16  __$temp3, %rs833, %rs832;
  selp.u16 %rs397, 1, 0, __$temp3;}
	// end inline asm
	setp.ne.s16 	%p108, %rs397, 0;
	@%p108 bra 	$L__BB4_191;
	// begin inline asm
	{ .reg .pred __$temp3;
  setp.eq.f16  __$temp3, %rs832, %rs833;
  selp.u16 %rs400, 1, 0, __$temp3;}
	// end inline asm
	setp.ne.s16 	%p109, %rs400, 0;
	setp.lt.s32 	%p110, %r596, %r595;
	and.pred  	%p111, %p109, %p110;
	selp.b32 	%r596, %r596, %r595, %p111;
	selp.b16 	%rs833, %rs833, %rs832, %p111;
$L__BB4_191:
	add.s32 	%r597, %r231, 512;
	ld.global.u16 	%rs834, [%rd7+1024];
	// begin inline asm
	{ .reg .pred __$temp3;
  setp.gt.f16  __$temp3, %rs834, %rs833;
  selp.u16 %rs403, 1, 0, __$temp3;}
	// end inline asm
	setp.ne.s16 	%p112, %rs403, 0;
	@%p112 bra 	$L__BB4_193;
	// begin inline asm
	{ .reg .pred __$temp3;
  setp.eq.f16  __$temp3, %rs833, %rs834;
  selp.u16 %rs406, 1, 0, __$temp3;}
	// end inline asm
	setp.ne.s16 	%p113, %rs406, 0;
	setp.lt.s32 	%p114, %r597, %r596;
	and.pred  	%p115, %p113, %p114;
	selp.b32 	%r597, %r597, %r596, %p115;
	selp.b16 	%rs834, %rs834, %rs833, %p115;
$L__BB4_193:
	add.s32 	%r607, %r231, 768;
	ld.global.u16 	%rs842, [%rd7+1536];
	// begin inline asm
	{ .reg .pred __$temp3;
  setp.gt.f16  __$temp3, %rs842, %rs834;
  selp.u16 %rs409, 1, 0, __$temp3;}
	// end inline asm
	setp.ne.s16 	%p116, %rs409, 0;
	@%p116 bra 	$L__BB4_195;
	// begin inline asm
	{ .reg .pred __$temp3;
  setp.eq.f16  __$temp3, %rs834, %rs842;
  selp.u16 %rs412, 1, 0, __$temp3;}
	// end inline asm
	setp.ne.s16 	%p117, %rs412, 0;
	setp.lt.s32 	%p118, %r607, %r597;
	and.pred  	%p119, %p117, %p118;
	selp.b32 	%r607, %r607, %r597, %p119;
	selp.b16 	%rs842, %rs842, %rs834, %p119;
$L__BB4_195:
	add.s32 	%r593, %r593, 1024;
$L__BB4_196:
	and.b32  	%r322, %r196, 3;
	setp.eq.s32 	%p120, %r322, 0;
	@%p120 bra 	$L__BB4_206;
	setp.eq.s32 	%p121, %r322, 1;
	mov.u32 	%r606, %r607;
	mov.u16 	%rs841, %rs842;
	@%p121 bra 	$L__BB4_203;
	add.s32 	%r247, %r194, %r593;
	mul.wide.s32 	%rd17, %r247, 2;
	add.s64 	%rd8, %rd1, %rd17;
	ld.global.u16 	%rs838, [%rd8];
	// begin inline asm
	{ .reg .pred __$temp3;
  setp.gt.f16  __$temp3, %rs838, %rs842;
  selp.u16 %rs416, 1, 0, __$temp3;}
	// end inline asm
	setp.ne.s16 	%p122, %rs416, 0;
	mov.u32 	%r602, %r247;
	@%p122 bra 	$L__BB4_200;
	// begin inline asm
	{ .reg .pred __$temp3;
  setp.eq.f16  __$temp3, %rs842, %rs838;
  selp.u16 %rs419, 1, 0, __$temp3;}
	// end inline asm
	setp.ne.s16 	%p123, %rs419, 0;
	setp.lt.s32 	%p124, %r247, %r607;
	and.pred  	%p125, %p123, %p124;
	selp.b32 	%r602, %r247, %r607, %p125;
	selp.b16 	%rs838, %rs838, %rs842, %p125;
$L__BB4_200:
	add.s32 	%r607, %r247, 256;
	ld.global.u16 	%rs842, [%rd8+512];
	// begin inline asm
	{ .reg .pred __$temp3;
  setp.gt.f16  __$temp3, %rs842, %rs838;
  selp.u16 %rs422, 1, 0, __$temp3;}
	// end inline asm
	setp.ne.s16 	%p126, %rs422, 0;
	@%p126 bra 	$L__BB4_202;
	// begin inline asm
	{ .reg .pred __$temp3;
  setp.eq.f16  __$temp3, %rs838, %rs842;
  selp.u16 %rs425, 1, 0, __$temp3;}
	// end inline asm
	setp.ne.s16 	%p127, %rs425, 0;
	setp.lt.s32 	%p128, %r607, %r602;
	and.pred  	%p129, %p127, %p128;
	selp.b32 	%r607, %r607, %r602, %p129;
	selp.b16 	%rs842, %rs842, %rs838, %p129;
$L__BB4_202:
	add.s32 	%r593, %r593, 512;
	mov.u32 	%r606, %r607;
	mov.u16 	%rs841, %rs842;
$L__BB4_203:
	and.b32  	%r323, %r195, 256;
	setp.ne.s32 	%p130, %r323, 0;
	@%p130 bra 	$L__BB4_206;
	add.s32 	%r607, %r194, %r593;
	mul.wide.s32 	%rd18, %r607, 2;
	add.s64 	%rd19, %rd1, %rd18;
	ld.global.u16 	%rs842, [%rd19];
	// begin inline asm
	{ .reg .pred __$temp3;
  setp.gt.f16  __$temp3, %rs842, %rs841;
  selp.u16 %rs428, 1, 0, __$temp3;}
	// end inline asm
	setp.ne.s16 	%p131, %rs428, 0;
	@%p131 bra 	$L__BB4_206;
	// begin inline asm
	{ .reg .pred __$temp3;
  setp.eq.f16  __$temp3, %rs841, %rs842;
  selp.u16 %rs431, 1, 0, __$temp3;}
	// end inline asm
	setp.ne.s16 	%p132, %rs431, 0;
	setp.lt.s32 	%p133, %r607, %r606;
	and.pred  	%p134, %p132, %p133;
	selp.b32 	%r607, %r607, %r606, %p134;
	selp.b16 	%rs842, %rs842, %rs841, %p134;
$L__BB4_206:
	// begin inline asm
	mov.u32 %r324, %laneid;
	// end inline asm
	mov.b32 	%r331, {%rs842, %rs434};
	mov.b32 	%r332, 1;
	mov.b32 	%r333, 31;
	mov.b32 	%r334, -1;
	// begin inline asm
	shfl.sync.down.b32 %r325, %r607, %r332, %r333, %r334;
	// end inline asm
	// begin inline asm
	shfl.sync.down.b32 %r330, %r331, %r332, %r333, %r334;
	// end inline asm
	cvt.u16.u32 	%rs210, %r330;
	setp.gt.s32 	%p135, %r324, 30;
	mov.u32 	%r608, %r607;
	mov.u16 	%rs843, %rs842;
	@%p135 bra 	$L__BB4_209;
	// begin inline asm
	{ .reg .pred __$temp3;
  setp.gt.f16  __$temp3, %rs210, %rs842;
  selp.u16 %rs435, 1, 0, __$temp3;}
	// end inline asm
	setp.ne.s16 	%p136, %rs435, 0;
	mov.u32 	%r608, %r325;
	mov.u16 	%rs843, %rs210;
	@%p136 bra 	$L__BB4_209;
	// begin inline asm
	{ .reg .pred __$temp3;
  setp.eq.f16  __$temp3, %rs842, %rs210;
  selp.u16 %rs438, 1, 0, __$temp3;}
	// end inline asm
	setp.ne.s16 	%p137, %rs438, 0;
	setp.lt.s32 	%p138, %r325, %r607;
	and.pred  	%p139, %p137, %p138;
	selp.b32 	%r608, %r325, %r607, %p139;
	selp.b16 	%rs843, %rs210, %rs842, %p139;
$L__BB4_209:
	mov.b32 	%r341, {%rs843, %rs441};
	mov.b32 	%r342, 2;
	mov.b32 	%r343, 31;
	mov.b32 	%r344, -1;
	// begin inline asm
	shfl.sync.down.b32 %r335, %r608, %r342, %r343, %r344;
	// end inline asm
	// begin inline asm
	shfl.sync.down.b32 %r340, %r341, %r342, %r343, %r344;
	// end inline asm
	cvt.u16.u32 	%rs213, %r340;
	setp.gt.s32 	%p140, %r324, 29;
	mov.u32 	%r609, %r608;
	mov.u16 	%rs844, %rs843;
	@%p140 bra 	$L__BB4_212;
	// begin inline asm
	{ .reg .pred __$temp3;
  setp.gt.f16  __$temp3, %rs213, %rs843;
  selp.u16 %rs442, 1, 0, __$temp3;}
	// end inline asm
	setp.ne.s16 	%p141, %rs442, 0;
	mov.u32 	%r609, %r335;
	mov.u16 	%rs844, %rs213;
	@%p141 bra 	$L__BB4_212;
	// begin inline asm
	{ .reg .pred __$temp3;
  setp.eq.f16  __$temp3, %rs843, %rs213;
  selp.u16 %rs445, 1, 0, __$temp3;}
	// end inline asm
	setp.ne.s16 	%p142, %rs445, 0;
	setp.lt.s32 	%p143, %r335, %r608;
	and.pred  	%p144, %p142, %p143;
	selp.b32 	%r609, %r335, %r608, %p144;
	selp.b16 	%rs844, %rs213, %rs843, %p144;
$L__BB4_212:
	mov.b32 	%r351, {%rs844, %rs448};
	mov.b32 	%r352, 4;
	mov.b32 	%r353, 31;
	mov.b32 	%r354, -1;
	// begin inline asm
	shfl.sync.down.b32 %r345, %r609, %r352, %r353, %r354;
	// end inline asm
	// begin inline asm
	shfl.sync.down.b32 %r350, %r351, %r352, %r353, %r354;
	// end inline asm
	cvt.u16.u32 	%rs216, %r350;
	setp.gt.s32 	%p145, %r324, 27;
	mov.u32 	%r610, %r609;
	mov.u16 	%rs845, %rs844;
	@%p145 bra 	$L__BB4_215;
	// begin inline asm
	{ .reg .pred __$temp3;
  setp.gt.f16  __$temp3, %rs216, %rs844;
  selp.u16 %rs449, 1, 0, __$temp3;}
	// end inline asm
	setp.ne.s16 	%p146, %rs449, 0;
	mov.u32 	%r610, %r345;
	mov.u16 	%rs845, %rs216;
	@%p146 bra 	$L__BB4_215;
	// begin inline asm
	{ .reg .pred __$temp3;
  setp.eq.f16  __$temp3, %rs844, %rs216;
  selp.u16 %rs452, 1, 0, __$temp3;}
	// end inline asm
	setp.ne.s16 	%p147, %rs452, 0;
	setp.lt.s32 	%p148, %r345, %r609;
	and.pred  	%p149, %p147, %p148;
	selp.b32 	%r610, %r345, %r609, %p149;
	selp.b16 	%rs845, %rs216, %rs844, %p149;
$L__BB4_215:
	mov.b32 	%r361, {%rs845, %rs455};
	mov.b32 	%r362, 8;
	mov.b32 	%r363, 31;
	mov.b32 	%r364, -1;
	// begin inline asm
	shfl.sync.down.b32 %r355, %r610, %r362, %r363, %r364;
	// end inline asm
	// begin inline asm
	shfl.sync.down.b32 %r360, %r361, %r362, %r363, %r364;
	// end inline asm
	cvt.u16.u32 	%rs219, %r360;
	setp.gt.s32 	%p150, %r324, 23;
	mov.u32 	%r620, %r610;
	mov.u16 	%rs855, %rs845;
	@%p150 bra 	$L__BB4_218;
	// begin inline asm
	{ .reg .pred __$temp3;
  setp.gt.f16  __$temp3, %rs219, %rs845;
  selp.u16 %rs456, 1, 0, __$temp3;}
	// end inline asm
	setp.ne.s16 	%p151, %rs456, 0;
	mov.u32 	%r620, %r355;
	mov.u16 	%rs855, %rs219;
	@%p151 bra 	$L__BB4_218;
	// begin inline asm
	{ .reg .pred __$temp3;
  setp.eq.f16  __$temp3, %rs845, %rs219;
  selp.u16 %rs459, 1, 0, __$temp3;}
	// end inline asm
	setp.ne.s16 	%p152, %rs459, 0;
	setp.lt.s32 	%p153, %r355, %r610;
	and.pred  	%p154, %p152, %p153;
	selp.b32 	%r620, %r355, %r610, %p154;
	selp.b16 	%rs855, %rs219, %rs845, %p154;
$L__BB4_218:
	mov.b32 	%r371, {%rs855, %rs462};
	mov.b32 	%r372, 16;
	mov.b32 	%r373, 31;
	mov.b32 	%r374, -1;
	// begin inline asm
	shfl.sync.down.b32 %r612, %r620, %r372, %r373, %r374;
	// end inline asm
	// begin inline asm
	shfl.sync.down.b32 %r370, %r371, %r372, %r373, %r374;
	// end inline asm
	cvt.u16.u32 	%rs847, %r370;
	setp.gt.s32 	%p155, %r324, 15;
	@%p155 bra 	$L__BB4_223;
	// begin inline asm
	{ .reg .pred __$temp3;
  setp.gt.f16  __$temp3, %rs847, %rs855;
  selp.u16 %rs463, 1, 0, __$temp3;}
	// end inline asm
	setp.ne.s16 	%p156, %rs463, 0;
	@%p156 bra 	$L__BB4_221;
	// begin inline asm
	{ .reg .pred __$temp3;
  setp.eq.f16  __$temp3, %rs855, %rs847;
  selp.u16 %rs466, 1, 0, __$temp3;}
	// end inline asm
	setp.ne.s16 	%p157, %rs466, 0;
	setp.lt.s32 	%p158, %r612, %r620;
	and.pred  	%p159, %p157, %p158;
	selp.b32 	%r612, %r612, %r620, %p159;
	selp.b16 	%rs847, %rs847, %rs855, %p159;
$L__BB4_221:
	setp.ne.s32 	%p160, %r324, 0;
	mov.u16 	%rs855, %rs847;
	mov.u32 	%r620, %r612;
	@%p160 bra 	$L__BB4_223;
	shr.u32 	%r375, %r157, 2;
	and.b32  	%r376, %r375, 248;
	mov.u32 	%r377, _ZZN3cub18CUB_300001_SM_10006detail6reduce18DeviceReduceKernelINS2_10policy_hubINS0_12KeyValuePairIi6__halfEEiNS0_6ArgMaxEE10Policy1000ENS0_21ArgIndexInputIteratorIPKS6_iS6_EEiS8_S7_N4cuda3std3__410__identityEEEvT0_PT3_T1_NS0_13GridEvenShareISM_EET2_T4_E12temp_storage;
	add.s32 	%r378, %r377, %r376;
	st.shared.u32 	[%r378+8], %r612;
	st.shared.u16 	[%r378+12], %rs847;
$L__BB4_223:
	bar.sync 	0;
	setp.ne.s32 	%p161, %r157, 0;
	@%p161 bra 	$L__BB4_238;
	ld.shared.u32 	%r614, [_ZZN3cub18CUB_300001_SM_10006detail6reduce18DeviceReduceKernelINS2_10policy_hubINS0_12KeyValuePairIi6__halfEEiNS0_6ArgMaxEE10Policy1000ENS0_21ArgIndexInputIteratorIPKS6_iS6_EEiS8_S7_N4cuda3std3__410__identityEEEvT0_PT3_T1_NS0_13GridEvenShareISM_EET2_T4_E12temp_storage+16];
	ld.shared.u16 	%rs849, [_ZZN3cub18CUB_300001_SM_10006detail6reduce18DeviceReduceKernelINS2_10policy_hubINS0_12KeyValuePairIi6__halfEEiNS0_6ArgMaxEE10Policy1000ENS0_21ArgIndexInputIteratorIPKS6_iS6_EEiS8_S7_N4cuda3std3__410__identityEEEvT0_PT3_T1_NS0_13GridEvenShareISM_EET2_T4_E12temp_storage+20];
	// begin inline asm
	{ .reg .pred __$temp3;
  setp.gt.f16  __$temp3, %rs849, %rs855;
  selp.u16 %rs469, 1, 0, __$temp3;}
	// end inline asm
	setp.ne.s16 	%p162, %rs469, 0;
	@%p162 bra 	$L__BB4_226;
	// begin inline asm
	{ .reg .pred __$temp3;
  setp.eq.f16  __$temp3, %rs855, %rs849;
  selp.u16 %rs472, 1, 0, __$temp3;}
	// end inline asm
	setp.ne.s16 	%p163, %rs472, 0;
	setp.lt.s32 	%p164, %r614, %r620;
	and.pred  	%p165, %p163, %p164;
	selp.b32 	%r614, %r614, %r620, %p165;
	selp.b16 	%rs849, %rs849, %rs855, %p165;
$L__BB4_226:
	ld.shared.u32 	%r615, [_ZZN3cub18CUB_300001_SM_10006detail6reduce18DeviceReduceKernelINS2_10policy_hubINS0_12KeyValuePairIi6__halfEEiNS0_6ArgMaxEE10Policy1000ENS0_21ArgIndexInputIteratorIPKS6_iS6_EEiS8_S7_N4cuda3std3__410__identityEEEvT0_PT3_T1_NS0_13GridEvenShareISM_EET2_T4_E12temp_storage+24];
	ld.shared.u16 	%rs850, [_ZZN3cub18CUB_300001_SM_10006detail6reduce18DeviceReduceKernelINS2_10policy_hubINS0_12KeyValuePairIi6__halfEEiNS0_6ArgMaxEE10Policy1000ENS0_21ArgIndexInputIteratorIPKS6_iS6_EEiS8_S7_N4cuda3std3__410__identityEEEvT0_PT3_T1_NS0_13GridEvenShareISM_EET2_T4_E12temp_storage+28];
	// begin inline asm
	{ .reg .pred __$temp3;
  setp.gt.f16  __$temp3, %rs850, %rs849;
  selp.u16 %rs475, 1, 0, __$temp3;}
	// end inline asm
	setp.ne.s16 	%p166, %rs475, 0;
	@%p166 bra 	$L__BB4_228;
	// begin inline asm
	{ .reg .pred __$temp3;
  setp.eq.f16  __$temp3, %rs849, %rs850;
  selp.u16 %rs478, 1, 0, __$temp3;}
	// end inline asm
	setp.ne.s16 	%p167, %rs478, 0;
	setp.lt.s32 	%p168, %r615, %r614;
	and.pred  	%p169, %p167, %p168;
	selp.b32 	%r615, %r615, %r614, %p169;
	selp.b16 	%rs850, %rs850, %rs849, %p169;
$L__BB4_228:
	ld.shared.u32 	%r616, [_ZZN3cub18CUB_300001_SM_10006detail6reduce18DeviceReduceKernelINS2_10policy_hubINS0_12KeyValuePairIi6__halfEEiNS0_6ArgMaxEE10Policy1000ENS0_21ArgIndexInputIteratorIPKS6_iS6_EEiS8_S7_N4cuda3std3__410__identityEEEvT0_PT3_T1_NS0_13GridEvenShareISM_EET2_T4_E12temp_storage+32];
	ld.shared.u16 	%rs851, [_ZZN3cub18CUB_300001_SM_10006detail6reduce18DeviceReduceKernelINS2_10policy_hubINS0_12KeyValuePairIi6__halfEEiNS0_6ArgMaxEE10Policy1000ENS0_21ArgIndexInputIteratorIPKS6_iS6_EEiS8_S7_N4cuda3std3__410__identityEEEvT0_PT3_T1_NS0_13GridEvenShareISM_EET2_T4_E12temp_storage+36];
	// begin inline asm
	{ .reg .pred __$temp3;
  setp.gt.f16  __$temp3, %rs851, %rs850;
  selp.u16 %rs481, 1, 0, __$temp3;}
	// end inline asm
	setp.ne.s16 	%p170, %rs481, 0;
	@%p170 bra 	$L__BB4_230;
	// begin inline asm
	{ .reg .pred __$temp3;
  setp.eq.f16  __$temp3, %rs850, %rs851;
  selp.u16 %rs484, 1, 0, __$temp3;}
	// end inline asm
	setp.ne.s16 	%p171, %rs484, 0;
	setp.lt.s32 	%p172, %r616, %r615;
	and.pred  	%p173, %p171, %p172;
	selp.b32 	%r616, %r616, %r615, %p173;
	selp.b16 	%rs851, %rs851, %rs850, %p173;
$L__BB4_230:
	ld.shared.u32 	%r617, [_ZZN3cub18CUB_300001_SM_10006detail6reduce18DeviceReduceKernelINS2_10policy_hubINS0_12KeyValuePairIi6__halfEEiNS0_6ArgMaxEE10Policy1000ENS0_21ArgIndexInputIteratorIPKS6_iS6_EEiS8_S7_N4cuda3std3__410__identityEEEvT0_PT3_T1_NS0_13GridEvenShareISM_EET2_T4_E12temp_storage+40];
	ld.shared.u16 	%rs852, [_ZZN3cub18CUB_300001_SM_10006detail6reduce18DeviceReduceKernelINS2_10policy_hubINS0_12KeyValuePairIi6__halfEEiNS0_6ArgMaxEE10Policy1000ENS0_21ArgIndexInputIteratorIPKS6_iS6_EEiS8_S7_N4cuda3std3__410__identityEEEvT0_PT3_T1_NS0_13GridEvenShareISM_EET2_T4_E12temp_storage+44];
	// begin inline asm
	{ .reg .pred __$temp3;
  setp.gt.f16  __$temp3, %rs852, %rs851;
  selp.u16 %rs487, 1, 0, __$temp3;}
	// end inline asm
	setp.ne.s16 	%p174, %rs487, 0;
	@%p174 bra 	$L__BB4_232;
	// begin inline asm
	{ .reg .pred __$temp3;
  setp.eq.f16  __$temp3, %rs851, %rs852;
  selp.u16 %rs490, 1, 0, __$temp3;}
	// end inline asm
	setp.ne.s16 	%p175, %rs490, 0;
	setp.lt.s32 	%p176, %r617, %r616;
	and.pred  	%p177, %p175, %p176;
	selp.b32 	%r617, %r617, %r616, %p177;
	selp.b16 	%rs852, %rs852, %rs851, %p177;
$L__BB4_232:
	ld.shared.u32 	%r618, [_ZZN3cub18CUB_300001_SM_10006detail6reduce18DeviceReduceKernelINS2_10policy_hubINS0_12KeyValuePairIi6__halfEEiNS0_6ArgMaxEE10Policy1000ENS0_21ArgIndexInputIteratorIPKS6_iS6_EEiS8_S7_N4cuda3std3__410__identityEEEvT0_PT3_T1_NS0_13GridEvenShareISM_EET2_T4_E12temp_storage+48];
	ld.shared.u16 	%rs853, [_ZZN3cub18CUB_300001_SM_10006detail6reduce18DeviceReduceKernelINS2_10policy_hubINS0_12KeyValuePairIi6__halfEEiNS0_6ArgMaxEE10Policy1000ENS0_21ArgIndexInputIteratorIPKS6_iS6_EEiS8_S7_N4cuda3std3__410__identityEEEvT0_PT3_T1_NS0_13GridEvenShareISM_EET2_T4_E12temp_storage+52];
	// begin inline asm
	{ .reg .pred __$temp3;
  setp.gt.f16  __$temp3, %rs853, %rs852;
  selp.u16 %rs493, 1, 0, __$temp3;}
	// end inline asm
	setp.ne.s16 	%p178, %rs493, 0;
	@%p178 bra 	$L__BB4_234;
	// begin inline asm
	{ .reg .pred __$temp3;
  setp.eq.f16  __$temp3, %rs852, %rs853;
  selp.u16 %rs496, 1, 0, __$temp3;}
	// end inline asm
	setp.ne.s16 	%p179, %rs496, 0;
	setp.lt.s32 	%p180, %r618, %r617;
	and.pred  	%p181, %p179, %p180;
	selp.b32 	%r618, %r618, %r617, %p181;
	selp.b16 	%rs853, %rs853, %rs852, %p181;
$L__BB4_234:
	ld.shared.u32 	%r619, [_ZZN3cub18CUB_300001_SM_10006detail6reduce18DeviceReduceKernelINS2_10policy_hubINS0_12KeyValuePairIi6__halfEEiNS0_6ArgMaxEE10Policy1000ENS0_21ArgIndexInputIteratorIPKS6_iS6_EEiS8_S7_N4cuda3std3__410__identityEEEvT0_PT3_T1_NS0_13GridEvenShareISM_EET2_T4_E12temp_storage+56];
	ld.shared.u16 	%rs854, [_ZZN3cub18CUB_300001_SM_10006detail6reduce18DeviceReduceKernelINS2_10policy_hubINS0_12KeyValuePairIi6__halfEEiNS0_6ArgMaxEE10Policy1000ENS0_21ArgIndexInputIteratorIPKS6_iS6_EEiS8_S7_N4cuda3std3__410__identityEEEvT0_PT3_T1_NS0_13GridEvenShareISM_EET2_T4_E12temp_storage+60];
	// begin inline asm
	{ .reg .pred __$temp3;
  setp.gt.f16  __$temp3, %rs854, %rs853;
  selp.u16 %rs499, 1, 0, __$temp3;}
	// end inline asm
	setp.ne.s16 	%p182, %rs499, 0;
	@%p182 bra 	$L__BB4_236;
	// begin inline asm
	{ .reg .pred __$temp3;
  setp.eq.f16  __$temp3, %rs853, %rs854;
  selp.u16 %rs502, 1, 0, __$temp3;}
	// end inline asm
	setp.ne.s16 	%p183, %rs502, 0;
	setp.lt.s32 	%p184, %r619, %r618;
	and.pred  	%p185, %p183, %p184;
	selp.b32 	%r619, %r619, %r618, %p185;
	selp.b16 	%rs854, %rs854, %rs853, %p185;
$L__BB4_236:
	ld.shared.u32 	%r620, [_ZZN3cub18CUB_300001_SM_10006detail6reduce18DeviceReduceKernelINS2_10policy_hubINS0_12KeyValuePairIi6__halfEEiNS0_6ArgMaxEE10Policy1000ENS0_21ArgIndexInputIteratorIPKS6_iS6_EEiS8_S7_N4cuda3std3__410__identityEEEvT0_PT3_T1_NS0_13GridEvenShareISM_EET2_T4_E12temp_storage+64];
	ld.shared.u16 	%rs855, [_ZZN3cub18CUB_300001_SM_10006detail6reduce18DeviceReduceKernelINS2_10policy_hubINS0_12KeyValuePairIi6__halfEEiNS0_6ArgMaxEE10Policy1000ENS0_21ArgIndexInputIteratorIPKS6_iS6_EEiS8_S7_N4cuda3std3__410__identityEEEvT0_PT3_T1_NS0_13GridEvenShareISM_EET2_T4_E12temp_storage+68];
	// begin inline asm
	{ .reg .pred __$temp3;
  setp.gt.f16  __$temp3, %rs855, %rs854;
  selp.u16 %rs505, 1, 0, __$temp3;}
	// end inline asm
	setp.ne.s16 	%p186, %rs505, 0;
	@%p186 bra 	$L__BB4_238;
	// begin inline asm
	{ .reg .pred __$temp3;
  setp.eq.f16  __$temp3, %rs854, %rs855;
  selp.u16 %rs508, 1, 0, __$temp3;}
	// end inline asm
	setp.ne.s16 	%p187, %rs508, 0;
	setp.lt.s32 	%p188, %r620, %r619;
	and.pred  	%p189, %p187, %p188;
	selp.b16 	%rs855, %rs855, %rs854, %p189;
	selp.b32 	%r620, %r620, %r619, %p189;
$L__BB4_238:
	mov.u32 	%r509, %tid.x;
	setp.ne.s32 	%p379, %r509, 0;
	@%p379 bra 	$L__BB4_240;
	ld.param.u64 	%rd30, [_ZN3cub18CUB_300001_SM_10006detail6reduce18DeviceReduceKernelINS2_10policy_hubINS0_12KeyValuePairIi6__halfEEiNS0_6ArgMaxEE10Policy1000ENS0_21ArgIndexInputIteratorIPKS6_iS6_EEiS8_S7_N4cuda3std3__410__identityEEEvT0_PT3_T1_NS0_13GridEvenShareISM_EET2_T4__param_1];
	cvta.to.global.u64 	%rd27, %rd30;
	mul.wide.u32 	%rd28, %r4, 8;
	add.s64 	%rd29, %rd27, %rd28;
	st.global.u32 	[%rd29], %r620;
	st.global.u16 	[%rd29+4], %rs855;
$L__BB4_240:
	ret;

}
	// .globl	_ZN3cub18CUB_300001_SM_10006detail6reduce28DeviceReduceSingleTileKernelINS2_10policy_hubINS0_12KeyValuePairIi6__halfEEiNS0_6ArgMaxEE10Policy1000EPS7_SB_iS8_NS2_20empty_problem_init_tIS7_EES7_N4cuda3std3__410__identityEEEvT0_T1_T2_T3_T4_T6_
.visible .entry _ZN3cub18CUB_300001_SM_10006detail6reduce28DeviceReduceSingleTileKernelINS2_10policy_hubINS0_12KeyValuePairIi6__halfEEiNS0_6ArgMaxEE10Policy1000EPS7_SB_iS8_NS2_20empty_problem_init_tIS7_EES7_N4cuda3std3__410__identityEEEvT0_T1_T2_T3_T4_T6_(
	.param .u64 .ptr .align 1 _ZN3cub18CUB_300001_SM_10006detail6reduce28DeviceReduceSingleTileKernelINS2_10policy_hubINS0_12KeyValuePairIi6__halfEEiNS0_6ArgMaxEE10Policy1000EPS7_SB_iS8_NS2_20empty_problem_init_tIS7_EES7_N4cuda3std3__410__identityEEEvT0_T1_T2_T3_T4_T6__param_0,
	.param .u64 .ptr .align 1 _ZN3cub18CUB_300001_SM_10006detail6reduce28DeviceReduceSingleTileKernelINS2_10policy_hubINS0_12KeyValuePairIi6__halfEEiNS0_6ArgMaxEE10Policy1000EPS7_SB_iS8_NS2_20empty_problem_init_tIS7_EES7_N4cuda3std3__410__identityEEEvT0_T1_T2_T3_T4_T6__param_1,
	.param .u32 _ZN3cub18CUB_300001_SM_10006detail6reduce28DeviceReduceSingleTileKernelINS2_10policy_hubINS0_12KeyValuePairIi6__halfEEiNS0_6ArgMaxEE10Policy1000EPS7_SB_iS8_NS2_20empty_problem_init_tIS7_EES7_N4cuda3std3__410__identityEEEvT0_T1_T2_T3_T4_T6__param_2,
	.param .align 1 .b8 _ZN3cub18CUB_300001_SM_10006detail6reduce28DeviceReduceSingleTileKernelINS2_10policy_hubINS0_12KeyValuePairIi6__halfEEiNS0_6ArgMaxEE10Policy1000EPS7_SB_iS8_NS2_20empty_problem_init_tIS7_EES7_N4cuda3std3__410__identityEEEvT0_T1_T2_T3_T4_T6__param_3[1],
	.param .align 4 .b8 _ZN3cub18CUB_300001_SM_10006detail6reduce28DeviceReduceSingleTileKernelINS2_10policy_hubINS0_12KeyValuePairIi6__halfEEiNS0_6ArgMaxEE10Policy1000EPS7_SB_iS8_NS2_20empty_problem_init_tIS7_EES7_N4cuda3std3__410__identityEEEvT0_T1_T2_T3_T4_T6__param_4[8],
	.param .align 1 .b8 _ZN3cub18CUB_300001_SM_10006detail6reduce28DeviceReduceSingleTileKernelINS2_10policy_hubINS0_12KeyValuePairIi6__halfEEiNS0_6ArgMaxEE10Policy1000EPS7_SB_iS8_NS2_20empty_problem_init_tIS7_EES7_N4cuda3std3__410__identityEEEvT0_T1_T2_T3_T4_T6__param_5[1]
)
.maxntid 256
.minnctapersm 1
{
	.reg .pred 	%p<295>;
	.reg .b16 	%rs<645>;
	.reg .b32 	%r<556>;
	.reg .b64 	%rd<80>;
	// demoted variable
	.shared .align 4 .b8 _ZZN3cub18CUB_300001_SM_10006detail6reduce28DeviceReduceSingleTileKernelINS2_10policy_hubINS0_12KeyValuePairIi6__halfEEiNS0_6ArgMaxEE10Policy1000EPS7_SB_iS8_NS2_20empty_problem_init_tIS7_EES7_N4cuda3std3__410__identityEEEvT0_T1_T2_T3_T4_T6_E12temp_storage[80];
	ld.param.u16 	%rs184, [_ZN3cub18CUB_300001_SM_10006detail6reduce28DeviceReduceSingleTileKernelINS2_10policy_hubINS0_12KeyValuePairIi6__halfEEiNS0_6ArgMaxEE10Policy1000EPS7_SB_iS8_NS2_20empty_problem_init_tIS7_EES7_N4cuda3std3__410__identityEEEvT0_T1_T2_T3_T4_T6__param_4+4];
	ld.param.u32 	%r222, [_ZN3cub18CUB_300001_SM_10006detail6reduce28DeviceReduceSingleTileKernelINS2_10policy_hubINS0_12KeyValuePairIi6__halfEEiNS0_6ArgMaxEE10Policy1000EPS7_SB_iS8_NS2_20empty_problem_init_tIS7_EES7_N4cuda3std3__410__identityEEEvT0_T1_T2_T3_T4_T6__param_4];
	ld.param.u64 	%rd10, [_ZN3cub18CUB_300001_SM_10006detail6reduce28DeviceReduceSingleTileKernelINS2_10policy_hubINS0_12KeyValuePairIi6__halfEEiNS0_6ArgMaxEE10Policy1000EPS7_SB_iS8_NS2_20empty_problem_init_tIS7_EES7_N4cuda3std3__410__identityEEEvT0_T1_T2_T3_T4_T6__param_0];
	ld.param.u64 	%rd11, [_ZN3cub18CUB_300001_SM_10006detail6reduce28DeviceReduceSingleTileKernelINS2_10policy_hubINS0_12KeyValuePairIi6__halfEEiNS0_6ArgMaxEE10Policy1000EPS7_SB_iS8_NS2_20empty_problem_init_tIS7_EES7_N4cuda3std3__410__identityEEEvT0_T1_T2_T3_T4_T6__param_1];
	ld.param.u32 	%r221, [_ZN3cub18CUB_300001_SM_10006detail6reduce28DeviceReduceSingleTileKernelINS2_10policy_hubINS0_12KeyValuePairIi6__halfEEiNS0_6ArgMaxEE10Policy1000EPS7_SB_iS8_NS2_20empty_problem_init_tIS7_EES7_N4cuda3std3__410__identityEEEvT0_T1_T2_T3_T4_T6__param_2];
	cvta.to.global.u64 	%rd1, %rd11;
	setp.ne.s32 	%p1, %r221, 0;
	@%p1 bra 	$L__BB5_3;
	mov.u32 	%r468, %tid.x;
	setp.ne.s32 	%p294, %r468, 0;
	@%p294 bra 	$L__BB5_194;
	st.global.u32 	[%rd1], %r222;
	st.global.u16 	[%rd1+4], %rs184;
	bra.uni 	$L__BB5_194;
$L__BB5_3:
	setp.gt.s32 	%p2, %r221, 2047;
	@%p2 bra 	$L__BB5_93;
	mov.u32 	%r1, %tid.x;
	setp.ge.s32 	%p147, %r1, %r221;
	mov.u32 	%r475, %r1;
	@%p147 bra 	$L__BB5_6;
	mul.wide.u32 	%rd65, %r1, 8;
	add.s64 	%rd63, %rd10, %rd65;
	// begin inline asm
	ld.global.nc.u32 %r479, [%rd63];
	// end inline asm
	add.s64 	%rd64, %rd63, 4;
	// begin inline asm
	ld.global.nc.u32 %r332, [%rd64];
	// end inline asm
	cvt.u16.u32 	%rs576, %r332;
	add.s32 	%r475, %r1, 256;
$L__BB5_6:
	setp.ge.s32 	%p148, %r475, %r221;
	@%p148 bra 	$L__BB5_22;
	not.b32 	%r334, %r475;
	add.s32 	%r6, %r221, %r334;
	and.b32  	%r335, %r6, 768;
	setp.eq.s32 	%p149, %r335, 768;
	@%p149 bra 	$L__BB5_12;
	mul.wide.u32 	%rd66, %r475, 8;
	add.s64 	%rd78, %rd10, %rd66;
	shr.u32 	%r336, %r6, 8;
	add.s32 	%r337, %r336, 1;
	and.b32  	%r338, %r337, 3;
	neg.s32 	%r471, %r338;
	mov.u32 	%r473, %r479;
	mov.u16 	%rs572, %rs576;
$L__BB5_9:
	.pragma "nounroll";
	// begin inline asm
	ld.global.nc.u32 %r479, [%rd78];
	// end inline asm
	add.s64 	%rd68, %rd78, 4;
	// begin inline asm
	ld.global.nc.u32 %r340, [%rd68];
	// end inline asm
	cvt.u16.u32 	%rs576, %r340;
	// begin inline asm
	{ .reg .pred __$temp3;
  setp.gt.f16  __$temp3, %rs576, %rs572;
  selp.u16 %rs387, 1, 0, __$temp3;}
	// end inline asm
	setp.ne.s16 	%p150, %rs387, 0;
	@%p150 bra 	$L__BB5_11;
	// begin inline asm
	{ .reg .pred __$temp3;
  setp.eq.f16  __$temp3, %rs572, %rs576;
  selp.u16 %rs390, 1, 0, __$temp3;}
	// end inline asm
	setp.ne.s16 	%p151, %rs390, 0;
	setp.lt.s32 	%p152, %r479, %r473;
	and.pred  	%p153, %p151, %p152;
	selp.b16 	%rs576, %rs576, %rs572, %p153;
	selp.b32 	%r479, %r479, %r473, %p153;
$L__BB5_11:
	add.s32 	%r475, %r475, 256;
	add.s64 	%rd78, %rd78, 2048;
	add.s32 	%r471, %r471, 1;
	setp.ne.s32 	%p154, %r471, 0;
	mov.u32 	%r473, %r479;
	mov.u16 	%rs572, %rs576;
	@%p154 bra 	$L__BB5_9;
$L__BB5_12:
	setp.lt.u32 	%p155, %r6, 768;
	@%p155 bra 	$L__BB5_22;
$L__BB5_13:
	mul.wide.s32 	%rd71, %r475, 8;
	add.s64 	%rd69, %rd10, %rd71;
	// begin inline asm
	ld.global.nc.u32 %r480, [%rd69];
	// end inline asm
	add.s64 	%rd70, %rd69, 4;
	// begin inline asm
	ld.global.nc.u32 %r342, [%rd70];
	// end inline asm
	cvt.u16.u32 	%rs577, %r342;
	// begin inline asm
	{ .reg .pred __$temp3;
  setp.gt.f16  __$temp3, %rs577, %rs576;
  selp.u16 %rs393, 1, 0, __$temp3;}
	// end inline asm
	setp.ne.s16 	%p156, %rs393, 0;
	@%p156 bra 	$L__BB5_15;
	// begin inline asm
	{ .reg .pred __$temp3;
  setp.eq.f16  __$temp3, %rs576, %rs577;
  selp.u16 %rs396, 1, 0, __$temp3;}
	// end inline asm
	setp.ne.s16 	%p157, %rs396, 0;
	setp.lt.s32 	%p158, %r480, %r479;
	and.pred  	%p159, %p157, %p158;
	selp.b16 	%rs577, %rs577, %rs576, %p159;
	selp.b32 	%r480, %r480, %r479, %p159;
$L__BB5_15:
	add.s64 	%rd72, %rd69, 2048;
	// begin inline asm
	ld.global.nc.u32 %r481, [%rd72];
	// end inline asm
	add.s64 	%rd73, %rd69, 2052;
	// begin inline asm
	ld.global.nc.u32 %r344, [%rd73];
	// end inline asm
	cvt.u16.u32 	%rs578, %r344;
	// begin inline asm
	{ .reg .pred __$temp3;
  setp.gt.f16  __$temp3, %rs578, %rs577;
  selp.u16 %rs399, 1, 0, __$temp3;}
	// end inline asm
	setp.ne.s16 	%p160, %rs399, 0;
	@%p160 bra 	$L__BB5_17;
	// begin inline asm
	{ .reg .pred __$temp3;
  setp.eq.f16  __$temp3, %rs577, %rs578;
  selp.u16 %rs402, 1, 0, __$temp3;}
	// end inline asm
	setp.ne.s16 	%p161, %rs402, 0;
	setp.lt.s32 	%p162, %r481, %r480;
	and.pred  	%p163, %p161, %p162;
	selp.b16 	%rs578, %rs578, %rs577, %p163;
	selp.b32 	%r481, %r481, %r480, %p163;
$L__BB5_17:
	add.s64 	%rd74, %rd69, 4096;
	// begin inline asm
	ld.global.nc.u32 %r482, [%rd74];
	// end inline asm
	add.s64 	%rd75, %rd69, 4100;
	// begin inline asm
	ld.global.nc.u32 %r346, [%rd75];
	// end inline asm
	cvt.u16.u32 	%rs579, %r346;
	// begin inline asm
	{ .reg .pred __$temp3;
  setp.gt.f16  __$temp3, %rs579, %rs578;
  selp.u16 %rs405, 1, 0, __$temp3;}
	// end inline asm
	setp.ne.s16 	%p164, %rs405, 0;
	@%p164 bra 	$L__BB5_19;
	// begin inline asm
	{ .reg .pred __$temp3;
  setp.eq.f16  __$temp3, %rs578, %rs579;
  selp.u16 %rs408, 1, 0, __$temp3;}
	// end inline asm
	setp.ne.s16 	%p165, %rs408, 0;
	setp.lt.s32 	%p166, %r482, %r481;
	and.pred  	%p167, %p165, %p166;
	selp.b16 	%rs579, %rs579, %rs578, %p167;
	selp.b32 	%r482, %r482, %r481, %p167;
$L__BB5_19:
	add.s64 	%rd76, %rd69, 6144;
	// begin inline asm
	ld.global.nc.u32 %r479, [%rd76];
	// end inline asm
	add.s64 	%rd77, %rd69, 6148;
	// begin inline asm
	ld.global.nc.u32 %r348, [%rd77];
	// end inline asm
	cvt.u16.u32 	%rs576, %r348;
	// begin inline asm
	{ .reg .pred __$temp3;
  setp.gt.f16  __$temp3, %rs576, %rs579;
  selp.u16 %rs411, 1, 0, __$temp3;}
	// end inline asm
	setp.ne.s16 	%p168, %rs411, 0;
	@%p168 bra 	$L__BB5_21;
	// begin inline asm
	{ .reg .pred __$temp3;
  setp.eq.f16  __$temp3, %rs579, %rs576;
  selp.u16 %rs414, 1, 0, __$temp3;}
	// end inline asm
	setp.ne.s16 	%p169, %rs414, 0;
	setp.lt.s32 	%p170, %r479, %r482;
	and.pred  	%p171, %p169, %p170;
	selp.b16 	%rs576, %rs576, %rs579, %p171;
	selp.b32 	%r479, %r479, %r482, %p171;
$L__BB5_21:
	add.s32 	%r475, %r475, 1024;
	setp.lt.s32 	%p172, %r475, %r221;
	@%p172 bra 	$L__BB5_13;
$L__BB5_22:
	setp.lt.s32 	%p173, %r221, 256;
	@%p173 bra 	$L__BB5_55;
	// begin inline asm
	mov.u32 %r412, %laneid;
	// end inline asm
	mov.b32 	%r419, {%rs576, %rs494};
	mov.b32 	%r420, 1;
	mov.b32 	%r421, 31;
	mov.b32 	%r422, -1;
	// begin inline asm
	shfl.sync.down.b32 %r413, %r479, %r420, %r421, %r422;
	// end inline asm
	// begin inline asm
	shfl.sync.down.b32 %r418, %r419, %r420, %r421, %r422;
	// end inline asm
	cvt.u16.u32 	%rs23, %r418;
	setp.gt.s32 	%p238, %r412, 30;
	mov.u16 	%rs582, %rs576;
	mov.u32 	%r485, %r479;
	@%p238 bra 	$L__BB5_26;
	// begin inline asm
	{ .reg .pred __$temp3;
  setp.gt.f16  __$temp3, %rs23, %rs576;
  selp.u16 %rs495, 1, 0, __$temp3;}
	// end inline asm
	setp.ne.s16 	%p239, %rs495, 0;
	mov.u16 	%rs582, %rs23;
	mov.u32 	%r485, %r413;
	@%p239 bra 	$L__BB5_26;
	// begin inline asm
	{ .reg .pred __$temp3;
  setp.eq.f16  __$temp3, %rs576, %rs23;
  selp.u16 %rs498, 1, 0, __$temp3;}
	// end inline asm
	setp.ne.s16 	%p240, %rs498, 0;
	setp.lt.s32 	%p241, %r413, %r479;
	and.pred  	%p242, %p240, %p241;
	selp.b16 	%rs582, %rs23, %rs576, %p242;
	selp.b32 	%r485, %r413, %r479, %p242;
$L__BB5_26:
	mov.b32 	%r429, {%rs582, %rs501};
	mov.b32 	%r430, 2;
	mov.b32 	%r431, 31;
	mov.b32 	%r432, -1;
	// begin inline asm
	shfl.sync.down.b32 %r423, %r485, %r430, %r431, %r432;
	// end inline asm
	// begin inline asm
	shfl.sync.down.b32 %r428, %r429, %r430, %r431, %r432;
	// end inline asm
	cvt.u16.u32 	%rs26, %r428;
	setp.gt.s32 	%p243, %r412, 29;
	mov.u16 	%rs583, %rs582;
	mov.u32 	%r486, %r485;
	@%p243 bra 	$L__BB5_29;
	// begin inline asm
	{ .reg .pred __$temp3;
  setp.gt.f16  __$temp3, %rs26, %rs582;
  selp.u16 %rs502, 1, 0, __$temp3;}
	// end inline asm
	setp.ne.s16 	%p244, %rs502, 0;
	mov.u16 	%rs583, %rs26;
	mov.u32 	%r486, %r423;
	@%p244 bra 	$L__BB5_29;
	// begin inline asm
	{ .reg .pred __$temp3;
  setp.eq.f16  __$temp3, %rs582, %rs26;
  selp.u16 %rs505, 1, 0, __$temp3;}
	// end inline asm
	setp.ne.s16 	%p245, %rs505, 0;
	setp.lt.s32 	%p246, %r423, %r485;
	and.pred  	%p247, %p245, %p246;
	selp.b16 	%rs583, %rs26, %rs582, %p247;
	selp.b32 	%r486, %r423, %r485, %p247;
$L__BB5_29:
	mov.b32 	%r439, {%rs583, %rs508};
	mov.b32 	%r440, 4;
	mov.b32 	%r441, 31;
	mov.b32 	%r442, -1;
	// begin inline asm
	shfl.sync.down.b32 %r433, %r486, %r440, %r441, %r442;
	// end inline asm
	// begin inline asm
	shfl.sync.down.b32 %r438, %r439, %r440, %r441, %r442;
	// end inline asm
	cvt.u16.u32 	%rs29, %r438;
	setp.gt.s32 	%p248, %r412, 27;
	mov.u16 	%rs584, %rs583;
	mov.u32 	%r487, %r486;
	@%p248 bra 	$L__BB5_32;
	// begin inline asm
	{ .reg .pred __$temp3;
  setp.gt.f16  __$temp3, %rs29, %rs583;
  selp.u16 %rs509, 1, 0, __$temp3;}
	// end inline asm
	setp.ne.s16 	%p249, %rs509, 0;
	mov.u16 	%rs584, %rs29;
	mov.u32 	%r487, %r433;
	@%p249 bra 	$L__BB5_32;
	// begin inline asm
	{ .reg .pred __$temp3;
  setp.eq.f16  __$temp3, %rs583, %rs29;
  selp.u16 %rs512, 1, 0, __$temp3;}
	// end inline asm
	setp.ne.s16 	%p250, %rs512, 0;
	setp.lt.s32 	%p251, %r433, %r486;
	and.pred  	%p252, %p250, %p251;
	selp.b16 	%rs584, %rs29, %rs583, %p252;
	selp.b32 	%r487, %r433, %r486, %p252;
$L__BB5_32:
	mov.b32 	%r449, {%rs584, %rs515};
	mov.b32 	%r450, 8;
	mov.b32 	%r451, 31;
	mov.b32 	%r452, -1;
	// begin inline asm
	shfl.sync.down.b32 %r443, %r487, %r450, %r451, %r452;
	// end inline asm
	// begin inline asm
	shfl.sync.down.b32 %r448, %r449, %r450, %r451, %r452;
	// end inline asm
	cvt.u16.u32 	%rs32, %r448;
	setp.gt.s32 	%p253, %r412, 23;
	mov.u16 	%rs644, %rs584;
	mov.u32 	%r555, %r487;
	@%p253 bra 	$L__BB5_35;
	// begin inline asm
	{ .reg .pred __$temp3;
  setp.gt.f16  __$temp3, %rs32, %rs584;
  selp.u16 %rs516, 1, 0, __$temp3;}
	// end inline asm
	setp.ne.s16 	%p254, %rs516, 0;
	mov.u16 	%rs644, %rs32;
	mov.u32 	%r555, %r443;
	@%p254 bra 	$L__BB5_35;
	// begin inline asm
	{ .reg .pred __$temp3;
  setp.eq.f16  __$temp3, %rs584, %rs32;
  selp.u16 %rs519, 1, 0, __$temp3;}
	// end inline asm
	setp.ne.s16 	%p255, %rs519, 0;
	setp.lt.s32 	%p256, %r443, %r487;
	and.pred  	%p257, %p255, %p256;
	selp.b16 	%rs644, %rs32, %rs584, %p257;
	selp.b32 	%r555, %r443, %r487, %p257;
$L__BB5_35:
	mov.b32 	%r459, {%rs644, %rs522};
	mov.b32 	%r460, 16;
	mov.b32 	%r461, 31;
	mov.b32 	%r462, -1;
	// begin inline asm
	shfl.sync.down.b32 %r489, %r555, %r460, %r461, %r462;
	// end inline asm
	// begin inline asm
	shfl.sync.down.b32 %r458, %r459, %r460, %r461, %r462;
	// end inline asm
	cvt.u16.u32 	%rs586, %r458;
	setp.gt.s32 	%p258, %r412, 15;
	@%p258 bra 	$L__BB5_40;
	// begin inline asm
	{ .reg .pred __$temp3;
  setp.gt.f16  __$temp3, %rs586, %rs644;
  selp.u16 %rs523, 1, 0, __$temp3;}
	// end inline asm
	setp.ne.s16 	%p259, %rs523, 0;
	@%p259 bra 	$L__BB5_38;
	// begin inline asm
	{ .reg .pred __$temp3;
  setp.eq.f16  __$temp3, %rs644, %rs586;
  selp.u16 %rs526, 1, 0, __$temp3;}
	// end inline asm
	setp.ne.s16 	%p260, %rs526, 0;
	setp.lt.s32 	%p261, %r489, %r555;
	and.pred  	%p262, %p260, %p261;
	selp.b16 	%rs586, %rs586, %rs644, %p262;
	selp.b32 	%r489, %r489, %r555, %p262;
$L__BB5_38:
	setp.ne.s32 	%p263, %r412, 0;
	mov.u32 	%r555, %r489;
	mov.u16 	%rs644, %rs586;
	@%p263 bra 	$L__BB5_40;
	shr.u32 	%r463, %r1, 2;
	and.b32  	%r464, %r463, 248;
	mov.u32 	%r465, _ZZN3cub18CUB_300001_SM_10006detail6reduce28DeviceReduceSingleTileKernelINS2_10policy_hubINS0_12KeyValuePairIi6__halfEEiNS0_6ArgMaxEE10Policy1000EPS7_SB_iS8_NS2_20empty_problem_init_tIS7_EES7_N4cuda3std3__410__identityEEEvT0_T1_T2_T3_T4_T6_E12temp_storage;
	add.s32 	%r466, %r465, %r464;
	st.shared.u32 	[%r466+8], %r489;
	st.shared.u16 	[%r466+12], %rs586;
$L__BB5_40:
	bar.sync 	0;
	setp.ne.s32 	%p264, %r1, 0;
	@%p264 bra 	$L__BB5_192;
	ld.shared.u32 	%r491, [_ZZN3cub18CUB_300001_SM_10006detail6reduce28DeviceReduceSingleTileKernelINS2_10policy_hubINS0_12KeyValuePairIi6__halfEEiNS0_6ArgMaxEE10Policy1000EPS7_SB_iS8_NS2_20empty_problem_init_tIS7_EES7_N4cuda3std3__410__identityEEEvT0_T1_T2_T3_T4_T6_E12temp_storage+16];
	ld.shared.u16 	%rs588, [_ZZN3cub18CUB_300001_SM_10006detail6reduce28DeviceReduceSingleTileKernelINS2_10policy_hubINS0_12KeyValuePairIi6__halfEEiNS0_6ArgMaxEE10Policy1000EPS7_SB_iS8_NS2_20empty_problem_init_tIS7_EES7_N4cuda3std3__410__identityEEEvT0_T1_T2_T3_T4_T6_E12temp_storage+20];
	// begin inline asm
	{ .reg .pred __$temp3;
  setp.gt.f16  __$temp3, %rs588, %rs644;
  selp.u16 %rs529, 1, 0, __$temp3;}
	// end inline asm
	setp.ne.s16 	%p265, %rs529, 0;
	@%p265 bra 	$L__BB5_43;
	// begin inline asm
	{ .reg .pred __$temp3;
  setp.eq.f16  __$temp3, %rs644, %rs588;
  selp.u16 %rs532, 1, 0, __$temp3;}
	// end inline asm
	setp.ne.s16 	%p266, %rs532, 0;
	setp.lt.s32 	%p267, %r491, %r555;
	and.pred  	%p268, %p266, %p267;
	selp.b16 	%rs588, %rs588, %rs644, %p268;
	selp.b32 	%r491, %r491, %r555, %p268;
$L__BB5_43:
	ld.shared.u32 	%r492, [_ZZN3cub18CUB_300001_SM_10006detail6reduce28DeviceReduceSingleTileKernelINS2_10policy_hubINS0_12KeyValuePairIi6__halfEEiNS0_6ArgMaxEE10Policy1000EPS7_SB_iS8_NS2_20empty_problem_init_tIS7_EES7_N4cuda3std3__410__identityEEEvT0_T1_T2_T3_T4_T6_E12temp_storage+24];
	ld.shared.u16 	%rs589, [_ZZN3cub18CUB_300001_SM_10006detail6reduce28DeviceReduceSingleTileKernelINS2_10policy_hubINS0_12KeyValuePairIi6__halfEEiNS0_6ArgMaxEE10Policy1000EPS7_SB_iS8_NS2_20empty_problem_init_tIS7_EES7_N4cuda3std3__410__identityEEEvT0_T1_T2_T3_T4_T6_E12temp_storage+28];
	// begin inline asm
	{ .reg .pred __$temp3;
  setp.gt.f16  __$temp3, %rs589, %rs588;
  selp.u16 %rs535, 1, 0, __$temp3;}
	// end inline asm
	setp.ne.s16 	%p269, %rs535, 0;
	@%p269 bra 	$L__BB5_45;
	// begin inline asm
	{ .reg .pred __$temp3;
  setp.eq.f16  __$temp3, %rs588, %rs589;
  selp.u16 %rs538, 1, 0, __$temp3;}
	// end inline asm
	setp.ne.s16 	%p270, %rs538, 0;
	setp.lt.s32 	%p271, %r492, %r491;
	and.pred  	%p272, %p270, %p271;
	selp.b16 	%rs589, %rs589, %rs588, %p272;
	selp.b32 	%r492, %r492, %r491, %p272;
$L__BB5_45:
	ld.shared.u32 	%r493, [_ZZN3cub18CUB_300001_SM_10006detail6reduce28DeviceReduceSingleTileKernelINS2_10policy_hubINS0_12KeyValuePairIi6__halfEEiNS0_6ArgMaxEE10Policy1000EPS7_SB_iS8_NS2_20empty_problem_init_tIS7_EES7_N4cuda3std3__410__identityEEEvT0_T1_T2_T3_T4_T6_E12temp_storage+32];
	ld.shared.u16 	%rs590, [_ZZN3cub18CUB_300001_SM_10006detail6reduce28DeviceReduceSingleTileKernelINS2_10policy_hubINS0_12KeyValuePairIi6__halfEEiNS0_6ArgMaxEE10Policy1000EPS7_SB_iS8_NS2_20empty_problem_init_tIS7_EES7_N4cuda3std3__410__identityEEEvT0_T1_T2_T3_T4_T6_E12temp_storage+36];
	// begin inline asm
	{ .reg .pred __$temp3;
  setp.gt.f16  __$temp3, %rs590, %rs589;
  selp.u16 %rs541, 1, 0, __$temp3;}
	// end inline asm
	setp.ne.s16 	%p273, %rs541, 0;
	@%p273 bra 	$L__BB5_47;
	// begin inline asm
	{ .reg .pred __$temp3;
  setp.eq.f16  __$temp3, %rs589, %rs590;
  selp.u16 %rs544, 1, 0, __$temp3;}
	// end inline asm
	setp.ne.s16 	%p274, %rs544, 0;
	setp.lt.s32 	%p275, %r493, %r492;
	and.pred  	%p276, %p274, %p275;
	selp.b32 	%r493, %r493, %r492, %p276;
	selp.b16 	%rs590, %rs590, %rs589, %p276;
$L__BB5_47:
	ld.shared.u32 	%r494, [_ZZN3cub18CUB_300001_SM_10006detail6reduce28DeviceReduceSingleTileKernelINS2_10policy_hubINS0_12KeyValuePairIi6__halfEEiNS0_6ArgMaxEE10Policy1000EPS7_SB_iS8_NS2_20empty_problem_init_tIS7_EES7_N4cuda3std3__410__identityEEEvT0_T1_T2_T3_T4_T6_E12temp_storage+40];
	ld.shared.u16 	%rs591, [_ZZN3cub18CUB_300001_SM_10006detail6reduce28DeviceReduceSingleTileKernelINS2_10policy_hubINS0_12KeyValuePairIi6__halfEEiNS0_6ArgMaxEE10Policy1000EPS7_SB_iS8_NS2_20empty_problem_init_tIS7_EES7_N4cuda3std3__410__identityEEEvT0_T1_T2_T3_T4_T6_E12temp_storage+44];
	// begin inline asm
	{ .reg .pred __$temp3;
  setp.gt.f16  __$temp3, %rs591, %rs590;
  selp.u16 %rs547, 1, 0, __$temp3;}
	// end inline asm
	setp.ne.s16 	%p277, %rs547, 0;
	@%p277 bra 	$L__BB5_49;
	// begin inline asm
	{ .reg .pred __$temp3;
  setp.eq.f16  __$temp3, %rs590, %rs591;
  selp.u16 %rs550, 1, 0, __$temp3;}
	// end inline asm
	setp.ne.s16 	%p278, %rs550, 0;
	setp.lt.s32 	%p279, %r494, %r493;
	and.pred  	%p280, %p278, %p279;
	selp.b32 	%r494, %r494, %r493, %p280;
	selp.b16 	%rs591, %rs591, %rs590, %p280;
$L__BB5_49:
	ld.shared.u32 	%r495, [_ZZN3cub18CUB_300001_SM_10006detail6reduce28DeviceReduceSingleTileKernelINS2_10policy_hubINS0_12KeyValuePairIi6__halfEEiNS0_6ArgMaxEE10Policy1000EPS7_SB_iS8_NS2_20empty_problem_init_tIS7_EES7_N4cuda3std3__410__identityEEEvT0_T1_T2_T3_T4_T6_E12temp_storage+48];
	ld.shared.u16 	%rs592, [_ZZN3cub18CUB_300001_SM_10006detail6reduce28DeviceReduceSingleTileKernelINS2_10policy_hubINS0_12KeyValuePairIi6__halfEEiNS0_6ArgMaxEE10Policy1000EPS7_SB_iS8_NS2_20empty_problem_init_tIS7_EES7_N4cuda3std3__410__identityEEEvT0_T1_T2_T3_T4_T6_E12temp_storage+52];
	// begin inline asm
	{ .reg .pred __$temp3;
  setp.gt.f16  __$temp3, %rs592, %rs591;
  selp.u16 %rs553, 1, 0, __$temp3;}
	// end inline asm
	setp.ne.s16 	%p281, %rs553, 0;
	@%p281 bra 	$L__BB5_51;
	// begin inline asm
	{ .reg .pred __$temp3;
  setp.eq.f16  __$temp3, %rs591, %rs592;
  selp.u16 %rs556, 1, 0, __$temp3;}
	// end inline asm
	setp.ne.s16 	%p282, %rs556, 0;
	setp.lt.s32 	%p283, %r495, %r494;
	and.pred  	%p284, %p282, %p283;
	selp.b32 	%r495, %r495, %r494, %p284;
	selp.b16 	%rs592, %rs592, %rs591, %p284;
$L__BB5_51:
	ld.shared.u32 	%r496, [_ZZN3cub18CUB_300001_SM_10006detail6reduce28DeviceReduceSingleTileKernelINS2_10policy_hubINS0_12KeyValuePairIi6__halfEEiNS0_6ArgMaxEE10Policy1000EPS7_SB_iS8_NS2_20empty_problem_init_tIS7_EES7_N4cuda3std3__410__identityEEEvT0_T1_T2_T3_T4_T6_E12temp_storage+56];
	ld.shared.u16 	%rs593, [_ZZN3cub18CUB_300001_SM_10006detail6reduce28DeviceReduceSingleTileKernelINS2_10policy_hubINS0_12KeyValuePairIi6__halfEEiNS0_6ArgMaxEE10Policy1000EPS7_SB_iS8_NS2_20empty_problem_init_tIS7_EES7_N4cuda3std3__410__identityEEEvT0_T1_T2_T3_T4_T6_E12temp_storage+60];
	// begin inline asm
	{ .reg .pred __$temp3;
  setp.gt.f16  __$temp3, %rs593, %rs592;
  selp.u16 %rs559, 1, 0, __$temp3;}
	// end inline asm
	setp.ne.s16 	%p285, %rs559, 0;
	@%p285 bra 	$L__BB5_53;
	// begin inline asm
	{ .reg .pred __$temp3;
  setp.eq.f16  __$temp3, %rs592, %rs593;
  selp.u16 %rs562, 1, 0, __$temp3;}
	// end inline asm
	setp.ne.s16 	%p286, %rs562, 0;
	setp.lt.s32 	%p287, %r496, %r495;
	and.pred  	%p288, %p286, %p287;
	selp.b32 	%r496, %r496, %r495, %p288;
	selp.b16 	%rs593, %rs593, %rs592, %p288;
$L__BB5_53:
	ld.shared.u32 	%r555, [_ZZN3cub18CUB_300001_SM_10006detail6reduce28DeviceReduceSingleTileKernelINS2_10policy_hubINS0_12KeyValuePairIi6__halfEEiNS0_6ArgMaxEE10Policy1000EPS7_SB_iS8_NS2_20empty_problem_init_tIS7_EES7_N4cuda3std3__410__identityEEEvT0_T1_T2_T3_T4_T6_E12temp_storage+64];
	ld.shared.u16 	%rs644, [_ZZN3cub18CUB_300001_SM_10006detail6reduce28DeviceReduceSingleTileKernelINS2_10policy_hubINS0_12KeyValuePairIi6__halfEEiNS0_6ArgMaxEE10Policy1000EPS7_SB_iS8_NS2_20empty_problem_init_tIS7_EES7_N4cuda3std3__410__identityEEEvT0_T1_T2_T3_T4_T6_E12temp_storage+68];
	// begin inline asm
	{ .reg .pred __$temp3;
  setp.gt.f16  __$temp3, %rs644, %rs593;
  selp.u16 %rs565, 1, 0, __$temp3;}
	// end inline asm
	setp.ne.s16 	%p289, %rs565, 0;
	@%p289 bra 	$L__BB5_192;
	// begin inline asm
	{ .reg .pred __$temp3;
  setp.eq.f16  __$temp3, %rs593, %rs644;
  selp.u16 %rs568, 1, 0, __$temp3;}
	// end inline asm
	setp.ne.s16 	%p290, %rs568, 0;
	setp.lt.s32 	%p291, %r555, %r496;
	and.pred  	%p292, %p290, %p291;
	selp.b16 	%rs644, %rs644, %rs593, %p292;
	selp.b32 	%r555, %r555, %r496, %p292;
	bra.uni 	$L__BB5_192;
$L__BB5_55:
	// begin inline asm
	mov.u32 %r349, %laneid;
	// end inline asm
	and.b32  	%r360, %r1, 992;
	add.s32 	%r361, %r360, 32;
	setp.gt.s32 	%p174, %r361, %r221;
	not.b32 	%r362, %r360;
	add.s32 	%r363, %r221, %r362;
	selp.b32 	%r358, %r363, 31, %p174;
	mov.b32 	%r356, {%rs576, %rs417};
	mov.b32 	%r357, 1;
	mov.b32 	%r359, -1;
	// begin inline asm
	shfl.sync.down.b32 %r350, %r479, %r357, %r358, %r359;
	// end inline asm
	// begin inline asm
	shfl.sync.down.b32 %r355, %r356, %r357, %r358, %r359;
	// end inline asm
	cvt.u16.u32 	%rs59, %r355;
	setp.ge.s32 	%p175, %r349, %r358;
	mov.u32 	%r497, %r479;
	mov.u16 	%rs594, %rs576;
	@%p175 bra 	$L__BB5_58;
	// begin inline asm
	{ .reg .pred __$temp3;
  setp.gt.f16  __$temp3, %rs59, %rs576;
  selp.u16 %rs418, 1, 0, __$temp3;}
	// end inline asm
	setp.ne.s16 	%p176, %rs418, 0;
	mov.u32 	%r497, %r350;
	mov.u16 	%rs594, %rs59;
	@%p176 bra 	$L__BB5_58;
	// begin inline asm
	{ .reg .pred __$temp3;
  setp.eq.f16  __$temp3, %rs576, %rs59;
  selp.u16 %rs421, 1, 0, __$temp3;}
	// end inline asm
	setp.ne.s16 	%p177, %rs421, 0;
	setp.lt.s32 	%p178, %r350, %r479;
	and.pred  	%p179, %p177, %p178;
	selp.b32 	%r497, %r350, %r479, %p179;
	selp.b16 	%rs594, %rs59, %rs576, %p179;
$L__BB5_58:
	mov.b32 	%r370, {%rs594, %rs424};
	mov.b32 	%r371, 2;
	mov.b32 	%r373, -1;
	// begin inline asm
	shfl.sync.down.b32 %r364, %r497, %r371, %r358, %r373;
	// end inline asm
	// begin inline asm
	shfl.sync.down.b32 %r369, %r370, %r371, %r358, %r373;
	// end inline asm
	cvt.u16.u32 	%rs62, %r369;
	add.s32 	%r374, %r349, 2;
	setp.gt.s32 	%p180, %r374, %r358;
	mov.u32 	%r498, %r497;
	mov.u16 	%rs595, %rs594;
	@%p180 bra 	$L__BB5_61;
	// begin inline asm
	{ .reg .pred __$temp3;
  setp.gt.f16  __$temp3, %rs62, %rs594;
  selp.u16 %rs425, 1, 0, __$temp3;}
	// end inline asm
	setp.ne.s16 	%p181, %rs425, 0;
	mov.u32 	%r498, %r364;
	mov.u16 	%rs595, %rs62;
	@%p181 bra 	$L__BB5_61;
	// begin inline asm
	{ .reg .pred __$temp3;
  setp.eq.f16  __$temp3, %rs594, %rs62;
  selp.u16 %rs428, 1, 0, __$temp3;}
	// end inline asm
	setp.ne.s16 	%p182, %rs428, 0;
	setp.lt.s32 	%p183, %r364, %r497;
	and.pred  	%p184, %p182, %p183;
	selp.b32 	%r498, %r364, %r497, %p184;
	selp.b16 	%rs595, %rs62, %rs594, %p184;
$L__BB5_61:
	mov.b32 	%r381, {%rs595, %rs431};
	mov.b32 	%r382, 4;
	mov.b32 	%r384, -1;
	// begin inline asm
	shfl.sync.down.b32 %r375, %r498, %r382, %r358, %r384;
	// end inline asm
	// begin inline asm
	shfl.sync.down.b32 %r380, %r381, %r382, %r358, %r384;
	// end inline asm
	cvt.u16.u32 	%rs65, %r380;
	add.s32 	%r385, %r349, 4;
	setp.gt.s32 	%p185, %r385, %r358;
	mov.u32 	%r499, %r498;
	mov.u16 	%rs596, %rs595;
	@%p185 bra 	$L__BB5_64;
	// begin inline asm
	{ .reg .pred __$temp3;
  setp.gt.f16  __$temp3, %rs65, %rs595;
  selp.u16 %rs432, 1, 0, __$temp3;}
	// end inline asm
	setp.ne.s16 	%p186, %rs432, 0;
	mov.u32 	%r499, %r375;
	mov.u16 	%rs596, %rs65;
	@%p186 bra 	$L__BB5_64;
	// begin inline asm
	{ .reg .pred __$temp3;
  setp.eq.f16  __$temp3, %rs595, %rs65;
  selp.u16 %rs435, 1, 0, __$temp3;}
	// end inline asm
	setp.ne.s16 	%p187, %rs435, 0;
	setp.lt.s32 	%p188, %r375, %r498;
	and.pred  	%p189, %p187, %p188;
	selp.b32 	%r499, %r375, %r498, %p189;
	selp.b16 	%rs596, %rs65, %rs595, %p189;
$L__BB5_64:
	mov.b32 	%r392, {%rs596, %rs438};
	mov.b32 	%r393, 8;
	mov.b32 	%r395, -1;
	// begin inline asm
	shfl.sync.down.b32 %r386, %r499, %r393, %r358, %r395;
	// end inline asm
	// begin inline asm
	shfl.sync.down.b32 %r391, %r392, %r393, %r358, %r395;
	// end inline asm
	cvt.u16.u32 	%rs68, %r391;
	add.s32 	%r396, %r349, 8;
	setp.gt.s32 	%p190, %r396, %r358;
	mov.u32 	%r500, %r499;
	mov.u16 	%rs597, %rs596;
	@%p190 bra 	$L__BB5_67;
	// begin inline asm
	{ .reg .pred __$temp3;
  setp.gt.f16  __$temp3, %rs68, %rs596;
  selp.u16 %rs439, 1, 0, __$temp3;}
	// end inline asm
	setp.ne.s16 	%p191, %rs439, 0;
	mov.u32 	%r500, %r386;
	mov.u16 	%rs597, %rs68;
	@%p191 bra 	$L__BB5_67;
	// begin inline asm
	{ .reg .pred __$temp3;
  setp.eq.f16  __$temp3, %rs596, %rs68;
  selp.u16 %rs442, 1, 0, __$temp3;}
	// end inline asm
	setp.ne.s16 	%p192, %rs442, 0;
	setp.lt.s32 	%p193, %r386, %r499;
	and.pred  	%p194, %p192, %p193;
	selp.b32 	%r500, %r386, %r499, %p194;
	selp.b16 	%rs597, %rs68, %rs596, %p194;
$L__BB5_67:
	mov.b32 	%r403, {%rs597, %rs445};
	mov.b32 	%r404, 16;
	mov.b32 	%r406, -1;
	// begin inline asm
	shfl.sync.down.b32 %r397, %r500, %r404, %r358, %r406;
	// end inline asm
	// begin inline asm
	shfl.sync.down.b32 %r402, %r403, %r404, %r358, %r406;
	// end inline asm
	cvt.u16.u32 	%rs71, %r402;
	add.s32 	%r407, %r349, 16;
	setp.gt.s32 	%p195, %r407, %r358;
	mov.u32 	%r555, %r500;
	mov.u16 	%rs644, %rs597;
	@%p195 bra 	$L__BB5_70;
	// begin inline asm
	{ .reg .pred __$temp3;
  setp.gt.f16  __$temp3, %rs71, %rs597;
  selp.u16 %rs446, 1, 0, __$temp3;}
	// end inline asm
	setp.ne.s16 	%p196, %rs446, 0;
	mov.u32 	%r555, %r397;
	mov.u16 	%rs644, %rs71;
	@%p196 bra 	$L__BB5_70;
	// begin inline asm
	{ .reg .pred __$temp3;
  setp.eq.f16  __$temp3, %rs597, %rs71;
  selp.u16 %rs449, 1, 0, __$temp3;}
	// end inline asm
	setp.ne.s16 	%p197, %rs449, 0;
	setp.lt.s32 	%p198, %r397, %r500;
	and.pred  	%p199, %p197, %p198;
	selp.b32 	%r555, %r397, %r500, %p199;
	selp.b16 	%rs644, %rs71, %rs597, %p199;
$L__BB5_70:
	setp.ne.s32 	%p200, %r349, 0;
	@%p200 bra 	$L__BB5_72;
	shr.u32 	%r408, %r1, 2;
	and.b32  	%r409, %r408, 248;
	mov.u32 	%r410, _ZZN3cub18CUB_300001_SM_10006detail6reduce28DeviceReduceSingleTileKernelINS2_10policy_hubINS0_12KeyValuePairIi6__halfEEiNS0_6ArgMaxEE10Policy1000EPS7_SB_iS8_NS2_20empty_problem_init_tIS7_EES7_N4cuda3std3__410__identityEEEvT0_T1_T2_T3_T4_T6_E12temp_storage;
	add.s32 	%r411, %r410, %r409;
	st.shared.u32 	[%r411+8], %r555;
	st.shared.u16 	[%r411+12], %rs644;
$L__BB5_72:
	bar.sync 	0;
	setp.ne.s32 	%p201, %r1, 0;
	setp.lt.s32 	%p202, %r221, 33;
	or.pred  	%p203, %p201, %p202;
	@%p203 bra 	$L__BB5_192;
	ld.shared.u32 	%r502, [_ZZN3cub18CUB_300001_SM_10006detail6reduce28DeviceReduceSingleTileKernelINS2_10policy_hubINS0_12KeyValuePairIi6__halfEEiNS0_6ArgMaxEE10Policy1000EPS7_SB_iS8_NS2_20empty_problem_init_tIS7_EES7_N4cuda3std3__410__identityEEEvT0_T1_T2_T3_T4_T6_E12temp_storage+16];
	ld.shared.u16 	%rs599, [_ZZN3cub18CUB_300001_SM_10006detail6reduce28DeviceReduceSingleTileKernelINS2_10policy_hubINS0_12KeyValuePairIi6__halfEEiNS0_6ArgMaxEE10Policy1000EPS7_SB_iS8_NS2_20empty_problem_init_tIS7_EES7_N4cuda3std3__410__identityEEEvT0_T1_T2_T3_T4_T6_E12temp_storage+20];
	// begin inline asm
	{ .reg .pred __$temp3;
  setp.gt.f16  __$temp3, %rs599, %rs644;
  selp.u16 %rs452, 1, 0, __$temp3;}
	// end inline asm
	setp.ne.s16 	%p204, %rs452, 0;
	@%p204 bra 	$L__BB5_75;
	// begin inline asm
	{ .reg .pred __$temp3;
  setp.eq.f16  __$temp3, %rs644, %rs599;
  selp.u16 %rs455, 1, 0, __$temp3;}
	// end inline asm
	setp.ne.s16 	%p205, %rs455, 0;
	setp.lt.s32 	%p206, %r502, %r555;
	and.pred  	%p207, %p205, %p206;
	selp.b32 	%r502, %r502, %r555, %p207;
	selp.b16 	%rs599, %rs599, %rs644, %p207;
$L__BB5_75:
	setp.lt.u32 	%p208, %r221, 65;
	mov.u16 	%rs644, %rs599;
	mov.u32 	%r555, %r502;
	@%p208 bra 	$L__BB5_192;
	ld.shared.u32 	%r555, [_ZZN3cub18CUB_300001_SM_10006detail6reduce28DeviceReduceSingleTileKernelINS2_10policy_hubINS0_12KeyValuePairIi6__halfEEiNS0_6ArgMaxEE10Policy1000EPS7_SB_iS8_NS2_20empty_problem_init_tIS7_EES7_N4cuda3std3__410__identityEEEvT0_T1_T2_T3_T4_T6_E12temp_storage+24];
	ld.shared.u16 	%rs644, [_ZZN3cub18CUB_300001_SM_10006detail6reduce28DeviceReduceSingleTileKernelINS2_10policy_hubINS0_12KeyValuePairIi6__halfEEiNS0_6ArgMaxEE10Policy1000EPS7_SB_iS8_NS2_20empty_problem_init_tIS7_EES7_N4cuda3std3__410__identityEEEvT0_T1_T2_T3_T4_T6_E12temp_storage+28];
	// begin inline asm
	{ .reg .pred __$temp3;
  setp.gt.f16  __$temp3, %rs644, %rs599;
  selp.u16 %rs458, 1, 0, __$temp3;}
	// end inline asm
	setp.ne.s16 	%p209, %rs458, 0;
	@%p209 bra 	$L__BB5_78;
	// begin inline asm
	{ .reg .pred __$temp3;
  setp.eq.f16  __$temp3, %rs599, %rs644;
  selp.u16 %rs461, 1, 0, __$temp3;}
	// end inline asm
	setp.ne.s16 	%p210, %rs461, 0;
	setp.lt.s32 	%p211, %r555, %r502;
	and.pred  	%p212, %p210, %p211;
	selp.b32 	%r555, %r555, %r502, %p212;
	selp.b16 	%rs644, %rs644, %rs599, %p212;
$L__BB5_78:
	setp.lt.u32 	%p213, %r221, 97;
	@%p213 bra 	$L__BB5_192;
	ld.shared.u32 	%r504, [_ZZN3cub18CUB_300001_SM_10006detail6reduce28DeviceReduceSingleTileKernelINS2_10policy_hubINS0_12KeyValuePairIi6__halfEEiNS0_6ArgMaxEE10Policy1000EPS7_SB_iS8_NS2_20empty_problem_init_tIS7_EES7_N4cuda3std3__410__identityEEEvT0_T1_T2_T3_T4_T6_E12temp_storage+32];
	ld.shared.u16 	%rs601, [_ZZN3cub18CUB_300001_SM_10006detail6reduce28DeviceReduceSingleTileKernelINS2_10policy_hubINS0_12KeyValuePairIi6__halfEEiNS0_6ArgMaxEE10Policy1000EPS7_SB_iS8_NS2_20empty_problem_init_tIS7_EES7_N4cuda3std3__410__identityEEEvT0_T1_T2_T3_T4_T6_E12temp_storage+36];
	// begin inline asm
	{ .reg .pred __$temp3;
  setp.gt.f16  __$temp3, %rs601, %rs644;
  selp.u16 %rs464, 1, 0, __$temp3;}
	// end inline asm
	setp.ne.s16 	%p214, %rs464, 0;
	@%p214 bra 	$L__BB5_81;
	// begin inline asm
	{ .reg .pred __$temp3;
  setp.eq.f16  __$temp3, %rs644, %rs601;
  selp.u16 %rs467, 1, 0, __$temp3;}
	// end inline asm
	setp.ne.s16 	%p215, %rs467, 0;
	setp.lt.s32 	%p216, %r504, %r555;
	and.pred  	%p217, %p215, %p216;
	selp.b32 	%r504, %r504, %r555, %p217;
	selp.b16 	%rs601, %rs601, %rs644, %p217;
$L__BB5_81:
	setp.lt.u32 	%p218, %r221, 129;
	mov.u16 	%rs644, %rs601;
	mov.u32 	%r555, %r504;
	@%p218 bra 	$L__BB5_192;
	ld.shared.u32 	%r555, [_ZZN3cub18CUB_300001_SM_10006detail6reduce28DeviceReduceSingleTileKernelINS2_10policy_hubINS0_12KeyValuePairIi6__halfEEiNS0_6ArgMaxEE10Policy1000EPS7_SB_iS8_NS2_20empty_problem_init_tIS7_EES7_N4cuda3std3__410__identityEEEvT0_T1_T2_T3_T4_T6_E12temp_storage+40];
	ld.shared.u16 	%rs644, [_ZZN3cub18CUB_300001_SM_10006detail6reduce28DeviceReduceSingleTileKernelINS2_10policy_hubINS0_12KeyValuePairIi6__halfEEiNS0_6ArgMaxEE10Policy1000EPS7_SB_iS8_NS2_20empty_problem_init_tIS7_EES7_N4cuda3std3__410__identityEEEvT0_T1_T2_T3_T4_T6_E12temp_storage+44];
	// begin inline asm
	{ .reg .pred __$temp3;
  setp.gt.f16  __$temp3, %rs644, %rs601;
  selp.u16 %rs470, 1, 0, __$temp3;}
	// end inline asm
	setp.ne.s16 	%p219, %rs470, 0;
	@%p219 bra 	$L__BB5_84;
	// begin inline asm
	{ .reg .pred __$temp3;
  setp.eq.f16  __$temp3, %rs601, %rs644;
  selp.u16 %rs473, 1, 0, __$temp3;}
	// end inline asm
	setp.ne.s16 	%p220, %rs473, 0;
	setp.lt.s32 	%p221, %r555, %r504;
	and.pred  	%p222, %p220, %p221;
	selp.b32 	%r555, %r555, %r504, %p222;
	selp.b16 	%rs644, %rs644, %rs601, %p222;
$L__BB5_84:
	setp.lt.u32 	%p223, %r221, 161;
	@%p223 bra 	$L__BB5_192;
	ld.shared.u32 	%r506, [_ZZN3cub18CUB_300001_SM_10006detail6reduce28DeviceReduceSingleTileKernelINS2_10policy_hubINS0_12KeyValuePairIi6__halfEEiNS0_6ArgMaxEE10Policy1000EPS7_SB_iS8_NS2_20empty_problem_init_tIS7_EES7_N4cuda3std3__410__identityEEEvT0_T1_T2_T3_T4_T6_E12temp_storage+48];
	ld.shared.u16 	%rs603, [_ZZN3cub18CUB_300001_SM_10006detail6reduce28DeviceReduceSingleTileKernelINS2_10policy_hubINS0_12KeyValuePairIi6__halfEEiNS0_6ArgMaxEE10Policy1000EPS7_SB_iS8_NS2_20empty_problem_init_tIS7_EES7_N4cuda3std3__410__identityEEEvT0_T1_T2_T3_T4_T6_E12temp_storage+52];
	// begin inline asm
	{ .reg .pred __$temp3;
  setp.gt.f16  __$temp3, %rs603, %rs644;
  selp.u16 %rs476, 1, 0, __$temp3;}
	// end inline asm
	setp.ne.s16 	%p224, %rs476, 0;
	@%p224 bra 	$L__BB5_87;
	// begin inline asm
	{ .reg .pred __$temp3;
  setp.eq.f16  __$temp3, %rs644, %rs603;
  selp.u16 %rs479, 1, 0, __$temp3;}
	// end inline asm
	setp.ne.s16 	%p225, %rs479, 0;
	setp.lt.s32 	%p226, %r506, %r555;
	and.pred  	%p227, %p225, %p226;
	selp.b32 	%r506, %r506, %r555, %p227;
	selp.b16 	%rs603, %rs603, %rs644, %p227;
$L__BB5_87:
	setp.lt.u32 	%p228, %r221, 193;
	mov.u16 	%rs644, %rs603;
	mov.u32 	%r555, %r506;
	@%p228 bra 	$L__BB5_192;
	ld.shared.u32 	%r507, [_ZZN3cub18CUB_300001_SM_10006detail6reduce28DeviceReduceSingleTileKernelINS2_10policy_hubINS0_12KeyValuePairIi6__halfEEiNS0_6ArgMaxEE10Policy1000EPS7_SB_iS8_NS2_20empty_problem_init_tIS7_EES7_N4cuda3std3__410__identityEEEvT0_T1_T2_T3_T4_T6_E12temp_storage+56];
	ld.shared.u16 	%rs604, [_ZZN3cub18CUB_300001_SM_10006detail6reduce28DeviceReduceSingleTileKernelINS2_10policy_hubINS0_12KeyValuePairIi6__halfEEiNS0_6ArgMaxEE10Policy1000EPS7_SB_iS8_NS2_20empty_problem_init_tIS7_EES7_N4cuda3std3__410__identityEEEvT0_T1_T2_T3_T4_T6_E12temp_storage+60];
	// begin inline asm
	{ .reg .pred __$temp3;
  setp.gt.f16  __$temp3, %rs604, %rs603;
  selp.u16 %rs482, 1, 0, __$temp3;}
	// end inline asm
	setp.ne.s16 	%p229, %rs482, 0;
	@%p229 bra 	$L__BB5_90;
	// begin inline asm
	{ .reg .pred __$temp3;
  setp.eq.f16  __$temp3, %rs603, %rs604;
  selp.u16 %rs485, 1, 0, __$temp3;}
	// end inline asm
	setp.ne.s16 	%p230, %rs485, 0;
	setp.lt.s32 	%p231, %r507, %r506;
	and.pred  	%p232, %p230, %p231;
	selp.b32 	%r507, %r507, %r506, %p232;
	selp.b16 	%rs604, %rs604, %rs603, %p232;
$L__BB5_90:
	setp.lt.u32 	%p233, %r221, 225;
	mov.u16 	%rs644, %rs604;
	mov.u32 	%r555, %r507;
	@%p233 bra 	$L__BB5_192;
	ld.shared.u32 	%r555, [_ZZN3cub18CUB_300001_SM_10006detail6reduce28DeviceReduceSingleTileKernelINS2_10policy_hubINS0_12KeyValuePairIi6__halfEEiNS0_6ArgMaxEE10Policy1000EPS7_SB_iS8_NS2_20empty_problem_init_tIS7_EES7_N4cuda3std3__410__identityEEEvT0_T1_T2_T3_T4_T6_E12temp_storage+64];
	ld.shared.u16 	%rs644, [_ZZN3cub18CUB_300001_SM_10006detail6reduce28DeviceReduceSingleTileKernelINS2_10policy_hubINS0_12KeyValuePairIi6__halfEEiNS0_6ArgMaxEE10Policy1000EPS7_SB_iS8_NS2_20empty_problem_init_tIS7_EES7_N4cuda3std3__410__identityEEEvT0_T1_T2_T3_T4_T6_E12temp_storage+68];
	// begin inline asm
	{ .reg .pred __$temp3;
  setp.gt.f16  __$temp3, %rs644, %rs604;
  selp.u16 %rs488, 1, 0, __$temp3;}
	// end inline asm
	setp.ne.s16 	%p234, %rs488, 0;
	@%p234 bra 	$L__BB5_192;
	// begin inline asm
	{ .reg .pred __$temp3;
  setp.eq.f16  __$temp3, %rs604, %rs644;
  selp.u16 %rs491, 1, 0, __$temp3;}
	// end inline asm
	setp.ne.s16 	%p235, %rs491, 0;
	setp.lt.s32 	%p236, %r555, %r507;
	and.pred  	%p237, %p235, %p236;
	selp.b16 	%rs644, %rs644, %rs604, %p237;
	selp.b32 	%r555, %r555, %r507, %p237;
	bra.uni 	$L__BB5_192;
$L__BB5_93:
	mov.u32 	%r109, %tid.x;
	mul.wide.u32 	%rd28, %r109, 8;
	add.s64 	%rd12, %rd10, %rd28;
	// begin inline asm
	ld.global.nc.u32 %r517, [%rd12];
	// end inline asm
	add.s64 	%rd13, %rd12, 4;
	// begin inline asm
	ld.global.nc.u32 %r224, [%rd13];
	// end inline asm
	cvt.u16.u32 	%rs613, %r224;
	add.s64 	%rd14, %rd12, 2048;
	// begin inline asm
	ld.global.nc.u32 %r225, [%rd14];
	// end inline asm
	add.s64 	%rd15, %rd12, 2052;
	// begin inline asm
	ld.global.nc.u32 %r226, [%rd15];
	// end inline asm
	cvt.u16.u32 	%rs95, %r226;
	add.s64 	%rd16, %rd12, 4096;
	// begin inline asm
	ld.global.nc.u32 %r227, [%rd16];
	// end inline asm
	add.s64 	%rd17, %rd12, 4100;
	// begin inline asm
	ld.global.nc.u32 %r228, [%rd17];
	// end inline asm
	cvt.u16.u32 	%rs96, %r228;
	add.s64 	%rd18, %rd12, 6144;
	// begin inline asm
	ld.global.nc.u32 %r229, [%rd18];
	// end inline asm
	add.s64 	%rd19, %rd12, 6148;
	// begin inline asm
	ld.global.nc.u32 %r230, [%rd19];
	// end inline asm
	cvt.u16.u32 	%rs97, %r230;
	add.s64 	%rd20, %rd12, 8192;
	// begin inline asm
	ld.global.nc.u32 %r231, [%rd20];
	// end inline asm
	add.s64 	%rd21, %rd12, 8196;
	// begin inline asm
	ld.global.nc.u32 %r232, [%rd21];
	// end inline asm
	cvt.u16.u32 	%rs98, %r232;
	add.s64 	%rd22, %rd12, 10240;
	// begin inline asm
	ld.global.nc.u32 %r233, [%rd22];
	// end inline asm
	add.s64 	%rd23, %rd12, 10244;
	// begin inline asm
	ld.global.nc.u32 %r234, [%rd23];
	// end inline asm
	cvt.u16.u32 	%rs99, %r234;
	add.s64 	%rd24, %rd12, 12288;
	// begin inline asm
	ld.global.nc.u32 %r235, [%rd24];
	// end inline asm
	add.s64 	%rd25, %rd12, 12292;
	// begin inline asm
	ld.global.nc.u32 %r236, [%rd25];
	// end inline asm
	cvt.u16.u32 	%rs100, %r236;
	add.s64 	%rd26, %rd12, 14336;
	// begin inline asm
	ld.global.nc.u32 %r237, [%rd26];
	// end inline asm
	add.s64 	%rd27, %rd12, 14340;
	// begin inline asm
	ld.global.nc.u32 %r238, [%rd27];
	// end inline asm
	cvt.u16.u32 	%rs101, %r238;
	// begin inline asm
	{ .reg .pred __$temp3;
  setp.gt.f16  __$temp3, %rs95, %rs613;
  selp.u16 %rs187, 1, 0, __$temp3;}
	// end inline asm
	setp.ne.s16 	%p3, %rs187, 0;
	@%p3 bra 	$L__BB5_95;
	// begin inline asm
	{ .reg .pred __$temp3;
  setp.eq.f16  __$temp3, %rs613, %rs95;
  selp.u16 %rs190, 1, 0, __$temp3;}
	// end inline asm
	setp.eq.s16 	%p4, %rs190, 0;
	setp.ge.s32 	%p5, %r225, %r517;
	or.pred  	%p6, %p4, %p5;
	@%p6 bra 	$L__BB5_96;
$L__BB5_95:
	mov.u32 	%r517, %r225;
	mov.u16 	%rs613, %rs95;
$L__BB5_96:
	// begin inline asm
	{ .reg .pred __$temp3;
  setp.gt.f16  __$temp3, %rs96, %rs613;
  selp.u16 %rs193, 1, 0, __$temp3;}
	// end inline asm
	setp.ne.s16 	%p7, %rs193, 0;
	@%p7 bra 	$L__BB5_98;
	// begin inline asm
	{ .reg .pred __$temp3;
  setp.eq.f16  __$temp3, %rs613, %rs96;
  selp.u16 %rs196, 1, 0, __$temp3;}
	// end inline asm
	setp.eq.s16 	%p8, %rs196, 0;
	setp.ge.s32 	%p9, %r227, %r517;
	or.pred  	%p10, %p8, %p9;
	@%p10 bra 	$L__BB5_99;
$L__BB5_98:
	mov.u32 	%r517, %r227;
	mov.u16 	%rs613, %rs96;
$L__BB5_99:
	// begin inline asm
	{ .reg .pred __$temp3;
  setp.gt.f16  __$temp3, %rs97, %rs613;
  selp.u16 %rs199, 1, 0, __$temp3;}
	// end inline asm
	setp.ne.s16 	%p11, %rs199, 0;
	@%p11 bra 	$L__BB5_101;
	// begin inline asm
	{ .reg .pred __$temp3;
  setp.eq.f16  __$temp3, %rs613, %rs97;
  selp.u16 %rs202, 1, 0, __$temp3;}
	// end inline asm
	setp.eq.s16 	%p12, %rs202, 0;
	setp.ge.s32 	%p13, %r229, %r517;
	or.pred  	%p14, %p12, %p13;
	@%p14 bra 	$L__BB5_102;
$L__BB5_101:
	mov.u32 	%r517, %r229;
	mov.u16 	%rs613, %rs97;
$L__BB5_102:
	// begin inline asm
	{ .reg .pred __$temp3;
  setp.gt.f16  __$temp3, %rs98, %rs613;
  selp.u16 %rs205, 1, 0, __$temp3;}
	// end inline asm
	setp.ne.s16 	%p15, %rs205, 0;
	@%p15 bra 	$L__BB5_104;
	// begin inline asm
	{ .reg .pred __$temp3;
  setp.eq.f16  __$temp3, %rs613, %rs98;
  selp.u16 %rs208, 1, 0, __$temp3;}
	// end inline asm
	setp.eq.s16 	%p16, %rs208, 0;
	setp.ge.s32 	%p17, %r231, %r517;
	or.pred  	%p18, %p16, %p17;
	@%p18 bra 	$L__BB5_105;
$L__BB5_104:
	mov.u32 	%r517, %r231;
	mov.u16 	%rs613, %rs98;
$L__BB5_105:
	// begin inline asm
	{ .reg .pred __$temp3;
  setp.gt.f16  __$temp3, %rs99, %rs613;
  selp.u16 %rs211, 1, 0, __$temp3;}
	// end inline asm
	setp.ne.s16 	%p19, %rs211, 0;
	@%p19 bra 	$L__BB5_107;
	// begin inline asm
	{ .reg .pred __$temp3;
  setp.eq.f16  __$temp3, %rs613, %rs99;
  selp.u16 %rs214, 1, 0, __$temp3;}
	// end inline asm
	setp.eq.s16 	%p20, %rs214, 0;
	setp.ge.s32 	%p21, %r233, %r517;
	or.pred  	%p22, %p20, %p21;
	@%p22 bra 	$L__BB5_108;
$L__BB5_107:
	mov.u32 	%r517, %r233;
	mov.u16 	%rs613, %rs99;
$L__BB5_108:
	// begin inline asm
	{ .reg .pred __$temp3;
  setp.gt.f16  __$temp3, %rs100, %rs613;
  selp.u16 %rs217, 1, 0, __$temp3;}
	// end inline asm
	setp.ne.s16 	%p23, %rs217, 0;
	@%p23 bra 	$L__BB5_110;
	// begin inline asm
	{ .reg .pred __$temp3;
  setp.eq.f16  __$temp3, %rs613, %rs100;
  selp.u16 %rs220, 1, 0, __$temp3;}
	// end inline asm
	setp.eq.s16 	%p24, %rs220, 0;
	setp.ge.s32 	%p25, %r235, %r517;
	or.pred  	%p26, %p24, %p25;
	@%p26 bra 	$L__BB5_111;
$L__BB5_110:
	mov.u32 	%r517, %r235;
	mov.u16 	%rs613, %rs100;
$L__BB5_111:
	// begin inline asm
	{ .reg .pred __$temp3;
  setp.gt.f16  __$temp3, %rs101, %rs613;
  selp.u16 %rs223, 1, 0, __$temp3;}
	// end inline asm
	setp.ne.s16 	%p27, %rs223, 0;
	@%p27 bra 	$L__BB5_113;
	// begin inline asm
	{ .reg .pred __$temp3;
  setp.eq.f16  __$temp3, %rs613, %rs101;
  selp.u16 %rs226, 1, 0, __$temp3;}
	// end inline asm
	setp.eq.s16 	%p28, %rs226, 0;
	setp.ge.s32 	%p29, %r237, %r517;
	or.pred  	%p30, %p28, %p29;
	@%p30 bra 	$L__BB5_114;
$L__BB5_113:
	mov.u32 	%r517, %r237;
	mov.u16 	%rs613, %rs101;
$L__BB5_114:
	setp.lt.u32 	%p31, %r221, 4096;
	mov.b32 	%r526, 2048;
	@%p31 bra 	$L__BB5_142;
	add.s32 	%r125, %r221, -2048;
	mov.b32 	%r526, 2048;
$L__BB5_116:
	mul.wide.s32 	%rd45, %r526, 8;
	add.s64 	%rd29, %rd12, %rd45;
	// begin inline asm
	ld.global.nc.u32 %r241, [%rd29];
	// end inline asm
	add.s64 	%rd30, %rd29, 4;
	// begin inline asm
	ld.global.nc.u32 %r242, [%rd30];
	// end inline asm
	cvt.u16.u32 	%rs110, %r242;
	add.s64 	%rd31, %rd29, 2048;
	// begin inline asm
	ld.global.nc.u32 %r243, [%rd31];
	// end inline asm
	add.s64 	%rd32, %rd29, 2052;
	// begin inline asm
	ld.global.nc.u32 %r244, [%rd32];
	// end inline asm
	cvt.u16.u32 	%rs111, %r244;
	add.s64 	%rd33, %rd29, 4096;
	// begin inline asm
	ld.global.nc.u32 %r245, [%rd33];
	// end inline asm
	add.s64 	%rd34, %rd29, 4100;
	// begin inline asm
	ld.global.nc.u32 %r246, [%rd34];
	// end inline asm
	cvt.u16.u32 	%rs112, %r246;
	add.s64 	%rd35, %rd29, 6144;
	// begin inline asm
	ld.global.nc.u32 %r247, [%rd35];
	// end inline asm
	add.s64 	%rd36, %rd29, 6148;
	// begin inline asm
	ld.global.nc.u32 %r248, [%rd36];
	// end inline asm
	cvt.u16.u32 	%rs113, %r248;
	add.s64 	%rd37, %rd29, 8192;
	// begin inline asm
	ld.global.nc.u32 %r249, [%rd37];
	// end inline asm
	add.s64 	%rd38, %rd29, 8196;
	// begin inline asm
	ld.global.nc.u32 %r250, [%rd38];
	// end inline asm
	cvt.u16.u32 	%rs114, %r250;
	add.s64 	%rd39, %rd29, 10240;
	// begin inline asm
	ld.global.nc.u32 %r251, [%rd39];
	// end inline asm
	add.s64 	%rd40, %rd29, 10244;
	// begin inline asm
	ld.global.nc.u32 %r252, [%rd40];
	// end inline asm
	cvt.u16.u32 	%rs115, %r252;
	add.s64 	%rd41, %rd29, 12288;
	// begin inline asm
	ld.global.nc.u32 %r253, [%rd41];
	// end inline asm
	add.s64 	%rd42, %rd29, 12292;
	// begin inline asm
	ld.global.nc.u32 %r254, [%rd42];
	// end inline asm
	cvt.u16.u32 	%rs116, %r254;
	add.s64 	%rd43, %rd29, 14336;
	// begin inline asm
	ld.global.nc.u32 %r255, [%rd43];
	// end inline asm
	add.s64 	%rd44, %rd29, 14340;
	// begin inline asm
	ld.global.nc.u32 %r256, [%rd44];
	// end inline asm
	cvt.u16.u32 	%rs117, %r256;
	// begin inline asm
	{ .reg .pred __$temp3;
  setp.gt.f16  __$temp3, %rs110, %rs613;
  selp.u16 %rs229, 1, 0, __$temp3;}
	// end inline asm
	setp.ne.s16 	%p32, %rs229, 0;
	@%p32 bra 	$L__BB5_118;
	// begin inline asm
	{ .reg .pred __$temp3;
  setp.eq.f16  __$temp3, %rs613, %rs110;
  selp.u16 %rs232, 1, 0, __$temp3;}
	// end inline asm
	setp.eq.s16 	%p33, %rs232, 0;
	setp.ge.s32 	%p34, %r241, %r517;
	or.pred  	%p35, %p33, %p34;
	@%p35 bra 	$L__BB5_119;
$L__BB5_118:
	mov.u32 	%r517, %r241;
	mov.u16 	%rs613, %rs110;
$L__BB5_119:
	// begin inline asm
	{ .reg .pred __$temp3;
  setp.gt.f16  __$temp3, %rs111, %rs613;
  selp.u16 %rs235, 1, 0, __$temp3;}
	// end inline asm
	setp.ne.s16 	%p36, %rs235, 0;
	@%p36 bra 	$L__BB5_121;
	// begin inline asm
	{ .reg .pred __$temp3;
  setp.eq.f16  __$temp3, %rs613, %rs111;
  selp.u16 %rs238, 1, 0, __$temp3;}
	// end inline asm
	setp.eq.s16 	%p37, %rs238, 0;
	setp.ge.s32 	%p38, %r243, %r517;
	or.pred  	%p39, %p37, %p38;
	@%p39 bra 	$L__BB5_122;
$L__BB5_121:
	mov.u32 	%r517, %r243;
	mov.u16 	%rs613, %rs111;
$L__BB5_122:
	// begin inline asm
	{ .reg .pred __$temp3;
  setp.gt.f16  __$temp3, %rs112, %rs613;
  selp.u16 %rs241, 1, 0, __$temp3;}
	// end inline asm
	setp.ne.s16 	%p40, %rs241, 0;
	@%p40 bra 	$L__BB5_124;
	// begin inline asm
	{ .reg .pred __$temp3;
  setp.eq.f16  __$temp3, %rs613, %rs112;
  selp.u16 %rs244, 1, 0, __$temp3;}
	// end inline asm
	setp.eq.s16 	%p41, %rs244, 0;
	setp.ge.s32 	%p42, %r245, %r517;
	or.pred  	%p43, %p41, %p42;
	@%p43 bra 	$L__BB5_125;
$L__BB5_124:
	mov.u32 	%r517, %r245;
	mov.u16 	%rs613, %rs112;
$L__BB5_125:
	// begin inline asm
	{ .reg .pred __$temp3;
  setp.gt.f16  __$temp3, %rs113, %rs613;
  selp.u16 %rs247, 1, 0, __$temp3;}
	// end inline asm
	setp.ne.s16 	%p44, %rs247, 0;
	@%p44 bra 	$L__BB5_127;
	// begin inline asm
	{ .reg .pred __$temp3;
  setp.eq.f16  __$temp3, %rs613, %rs113;
  selp.u16 %rs250, 1, 0, __$temp3;}
	// end inline asm
	setp.eq.s16 	%p45, %rs250, 0;
	setp.ge.s32 	%p46, %r247, %r517;
	or.pred  	%p47, %p45, %p46;
	@%p47 bra 	$L__BB5_128;
$L__BB5_127:
	mov.u32 	%r517, %r247;
	mov.u16 	%rs613, %rs113;
$L__BB5_128:
	// begin inline asm
	{ .reg .pred __$temp3;
  setp.gt.f16  __$temp3, %rs114, %rs613;
  selp.u16 %rs253, 1, 0, __$temp3;}
	// end inline asm
	setp.ne.s16 	%p48, %rs253, 0;
	@%p48 bra 	$L__BB5_130;
	// begin inline asm
	{ .reg .pred __$temp3;
  setp.eq.f16  __$temp3, %rs613, %rs114;
  selp.u16 %rs256, 1, 0, __$temp3;}
	// end inline asm
	setp.eq.s16 	%p49, %rs256, 0;
	setp.ge.s32 	%p50, %r249, %r517;
	or.pred  	%p51, %p49, %p50;
	@%p51 bra 	$L__BB5_131;
$L__BB5_130:
	mov.u32 	%r517, %r249;
	mov.u16 	%rs613, %rs114;
$L__BB5_131:
	// begin inline asm
	{ .reg .pred __$temp3;
  setp.gt.f16  __$temp3, %rs115, %rs613;
  selp.u16 %rs259, 1, 0, __$temp3;}
	// end inline asm
	setp.ne.s16 	%p52, %rs259, 0;
	@%p52 bra 	$L__BB5_133;
	// begin inline asm
	{ .reg .pred __$temp3;
  setp.eq.f16  __$temp3, %rs613, %rs115;
  selp.u16 %rs262, 1, 0, __$temp3;}
	// end inline asm
	setp.eq.s16 	%p53, %rs262, 0;
	setp.ge.s32 	%p54, %r251, %r517;
	or.pred  	%p55, %p53, %p54;
	@%p55 bra 	$L__BB5_134;
$L__BB5_133:
	mov.u32 	%r517, %r251;
	mov.u16 	%rs613, %rs115;
$L__BB5_134:
	// begin inline asm
	{ .reg .pred __$temp3;
  setp.gt.f16  __$temp3, %rs116, %rs613;
  selp.u16 %rs265, 1, 0, __$temp3;}
	// end inline asm
	setp.ne.s16 	%p56, %rs265, 0;
	@%p56 bra 	$L__BB5_136;
	// begin inline asm
	{ .reg .pred __$temp3;
  setp.eq.f16  __$temp3, %rs613, %rs116;
  selp.u16 %rs268, 1, 0, __$temp3;}
	// end inline asm
	setp.eq.s16 	%p57, %rs268, 0;
	setp.ge.s32 	%p58, %r253, %r517;
	or.pred  	%p59, %p57, %p58;
	@%p59 bra 	$L__BB5_137;
$L__BB5_136:
	mov.u32 	%r517, %r253;
	mov.u16 	%rs613, %rs116;
$L__BB5_137:
	// begin inline asm
	{ .reg .pred __$temp3;
  setp.gt.f16  __$temp3, %rs117, %rs613;
  selp.u16 %rs271, 1, 0, __$temp3;}
	// end inline asm
	setp.ne.s16 	%p60, %rs271, 0;
	@%p60 bra 	$L__BB5_139;
	// begin inline asm
	{ .reg .pred __$temp3;
  setp.eq.f16  __$temp3, %rs613, %rs117;
  selp.u16 %rs274, 1, 0, __$temp3;}
	// end inline asm
	setp.eq.s16 	%p61, %rs274, 0;
	setp.ge.s32 	%p62, %r255, %r517;
	or.pred  	%p63, %p61, %p62;
	@%p63 bra 	$L__BB5_140;
$L__BB5_139:
	mov.u32 	%r517, %r255;
	mov.u16 	%rs613, %rs117;
$L__BB5_140:
	sub.s32 	%r257, %r221, %r526;
	setp.lt.s32 	%p64, %r257, 2048;
	@%p64 bra 	$L__BB5_160;
	add.s32 	%r526, %r526, 2048;
	setp.le.s32 	%p65, %r526, %r125;
	@%p65 bra 	$L__BB5_116;
$L__BB5_142:
	setp.le.s32 	%p66, %r221, %r526;
	@%p66 bra 	$L__BB5_160;
	sub.s32 	%r147, %r221, %r526;
	setp.ge.s32 	%p67, %r109, %r147;
	@%p67 bra 	$L__BB5_160;
	not.b32 	%r259, %r109;
	add.s32 	%r260, %r221, %r259;
	sub.s32 	%r148, %r260, %r526;
	and.b32  	%r261, %r148, 768;
	setp.eq.s32 	%p68, %r261, 768;
	mov.u32 	%r532, %r109;
	@%p68 bra 	$L__BB5_149;
	add.s32 	%r528, %r109, %r526;
	shr.u32 	%r262, %r148, 8;
	add.s32 	%r263, %r262, 1;
	and.b32  	%r264, %r263, 3;
	neg.s32 	%r527, %r264;
	mov.u32 	%r532, %r109;
	mov.u32 	%r530, %r517;
	mov.u16 	%rs622, %rs613;
$L__BB5_146:
	.pragma "nounroll";
	mul.wide.u32 	%rd48, %r528, 8;
	add.s64 	%rd46, %rd10, %rd48;
	// begin inline asm
	ld.global.nc.u32 %r517, [%rd46];
	// end inline asm
	add.s64 	%rd47, %rd46, 4;
	// begin inline asm
	ld.global.nc.u32 %r266, [%rd47];
	// end inline asm
	cvt.u16.u32 	%rs613, %r266;
	// begin inline asm
	{ .reg .pred __$temp3;
  setp.gt.f16  __$temp3, %rs613, %rs622;
  selp.u16 %rs278, 1, 0, __$temp3;}
	// end inline asm
	setp.ne.s16 	%p69, %rs278, 0;
	@%p69 bra 	$L__BB5_148;
	// begin inline asm
	{ .reg .pred __$temp3;
  setp.eq.f16  __$temp3, %rs622, %rs613;
  selp.u16 %rs281, 1, 0, __$temp3;}
	// end inline asm
	setp.ne.s16 	%p70, %rs281, 0;
	setp.lt.s32 	%p71, %r517, %r530;
	and.pred  	%p72, %p70, %p71;
	selp.b32 	%r517, %r517, %r530, %p72;
	selp.b16 	%rs613, %rs613, %rs622, %p72;
$L__BB5_148:
	add.s32 	%r532, %r532, 256;
	add.s32 	%r528, %r528, 256;
	add.s32 	%r527, %r527, 1;
	setp.ne.s32 	%p73, %r527, 0;
	mov.u32 	%r530, %r517;
	mov.u16 	%rs622, %rs613;
	@%p73 bra 	$L__BB5_146;
$L__BB5_149:
	setp.lt.u32 	%p74, %r148, 768;
	@%p74 bra 	$L__BB5_160;
	cvt.u64.u32 	%rd49, %r532;
	cvt.u64.u32 	%rd50, %r526;
	add.s64 	%rd51, %rd49, %rd50;
	shl.b64 	%rd52, %rd51, 3;
	add.s64 	%rd53, %rd52, %rd10;
	add.s64 	%rd79, %rd53, 6148;
	add.s32 	%r535, %r532, %r526;
$L__BB5_151:
	mul.wide.u32 	%rd56, %r535, 8;
	add.s64 	%rd54, %rd10, %rd56;
	// begin inline asm
	ld.global.nc.u32 %r538, [%rd54];
	// end inline asm
	add.s64 	%rd55, %rd54, 4;
	// begin inline asm
	ld.global.nc.u32 %r268, [%rd55];
	// end inline asm
	cvt.u16.u32 	%rs627, %r268;
	// begin inline asm
	{ .reg .pred __$temp3;
  setp.gt.f16  __$temp3, %rs627, %rs613;
  selp.u16 %rs284, 1, 0, __$temp3;}
	// end inline asm
	setp.ne.s16 	%p75, %rs284, 0;
	@%p75 bra 	$L__BB5_153;
	// begin inline asm
	{ .reg .pred __$temp3;
  setp.eq.f16  __$temp3, %rs613, %rs627;
  selp.u16 %rs287, 1, 0, __$temp3;}
	// end inline asm
	setp.ne.s16 	%p76, %rs287, 0;
	setp.lt.s32 	%p77, %r538, %r517;
	and.pred  	%p78, %p76, %p77;
	selp.b32 	%r538, %r538, %r517, %p78;
	selp.b16 	%rs627, %rs627, %rs613, %p78;
$L__BB5_153:
	add.s64 	%rd57, %rd79, -4100;
	// begin inline asm
	ld.global.nc.u32 %r539, [%rd57];
	// end inline asm
	add.s64 	%rd58, %rd79, -4096;
	// begin inline asm
	ld.global.nc.u32 %r270, [%rd58];
	// end inline asm
	cvt.u16.u32 	%rs628, %r270;
	// begin inline asm
	{ .reg .pred __$temp3;
  setp.gt.f16  __$temp3, %rs628, %rs627;
  selp.u16 %rs290, 1, 0, __$temp3;}
	// end inline asm
	setp.ne.s16 	%p79, %rs290, 0;
	@%p79 bra 	$L__BB5_155;
	// begin inline asm
	{ .reg .pred __$temp3;
  setp.eq.f16  __$temp3, %rs627, %rs628;
  selp.u16 %rs293, 1, 0, __$temp3;}
	// end inline asm
	setp.ne.s16 	%p80, %rs293, 0;
	setp.lt.s32 	%p81, %r539, %r538;
	and.pred  	%p82, %p80, %p81;
	selp.b32 	%r539, %r539, %r538, %p82;
	selp.b16 	%rs628, %rs628, %rs627, %p82;
$L__BB5_155:
	add.s64 	%rd59, %rd79, -2052;
	// begin inline asm
	ld.global.nc.u32 %r540, [%rd59];
	// end inline asm
	add.s64 	%rd60, %rd79, -2048;
	// begin inline asm
	ld.global.nc.u32 %r272, [%rd60];
	// end inline asm
	cvt.u16.u32 	%rs629, %r272;
	// begin inline asm
	{ .reg .pred __$temp3;
  setp.gt.f16  __$temp3, %rs629, %rs628;
  selp.u16 %rs296, 1, 0, __$temp3;}
	// end inline asm
	setp.ne.s16 	%p83, %rs296, 0;
	@%p83 bra 	$L__BB5_157;
	// begin inline asm
	{ .reg .pred __$temp3;
  setp.eq.f16  __$temp3, %rs628, %rs629;
  selp.u16 %rs299, 1, 0, __$temp3;}
	// end inline asm
	setp.ne.s16 	%p84, %rs299, 0;
	setp.lt.s32 	%p85, %r540, %r539;
	and.pred  	%p86, %p84, %p85;
	selp.b32 	%r540, %r540, %r539, %p86;
	selp.b16 	%rs629, %rs629, %rs628, %p86;
$L__BB5_157:
	add.s64 	%rd61, %rd79, -4;
	// begin inline asm
	ld.global.nc.u32 %r517, [%rd61];
	// end inline asm
	// begin inline asm
	ld.global.nc.u32 %r274, [%rd79];
	// end inline asm
	cvt.u16.u32 	%rs613, %r274;
	// begin inline asm
	{ .reg .pred __$temp3;
  setp.gt.f16  __$temp3, %rs613, %rs629;
  selp.u16 %rs302, 1, 0, __$temp3;}
	// end inline asm
	setp.ne.s16 	%p87, %rs302, 0;
	@%p87 bra 	$L__BB5_159;
	// begin inline asm
	{ .reg .pred __$temp3;
  setp.eq.f16  __$temp3, %rs629, %rs613;
  selp.u16 %rs305, 1, 0, __$temp3;}
	// end inline asm
	setp.ne.s16 	%p88, %rs305, 0;
	setp.lt.s32 	%p89, %r517, %r540;
	and.pred  	%p90, %p88, %p89;
	selp.b32 	%r517, %r517, %r540, %p90;
	selp.b16 	%rs613, %rs613, %rs629, %p90;
$L__BB5_159:
	add.s32 	%r532, %r532, 1024;
	add.s64 	%rd79, %rd79, 8192;
	add.s32 	%r535, %r535, 1024;
	setp.lt.s32 	%p91, %r532, %r147;
	@%p91 bra 	$L__BB5_151;
$L__BB5_160:
	// begin inline asm
	mov.u32 %r275, %laneid;
	// end inline asm
	mov.b32 	%r282, {%rs613, %rs308};
	mov.b32 	%r283, 1;
	mov.b32 	%r284, 31;
	mov.b32 	%r285, -1;
	// begin inline asm
	shfl.sync.down.b32 %r276, %r517, %r283, %r284, %r285;
	// end inline asm
	// begin inline asm
	shfl.sync.down.b32 %r281, %r282, %r283, %r284, %r285;
	// end inline asm
	cvt.u16.u32 	%rs147, %r281;
	setp.gt.s32 	%p92, %r275, 30;
	mov.u32 	%r543, %r517;
	mov.u16 	%rs632, %rs613;
	@%p92 bra 	$L__BB5_163;
	// begin inline asm
	{ .reg .pred __$temp3;
  setp.gt.f16  __$temp3, %rs147, %rs613;
  selp.u16 %rs309, 1, 0, __$temp3;}
	// end inline asm
	setp.ne.s16 	%p93, %rs309, 0;
	mov.u32 	%r543, %r276;
	mov.u16 	%rs632, %rs147;
	@%p93 bra 	$L__BB5_163;
	// begin inline asm
	{ .reg .pred __$temp3;
  setp.eq.f16  __$temp3, %rs613, %rs147;
  selp.u16 %rs312, 1, 0, __$temp3;}
	// end inline asm
	setp.ne.s16 	%p94, %rs312, 0;
	setp.lt.s32 	%p95, %r276, %r517;
	and.pred  	%p96, %p94, %p95;
	selp.b32 	%r543, %r276, %r517, %p96;
	selp.b16 	%rs632, %rs147, %rs613, %p96;
$L__BB5_163:
	mov.b32 	%r292, {%rs632, %rs315};
	mov.b32 	%r293, 2;
	mov.b32 	%r294, 31;
	mov.b32 	%r295, -1;
	// begin inline asm
	shfl.sync.down.b32 %r286, %r543, %r293, %r294, %r295;
	// end inline asm
	// begin inline asm
	shfl.sync.down.b32 %r291, %r292, %r293, %r294, %r295;
	// end inline asm
	cvt.u16.u32 	%rs150, %r291;
	setp.gt.s32 	%p97, %r275, 29;
	mov.u32 	%r544, %r543;
	mov.u16 	%rs633, %rs632;
	@%p97 bra 	$L__BB5_166;
	// begin inline asm
	{ .reg .pred __$temp3;
  setp.gt.f16  __$temp3, %rs150, %rs632;
  selp.u16 %rs316, 1, 0, __$temp3;}
	// end inline asm
	setp.ne.s16 	%p98, %rs316, 0;
	mov.u32 	%r544, %r286;
	mov.u16 	%rs633, %rs150;
	@%p98 bra 	$L__BB5_166;
	// begin inline asm
	{ .reg .pred __$temp3;
  setp.eq.f16  __$temp3, %rs632, %rs150;
  selp.u16 %rs319, 1, 0, __$temp3;}
	// end inline asm
	setp.ne.s16 	%p99, %rs319, 0;
	setp.lt.s32 	%p100, %r286, %r543;
	and.pred  	%p101, %p99, %p100;
	selp.b32 	%r544, %r286, %r543, %p101;
	selp.b16 	%rs633, %rs150, %rs632, %p101;
$L__BB5_166:
	mov.b32 	%r302, {%rs633, %rs322};
	mov.b32 	%r303, 4;
	mov.b32 	%r304, 31;
	mov.b32 	%r305, -1;
	// begin inline asm
	shfl.sync.down.b32 %r296, %r544, %r303, %r304, %r305;
	// end inline asm
	// begin inline asm
	shfl.sync.down.b32 %r301, %r302, %r303, %r304, %r305;
	// end inline asm
	cvt.u16.u32 	%rs153, %r301;
	setp.gt.s32 	%p102, %r275, 27;
	mov.u32 	%r545, %r544;
	mov.u16 	%rs634, %rs633;
	@%p102 bra 	$L__BB5_169;
	// begin inline asm
	{ .reg .pred __$temp3;
  setp.gt.f16  __$temp3, %rs153, %rs633;
  selp.u16 %rs323, 1, 0, __$temp3;}
	// end inline asm
	setp.ne.s16 	%p103, %rs323, 0;
	mov.u32 	%r545, %r296;
	mov.u16 	%rs634, %rs153;
	@%p103 bra 	$L__BB5_169;
	// begin inline asm
	{ .reg .pred __$temp3;
  setp.eq.f16  __$temp3, %rs633, %rs153;
  selp.u16 %rs326, 1, 0, __$temp3;}
	// end inline asm
	setp.ne.s16 	%p104, %rs326, 0;
	setp.lt.s32 	%p105, %r296, %r544;
	and.pred  	%p106, %p104, %p105;
	selp.b32 	%r545, %r296, %r544, %p106;
	selp.b16 	%rs634, %rs153, %rs633, %p106;
$L__BB5_169:
	mov.b32 	%r312, {%rs634, %rs329};
	mov.b32 	%r313, 8;
	mov.b32 	%r314, 31;
	mov.b32 	%r315, -1;
	// begin inline asm
	shfl.sync.down.b32 %r306, %r545, %r313, %r314, %r315;
	// end inline asm
	// begin inline asm
	shfl.sync.down.b32 %r311, %r312, %r313, %r314, %r315;
	// end inline asm
	cvt.u16.u32 	%rs156, %r311;
	setp.gt.s32 	%p107, %r275, 23;
	mov.u32 	%r555, %r545;
	mov.u16 	%rs644, %rs634;
	@%p107 bra 	$L__BB5_172;
	// begin inline asm
	{ .reg .pred __$temp3;
  setp.gt.f16  __$temp3, %rs156, %rs634;
  selp.u16 %rs330, 1, 0, __$temp3;}
	// end inline asm
	setp.ne.s16 	%p108, %rs330, 0;
	mov.u32 	%r555, %r306;
	mov.u16 	%rs644, %rs156;
	@%p108 bra 	$L__BB5_172;
	// begin inline asm
	{ .reg .pred __$temp3;
  setp.eq.f16  __$temp3, %rs634, %rs156;
  selp.u16 %rs333, 1, 0, __$temp3;}
	// end inline asm
	setp.ne.s16 	%p109, %rs333, 0;
	setp.lt.s32 	%p110, %r306, %r545;
	and.pred  	%p111, %p109, %p110;
	selp.b32 	%r555, %r306, %r545, %p111;
	selp.b16 	%rs644, %rs156, %rs634, %p111;
$L__BB5_172:
	mov.b32 	%r322, {%rs644, %rs336};
	mov.b32 	%r323, 16;
	mov.b32 	%r324, 31;
	mov.b32 	%r325, -1;
	// begin inline asm
	shfl.sync.down.b32 %r547, %r555, %r323, %r324, %r325;
	// end inline asm
	// begin inline asm
	shfl.sync.down.b32 %r321, %r322, %r323, %r324, %r325;
	// end inline asm
	cvt.u16.u32 	%rs636, %r321;
	setp.gt.s32 	%p112, %r275, 15;
	@%p112 bra 	$L__BB5_177;
	// begin inline asm
	{ .reg .pred __$temp3;
  setp.gt.f16  __$temp3, %rs636, %rs644;
  selp.u16 %rs337, 1, 0, __$temp3;}
	// end inline asm
	setp.ne.s16 	%p113, %rs337, 0;
	@%p113 bra 	$L__BB5_175;
	// begin inline asm
	{ .reg .pred __$temp3;
  setp.eq.f16  __$temp3, %rs644, %rs636;
  selp.u16 %rs340, 1, 0, __$temp3;}
	// end inline asm
	setp.ne.s16 	%p114, %rs340, 0;
	setp.lt.s32 	%p115, %r547, %r555;
	and.pred  	%p116, %p114, %p115;
	selp.b32 	%r547, %r547, %r555, %p116;
	selp.b16 	%rs636, %rs636, %rs644, %p116;
$L__BB5_175:
	setp.ne.s32 	%p117, %r275, 0;
	mov.u16 	%rs644, %rs636;
	mov.u32 	%r555, %r547;
	@%p117 bra 	$L__BB5_177;
	shr.u32 	%r326, %r109, 2;
	and.b32  	%r327, %r326, 248;
	mov.u32 	%r328, _ZZN3cub18CUB_300001_SM_10006detail6reduce28DeviceReduceSingleTileKernelINS2_10policy_hubINS0_12KeyValuePairIi6__halfEEiNS0_6ArgMaxEE10Policy1000EPS7_SB_iS8_NS2_20empty_problem_init_tIS7_EES7_N4cuda3std3__410__identityEEEvT0_T1_T2_T3_T4_T6_E12temp_storage;
	add.s32 	%r329, %r328, %r327;
	st.shared.u32 	[%r329+8], %r547;
	st.shared.u16 	[%r329+12], %rs636;
$L__BB5_177:
	bar.sync 	0;
	setp.ne.s32 	%p118, %r109, 0;
	@%p118 bra 	$L__BB5_192;
	ld.shared.u32 	%r549, [_ZZN3cub18CUB_300001_SM_10006detail6reduce28DeviceReduceSingleTileKernelINS2_10policy_hubINS0_12KeyValuePairIi6__halfEEiNS0_6ArgMaxEE10Policy1000EPS7_SB_iS8_NS2_20empty_problem_init_tIS7_EES7_N4cuda3std3__410__identityEEEvT0_T1_T2_T3_T4_T6_E12temp_storage+16];
	ld.shared.u16 	%rs638, [_ZZN3cub18CUB_300001_SM_10006detail6reduce28DeviceReduceSingleTileKernelINS2_10policy_hubINS0_12KeyValuePairIi6__halfEEiNS0_6ArgMaxEE10Policy1000EPS7_SB_iS8_NS2_20empty_problem_init_tIS7_EES7_N4cuda3std3__410__identityEEEvT0_T1_T2_T3_T4_T6_E12temp_storage+20];
	// begin inline asm
	{ .reg .pred __$temp3;
  setp.gt.f16  __$temp3, %rs638, %rs644;
  selp.u16 %rs343, 1, 0, __$temp3;}
	// end inline asm
	setp.ne.s16 	%p119, %rs343, 0;
	@%p119 bra 	$L__BB5_180;
	// begin inline asm
	{ .reg .pred __$temp3;
  setp.eq.f16  __$temp3, %rs644, %rs638;
  selp.u16 %rs346, 1, 0, __$temp3;}
	// end inline asm
	setp.ne.s16 	%p120, %rs346, 0;
	setp.lt.s32 	%p121, %r549, %r555;
	and.pred  	%p122, %p120, %p121;
	selp.b32 	%r549, %r549, %r555, %p122;
	selp.b16 	%rs638, %rs638, %rs644, %p122;
$L__BB5_180:
	ld.shared.u32 	%r550, [_ZZN3cub18CUB_300001_SM_10006detail6reduce28DeviceReduceSingleTileKernelINS2_10policy_hubINS0_12KeyValuePairIi6__halfEEiNS0_6ArgMaxEE10Policy1000EPS7_SB_iS8_NS2_20empty_problem_init_tIS7_EES7_N4cuda3std3__410__identityEEEvT0_T1_T2_T3_T4_T6_E12temp_storage+24];
	ld.shared.u16 	%rs639, [_ZZN3cub18CUB_300001_SM_10006detail6reduce28DeviceReduceSingleTileKernelINS2_10policy_hubINS0_12KeyValuePairIi6__halfEEiNS0_6ArgMaxEE10Policy1000EPS7_SB_iS8_NS2_20empty_problem_init_tIS7_EES7_N4cuda3std3__410__identityEEEvT0_T1_T2_T3_T4_T6_E12temp_storage+28];
	// begin inline asm
	{ .reg .pred __$temp3;
  setp.gt.f16  __$temp3, %rs639, %rs638;
  selp.u16 %rs349, 1, 0, __$temp3;}
	// end inline asm
	setp.ne.s16 	%p123, %rs349, 0;
	@%p123 bra 	$L__BB5_182;
	// begin inline asm
	{ .reg .pred __$temp3;
  setp.eq.f16  __$temp3, %rs638, %rs639;
  selp.u16 %rs352, 1, 0, __$temp3;}
	// end inline asm
	setp.ne.s16 	%p124, %rs352, 0;
	setp.lt.s32 	%p125, %r550, %r549;
	and.pred  	%p126, %p124, %p125;
	selp.b32 	%r550, %r550, %r549, %p126;
	selp.b16 	%rs639, %rs639, %rs638, %p126;
$L__BB5_182:
	ld.shared.u32 	%r551, [_ZZN3cub18CUB_300001_SM_10006detail6reduce28DeviceReduceSingleTileKernelINS2_10policy_hubINS0_12KeyValuePairIi6__halfEEiNS0_6ArgMaxEE10Policy1000EPS7_SB_iS8_NS2_20empty_problem_init_tIS7_EES7_N4cuda3std3__410__identityEEEvT0_T1_T2_T3_T4_T6_E12temp_storage+32];
	ld.shared.u16 	%rs640, [_ZZN3cub18CUB_300001_SM_10006detail6reduce28DeviceReduceSingleTileKernelINS2_10policy_hubINS0_12KeyValuePairIi6__halfEEiNS0_6ArgMaxEE10Policy1000EPS7_SB_iS8_NS2_20empty_problem_init_tIS7_EES7_N4cuda3std3__410__identityEEEvT0_T1_T2_T3_T4_T6_E12temp_storage+36];
	// begin inline asm
	{ .reg .pred __$temp3;
  setp.gt.f16  __$temp3, %rs640, %rs639;
  selp.u16 %rs355, 1, 0, __$temp3;}
	// end inline asm
	setp.ne.s16 	%p127, %rs355, 0;
	@%p127 bra 	$L__BB5_184;
	// begin inline asm
	{ .reg .pred __$temp3;
  setp.eq.f16  __$temp3, %rs639, %rs640;
  selp.u16 %rs358, 1, 0, __$temp3;}
	// end inline asm
	setp.ne.s16 	%p128, %rs358, 0;
	setp.lt.s32 	%p129, %r551, %r550;
	and.pred  	%p130, %p128, %p129;
	selp.b32 	%r551, %r551, %r550, %p130;
	selp.b16 	%rs640, %rs640, %rs639, %p130;
$L__BB5_184:
	ld.shared.u32 	%r552, [_ZZN3cub18CUB_300001_SM_10006detail6reduce28DeviceReduceSingleTileKernelINS2_10policy_hubINS0_12KeyValuePairIi6__halfEEiNS0_6ArgMaxEE10Policy1000EPS7_SB_iS8_NS2_20empty_problem_init_tIS7_EES7_N4cuda3std3__410__identityEEEvT0_T1_T2_T3_T4_T6_E12temp_storage+40];
	ld.shared.u16 	%rs641, [_ZZN3cub18CUB_300001_SM_10006detail6reduce28DeviceReduceSingleTileKernelINS2_10policy_hubINS0_12KeyValuePairIi6__halfEEiNS0_6ArgMaxEE10Policy1000EPS7_SB_iS8_NS2_20empty_problem_init_tIS7_EES7_N4cuda3std3__410__identityEEEvT0_T1_T2_T3_T4_T6_E12temp_storage+44];
	// begin inline asm
	{ .reg .pred __$temp3;
  setp.gt.f16  __$temp3, %rs641, %rs640;
  selp.u16 %rs361, 1, 0, __$temp3;}
	// end inline asm
	setp.ne.s16 	%p131, %rs361, 0;
	@%p131 bra 	$L__BB5_186;
	// begin inline asm
	{ .reg .pred __$temp3;
  setp.eq.f16  __$temp3, %rs640, %rs641;
  selp.u16 %rs364, 1, 0, __$temp3;}
	// end inline asm
	setp.ne.s16 	%p132, %rs364, 0;
	setp.lt.s32 	%p133, %r552, %r551;
	and.pred  	%p134, %p132, %p133;
	selp.b32 	%r552, %r552, %r551, %p134;
	selp.b16 	%rs641, %rs641, %rs640, %p134;
$L__BB5_186:
	ld.shared.u32 	%r553, [_ZZN3cub18CUB_300001_SM_10006detail6reduce28DeviceReduceSingleTileKernelINS2_10policy_hubINS0_12KeyValuePairIi6__halfEEiNS0_6ArgMaxEE10Policy1000EPS7_SB_iS8_NS2_20empty_problem_init_tIS7_EES7_N4cuda3std3__410__identityEEEvT0_T1_T2_T3_T4_T6_E12temp_storage+48];
	ld.shared.u16 	%rs642, [_ZZN3cub18CUB_300001_SM_10006detail6reduce28DeviceReduceSingleTileKernelINS2_10policy_hubINS0_12KeyValuePairIi6__halfEEiNS0_6ArgMaxEE10Policy1000EPS7_SB_iS8_NS2_20empty_problem_init_tIS7_EES7_N4cuda3std3__410__identityEEEvT0_T1_T2_T3_T4_T6_E12temp_storage+52];
	// begin inline asm
	{ .reg .pred __$temp3;
  setp.gt.f16  __$temp3, %rs642, %rs641;
  selp.u16 %rs367, 1, 0, __$temp3;}
	// end inline asm
	setp.ne.s16 	%p135, %rs367, 0;
	@%p135 bra 	$L__BB5_188;
	// begin inline asm
	{ .reg .pred __$temp3;
  setp.eq.f16  __$temp3, %rs641, %rs642;
  selp.u16 %rs370, 1, 0, __$temp3;}
	// end inline asm
	setp.ne.s16 	%p136, %rs370, 0;
	setp.lt.s32 	%p137, %r553, %r552;
	and.pred  	%p138, %p136, %p137;
	selp.b32 	%r553, %r553, %r552, %p138;
	selp.b16 	%rs642, %rs642, %rs641, %p138;
$L__BB5_188:
	ld.shared.u32 	%r554, [_ZZN3cub18CUB_300001_SM_10006detail6reduce28DeviceReduceSingleTileKernelINS2_10policy_hubINS0_12KeyValuePairIi6__halfEEiNS0_6ArgMaxEE10Policy1000EPS7_SB_iS8_NS2_20empty_problem_init_tIS7_EES7_N4cuda3std3__410__identityEEEvT0_T1_T2_T3_T4_T6_E12temp_storage+56];
	ld.shared.u16 	%rs643, [_ZZN3cub18CUB_300001_SM_10006detail6reduce28DeviceReduceSingleTileKernelINS2_10policy_hubINS0_12KeyValuePairIi6__halfEEiNS0_6ArgMaxEE10Policy1000EPS7_SB_iS8_NS2_20empty_problem_init_tIS7_EES7_N4cuda3std3__410__identityEEEvT0_T1_T2_T3_T4_T6_E12temp_storage+60];
	// begin inline asm
	{ .reg .pred __$temp3;
  setp.gt.f16  __$temp3, %rs643, %rs642;
  selp.u16 %rs373, 1, 0, __$temp3;}
	// end inline asm
	setp.ne.s16 	%p139, %rs373, 0;
	@%p139 bra 	$L__BB5_190;
	// begin inline asm
	{ .reg .pred __$temp3;
  setp.eq.f16  __$temp3, %rs642, %rs643;
  selp.u16 %rs376, 1, 0, __$temp3;}
	// end inline asm
	setp.ne.s16 	%p140, %rs376, 0;
	setp.lt.s32 	%p141, %r554, %r553;
	and.pred  	%p142, %p140, %p141;
	selp.b32 	%r554, %r554, %r553, %p142;
	selp.b16 	%rs643, %rs643, %rs642, %p142;
$L__BB5_190:
	ld.shared.u32 	%r555, [_ZZN3cub18CUB_300001_SM_10006detail6reduce28DeviceReduceSingleTileKernelINS2_10policy_hubINS0_12KeyValuePairIi6__halfEEiNS0_6ArgMaxEE10Policy1000EPS7_SB_iS8_NS2_20empty_problem_init_tIS7_EES7_N4cuda3std3__410__identityEEEvT0_T1_T2_T3_T4_T6_E12temp_storage+64];
	ld.shared.u16 	%rs644, [_ZZN3cub18CUB_300001_SM_10006detail6reduce28DeviceReduceSingleTileKernelINS2_10policy_hubINS0_12KeyValuePairIi6__halfEEiNS0_6ArgMaxEE10Policy1000EPS7_SB_iS8_NS2_20empty_problem_init_tIS7_EES7_N4cuda3std3__410__identityEEEvT0_T1_T2_T3_T4_T6_E12temp_storage+68];
	// begin inline asm
	{ .reg .pred __$temp3;
  setp.gt.f16  __$temp3, %rs644, %rs643;
  selp.u16 %rs379, 1, 0, __$temp3;}
	// end inline asm
	setp.ne.s16 	%p143, %rs379, 0;
	@%p143 bra 	$L__BB5_192;
	// begin inline asm
	{ .reg .pred __$temp3;
  setp.eq.f16  __$temp3, %rs643, %rs644;
  selp.u16 %rs382, 1, 0, __$temp3;}
	// end inline asm
	setp.ne.s16 	%p144, %rs382, 0;
	setp.lt.s32 	%p145, %r555, %r554;
	and.pred  	%p146, %p144, %p145;
	selp.b16 	%rs644, %rs644, %rs643, %p146;
	selp.b32 	%r555, %r555, %r554, %p146;
$L__BB5_192:
	mov.u32 	%r467, %tid.x;
	setp.ne.s32 	%p293, %r467, 0;
	@%p293 bra 	$L__BB5_194;
	st.global.u32 	[%rd1], %r555;
	st.global.u16 	[%rd1+4], %rs644;
$L__BB5_194:
	ret;

}
	// .globl	_ZN3cub18CUB_300001_SM_10006detail4scan20DeviceScanInitKernelINS0_13ScanTileStateI6__halfLb1EEEEEvT_i
.visible .entry _ZN3cub18CUB_300001_SM_10006detail4scan20DeviceScanInitKernelINS0_13ScanTileStateI6__halfLb1EEEEEvT_i(
	.param .align 8 .b8 _ZN3cub18CUB_300001_SM_10006detail4scan20DeviceScanInitKernelINS0_13ScanTileStateI6__halfLb1EEEEEvT_i_param_0[8],
	.param .u32 _ZN3cub18CUB_300001_SM_10006detail4scan20DeviceScanInitKernelINS0_13ScanTileStateI6__halfLb1EEEEEvT_i_param_1
)
{
	.reg .pred 	%p<5>;
	.reg .b32 	%r<9>;
	.reg .b64 	%rd<7>;

	ld.param.u64 	%rd2, [_ZN3cub18CUB_300001_SM_10006detail4scan20DeviceScanInitKernelINS0_13ScanTileStateI6__halfLb1EEEEEvT_i_param_0];
	ld.param.u32 	%r4, [_ZN3cub18CUB_300001_SM_10006detail4scan20DeviceScanInitKernelINS0_13ScanTileStateI6__halfLb1EEEEEvT_i_param_1];
	cvta.to.global.u64 	%rd1, %rd2;
	mov.u32 	%r1, %ctaid.x;
	mov.u32 	%r5, %ntid.x;
	mov.u32 	%r2, %tid.x;
	mad.lo.s32 	%r3, %r1, %r5, %r2;
	setp.ge.s32 	%p1, %r3, %r4;
	@%p1 bra 	$L__BB6_2;
	mul.wide.s32 	%rd3, %r3, 4;
	add.s64 	%rd4, %rd1, %rd3;
	mov.b32 	%r6, 99;
	st.global.u32 	[%rd4+128], %r6;
$L__BB6_2:
	setp.ne.s32 	%p2, %r1, 0;
	setp.gt.u32 	%p3, %r2, 31;
	or.pred  	%p4, %p2, %p3;
	@%p4 bra 	$L__BB6_4;
	mul.wide.u32 	%rd5, %r2, 4;
	add.s64 	%rd6, %rd1, %rd5;
	mov.b32 	%r8, 0;
	st.global.u32 	[%rd6], %r8;
$L__BB6_4:
	ret;

}
	// .globl	_ZN3cub18CUB_300001_SM_10006detail4scan16DeviceScanKernelINS2_10policy_hubI6__halfS5_S5_jN4cuda3std3__44plusIvEEE10Policy1000EPS5_SD_NS0_13ScanTileStateIS5_Lb1EEESA_NS0_8NullTypeEjS5_Lb0ESG_EEvT0_T1_T2_iT3_T4_T5_
.visible .entry _ZN3cub18CUB_300001_SM_10006detail4scan16DeviceScanKernelINS2_10policy_hubI6__halfS5_S5_jN4cuda3std3__44plusIvEEE10Policy1000EPS5_SD_NS0_13ScanTileStateIS5_Lb1EEESA_NS0_8NullTypeEjS5_Lb0ESG_EEvT0_T1_T2_iT3_T4_T5_(
	.param .u64 .ptr .align 1 _ZN3cub18CUB_300001_SM_10006detail4scan16DeviceScanKernelINS2_10policy_hubI6__halfS5_S5_jN4cuda3std3__44plusIvEEE10Policy1000EPS5_SD_NS0_13ScanTileStateIS5_Lb1EEESA_NS0_8NullTypeEjS5_Lb0ESG_EEvT0_T1_T2_iT3_T4_T5__param_0,
	.param .u64 .ptr .align 1 _ZN3cub18CUB_300001_SM_10006detail4scan16DeviceScanKernelINS2_10policy_hubI6__halfS5_S5_jN4cuda3std3__44plusIvEEE10Policy1000EPS5_SD_NS0_13ScanTileStateIS5_Lb1EEESA_NS0_8NullTypeEjS5_Lb0ESG_EEvT0_T1_T2_iT3_T4_T5__param_1,
	.param .align 8 .b8 _ZN3cub18CUB_300001_SM_10006detail4scan16DeviceScanKernelINS2_10policy_hubI6__halfS5_S5_jN4cuda3std3__44plusIvEEE10Policy1000EPS5_SD_NS0_13ScanTileStateIS5_Lb1EEESA_NS0_8NullTypeEjS5_Lb0ESG_EEvT0_T1_T2_iT3_T4_T5__param_2[8],
	.param .u32 _ZN3cub18CUB_300001_SM_10006detail4scan16DeviceScanKernelINS2_10policy_hubI6__halfS5_S5_jN4cuda3std3__44plusIvEEE10Policy1000EPS5_SD_NS0_13ScanTileStateIS5_Lb1EEESA_NS0_8NullTypeEjS5_Lb0ESG_EEvT0_T1_T2_iT3_T4_T5__param_3,
	.param .align 1 .b8 _ZN3cub18CUB_300001_SM_10006detail4scan16DeviceScanKernelINS2_10policy_hubI6__halfS5_S5_jN4cuda3std3__44plusIvEEE10Policy1000EPS5_SD_NS0_13ScanTileStateIS5_Lb1EEESA_NS0_8NullTypeEjS5_Lb0ESG_EEvT0_T1_T2_iT3_T4_T5__param_4[1],
	.param .align 1 .b8 _ZN3cub18CUB_300001_SM_10006detail4scan16DeviceScanKernelINS2_10policy_hubI6__halfS5_S5_jN4cuda3std3__44plusIvEEE10Policy1000EPS5_SD_NS0_13ScanTileStateIS5_Lb1EEESA_NS0_8NullTypeEjS5_Lb0ESG_EEvT0_T1_T2_iT3_T4_T5__param_5[1],
	.param .u32 _ZN3cub18CUB_300001_SM_10006detail4scan16DeviceScanKernelINS2_10policy_hubI6__halfS5_S5_jN4cuda3std3__44plusIvEEE10Policy1000EPS5_SD_NS0_13ScanTileStateIS5_Lb1EEESA_NS0_8NullTypeEjS5_Lb0ESG_EEvT0_T1_T2_iT3_T4_T5__param_6
)
.maxntid 512
{
	.reg .pred 	%p<203>;
	.reg .b16 	%rs<1241>;
	.reg .b32 	%r<753>;
	.reg .b64 	%rd<55>;
	// demoted variable
	.shared .align 16 .b8 _ZZN3cub18CUB_300001_SM_10006detail4scan16DeviceScanKernelINS2_10policy_hubI6__halfS5_S5_jN4cuda3std3__44plusIvEEE10Policy1000EPS5_SD_NS0_13ScanTileStateIS5_Lb1EEESA_NS0_8NullTypeEjS5_Lb0ESG_EEvT0_T1_T2_iT3_T4_T5_E12temp_storage[26640];
	ld.param.u64 	%rd3, [_ZN3cub18CUB_300001_SM_10006detail4scan16DeviceScanKernelINS2_10policy_hubI6__halfS5_S5_jN4cuda3std3__44plusIvEEE10Policy1000EPS5_SD_NS0_13ScanTileStateIS5_Lb1EEESA_NS0_8NullTypeEjS5_Lb0ESG_EEvT0_T1_T2_iT3_T4_T5__param_2];
	ld.param.u64 	%rd17, [_ZN3cub18CUB_300001_SM_10006detail4scan16DeviceScanKernelINS2_10policy_hubI6__halfS5_S5_jN4cuda3std3__44plusIvEEE10Policy1000EPS5_SD_NS0_13ScanTileStateIS5_Lb1EEESA_NS0_8NullTypeEjS5_Lb0ESG_EEvT0_T1_T2_iT3_T4_T5__param_0];
	ld.param.u64 	%rd16, [_ZN3cub18CUB_300001_SM_10006detail4scan16DeviceScanKernelINS2_10policy_hubI6__halfS5_S5_jN4cuda3std3__44plusIvEEE10Policy1000EPS5_SD_NS0_13ScanTileStateIS5_Lb1EEESA_NS0_8NullTypeEjS5_Lb0ESG_EEvT0_T1_T2_iT3_T4_T5__param_1];
	ld.param.u32 	%r114, [_ZN3cub18CUB_300001_SM_10006detail4scan16DeviceScanKernelINS2_10policy_hubI6__halfS5_S5_jN4cuda3std3__44plusIvEEE10Policy1000EPS5_SD_NS0_13ScanTileStateIS5_Lb1EEESA_NS0_8NullTypeEjS5_Lb0ESG_EEvT0_T1_T2_iT3_T4_T5__param_3];
	ld.param.u32 	%r115, [_ZN3cub18CUB_300001_SM_10006detail4scan16DeviceScanKernelINS2_10policy_hubI6__halfS5_S5_jN4cuda3std3__44plusIvEEE10Policy1000EPS5_SD_NS0_13ScanTileStateIS5_Lb1EEESA_NS0_8NullTypeEjS5_Lb0ESG_EEvT0_T1_T2_iT3_T4_T5__param_6];
	cvta.to.global.u64 	%rd1, %rd16;
	cvta.to.global.u64 	%rd2, %rd17;
	mov.u32 	%r116, %ctaid.x;
	add.s32 	%r1, %r114, %r116;
	mul.lo.s32 	%r2, %r1, 13312;
	sub.s32 	%r3, %r115, %r2;
	setp.lt.u32 	%p1, %r3, 13313;
	@%p1 bra 	$L__BB7_53;
	cvt.u64.u32 	%rd36, %r2;
	mov.u32 	%r4, %tid.x;
	and.b32  	%r479, %r4, 31;
	and.b32  	%r480, %r4, 992;
	mul.lo.s32 	%r481, %r480, 26;
	or.b32  	%r482, %r481, %r479;
	cvt.u64.u32 	%rd37, %r482;
	add.s64 	%rd4, %rd37, %rd36;
	shl.b64 	%rd38, %rd4, 1;
	add.s64 	%rd39, %rd2, %rd38;
	ld.global.u16 	%rs723, [%rd39];
	ld.global.u16 	%rs724, [%rd39+64];
	ld.global.u16 	%rs725, [%rd39+128];
	ld.global.u16 	%rs726, [%rd39+192];
	ld.global.u16 	%rs727, [%rd39+256];
	ld.global.u16 	%rs728, [%rd39+320];
	ld.global.u16 	%rs729, [%rd39+384];
	ld.global.u16 	%rs730, [%rd39+448];
	ld.global.u16 	%rs731, [%rd39+512];
	ld.global.u16 	%rs732, [%rd39+576];
	ld.global.u16 	%rs733, [%rd39+640];
	ld.global.u16 	%rs734, [%rd39+704];
	ld.global.u16 	%rs735, [%rd39+768];
	ld.global.u16 	%rs736, [%rd39+832];
	ld.global.u16 	%rs737, [%rd39+896];
	ld.global.u16 	%rs738, [%rd39+960];
	ld.global.u16 	%rs739, [%rd39+1024];
	ld.global.u16 	%rs740, [%rd39+1088];
	ld.global.u16 	%rs741, [%rd39+1152];
	ld.global.u16 	%rs742, [%rd39+1216];
	ld.global.u16 	%rs743, [%rd39+1280];
	ld.global.u16 	%rs744, [%rd39+1344];
	ld.global.u16 	%rs745, [%rd39+1408];
	ld.global.u16 	%rs746, [%rd39+1472];
	ld.global.u16 	%rs747, [%rd39+1536];
	ld.global.u16 	%rs748, [%rd39+1600];
	// begin inline asm
	mov.u32 %r478, %laneid;
	// end inline asm
	shr.u32 	%r6, %r4, 5;
	mad.lo.s32 	%r483, %r6, 832, %r478;
	shl.b32 	%r484, %r483, 1;
	mov.u32 	%r485, _ZZN3cub18CUB_300001_SM_10006detail4scan16DeviceScanKernelINS2_10policy_hubI6__halfS5_S5_jN4cuda3std3__44plusIvEEE10Policy1000EPS5_SD_NS0_13ScanTileStateIS5_Lb1EEESA_NS0_8NullTypeEjS5_Lb0ESG_EEvT0_T1_T2_iT3_T4_T5_E12temp_storage;
	add.s32 	%r7, %r485, %r484;
	st.shared.u16 	[%r7], %rs723;
	st.shared.u16 	[%r7+64], %rs724;
	st.shared.u16 	[%r7+128], %rs725;
	st.shared.u16 	[%r7+192], %rs726;
	st.shared.u16 	[%r7+256], %rs727;
	st.shared.u16 	[%r7+320], %rs728;
	st.shared.u16 	[%r7+384], %rs729;
	st.shared.u16 	[%r7+448], %rs730;
	st.shared.u16 	[%r7+512], %rs731;
	st.shared.u16 	[%r7+576], %rs732;
	st.shared.u16 	[%r7+640], %rs733;
	st.shared.u16 	[%r7+704], %rs734;
	st.shared.u16 	[%r7+768], %rs735;
	st.shared.u16 	[%r7+832], %rs736;
	st.shared.u16 	[%r7+896], %rs737;
	st.shared.u16 	[%r7+960], %rs738;
	st.shared.u16 	[%r7+1024], %rs739;
	st.shared.u16 	[%r7+1088], %rs740;
	st.shared.u16 	[%r7+1152], %rs741;
	st.shared.u16 	[%r7+1216], %rs742;
	st.shared.u16 	[%r7+1280], %rs743;
	st.shared.u16 	[%r7+1344], %rs744;
	st.shared.u16 	[%r7+1408], %rs745;
	st.shared.u16 	[%r7+1472], %rs746;
	st.shared.u16 	[%r7+1536], %rs747;
	st.shared.u16 	[%r7+1600], %rs748;
	bar.warp.sync 	-1;
	mad.lo.s32 	%r8, %r478, 50, %r7;
	ld.shared.u32 	%r9, [%r8];
	mov.b32 	{%rs1132, %rs2}, %r9;
	ld.shared.u32 	%r10, [%r8+4];
	mov.b32 	{%rs3, %rs4}, %r10;
	ld.shared.u32 	%r11, [%r8+8];
	mov.b32 	{%rs5, %rs6}, %r11;
	ld.shared.u32 	%r12, [%r8+12];
	mov.b32 	{%rs7, %rs8}, %r12;
	ld.shared.u32 	%r13, [%r8+16];
	mov.b32 	{%rs9, %rs10}, %r13;
	ld.shared.u32 	%r14, [%r8+20];
	mov.b32 	{%rs11, %rs12}, %r14;
	ld.shared.u32 	%r15, [%r8+24];
	mov.b32 	{%rs13, %rs14}, %r15;
	ld.shared.u32 	%r16, [%r8+28];
	mov.b32 	{%rs15, %rs16}, %r16;
	ld.shared.u32 	%r17, [%r8+32];
	mov.b32 	{%rs17, %rs18}, %r17;
	ld.shared.u32 	%r18, [%r8+36];
	mov.b32 	{%rs19, %rs20}, %r18;
	ld.shared.u32 	%r19, [%r8+40];
	mov.b32 	{%rs21, %rs22}, %r19;
	ld.shared.u32 	%r20, [%r8+44];
	mov.b32 	{%rs23, %rs24}, %r20;
	ld.shared.u32 	%r21, [%r8+48];
	mov.b32 	{%rs25, %rs26}, %r21;
	bar.sync 	0;
	setp.ne.s32 	%p129, %r1, 0;
	@%p129 bra 	$L__BB7_10;
	// begin inline asm
	{add.f16x2 %r647,%r9,%r10;
}
	// end inline asm
	// begin inline asm
	{add.f16x2 %r650,%r647,%r11;
}
	// end inline asm
	// begin inline asm
	{add.f16x2 %r653,%r650,%r12;
}
	// end inline asm
	// begin inline asm
	{add.f16x2 %r656,%r653,%r13;
}
	// end inline asm
	// begin inline asm
	{add.f16x2 %r659,%r656,%r14;
}
	// end inline asm
	// begin inline asm
	{add.f16x2 %r662,%r659,%r15;
}
	// end inline asm
	// begin inline asm
	{add.f16x2 %r665,%r662,%r16;
}
	// end inline asm
	// begin inline asm
	{add.f16x2 %r668,%r665,%r17;
}
	// end inline asm
	// begin inline asm
	{add.f16x2 %r671,%r668,%r18;
}
	// end inline asm
	// begin inline asm
	{add.f16x2 %r674,%r671,%r19;
}
	// end inline asm
	// begin inline asm
	{add.f16x2 %r677,%r674,%r20;
}
	// end inline asm
	// begin inline asm
	{add.f16x2 %r680,%r677,%r21;
}
	// end inline asm
	mov.b32 	{%rs962, %rs963}, %r680;
	mov.b32 	%r685, {%rs963, %rs962};
	// begin inline asm
	{add.f16x2 %r683,%r680,%r685;
}
	// end inline asm
	cvt.u16.u32 	%rs949, %r683;
	and.b32  	%r687, %r683, 65535;
	mov.b32 	%r713, 1;
	mov.b32 	%r714, 0;
	mov.b32 	%r715, -1;
	// begin inline asm
	shfl.sync.up.b32 %r686, %r687, %r713, %r714, %r715;
	// end inline asm
	cvt.u16.u32 	%rs948, %r686;
	// begin inline asm
	{add.f16 %rs947,%rs948,%rs949;
}
	// end inline asm
	setp.lt.s32 	%p179, %r478, 1;
	selp.b16 	%rs952, %rs949, %rs947, %p179;
	cvt.u32.u16 	%r692, %rs952;
	mov.b32 	%r693, 2;
	// begin inline asm
	shfl.sync.up.b32 %r691, %r692, %r693, %r714, %r715;
	// end inline asm
	cvt.u16.u32 	%rs951, %r691;
	// begin inline asm
	{add.f16 %rs950,%rs951,%rs952;
}
	// end inline asm
	setp.lt.s32 	%p180, %r478, 2;
	selp.b16 	%rs955, %rs952, %rs950, %p180;
	cvt.u32.u16 	%r697, %rs955;
	mov.b32 	%r698, 4;
	// begin inline asm
	shfl.sync.up.b32 %r696, %r697, %r698, %r714, %r715;
	// end inline asm
	cvt.u16.u32 	%rs954, %r696;
	// begin inline asm
	{add.f16 %rs953,%rs954,%rs955;
}
	// end inline asm
	setp.lt.s32 	%p181, %r478, 4;
	selp.b16 	%rs958, %rs955, %rs953, %p181;
	cvt.u32.u16 	%r702, %rs958;
	mov.b32 	%r703, 8;
	// begin inline asm
	shfl.sync.up.b32 %r701, %r702, %r703, %r714, %r715;
	// end inline asm
	cvt.u16.u32 	%rs957, %r701;
	// begin inline asm
	{add.f16 %rs956,%rs957,%rs958;
}
	// end inline asm
	setp.lt.s32 	%p182, %r478, 8;
	selp.b16 	%rs961, %rs958, %rs956, %p182;
	cvt.u32.u16 	%r707, %rs961;
	mov.b32 	%r708, 16;
	// begin inline asm
	shfl.sync.up.b32 %r706, %r707, %r708, %r714, %r715;
	// end inline asm
	cvt.u16.u32 	%rs960, %r706;
	// begin inline asm
	{add.f16 %rs959,%rs960,%rs961;
}
	// end inline asm
	setp.lt.s32 	%p183, %r478, 16;
	selp.b16 	%rs964, %rs961, %rs959, %p183;
	cvt.u32.u16 	%r712, %rs964;
	// begin inline asm
	shfl.sync.up.b32 %r711, %r712, %r713, %r714, %r715;
	// end inline asm
	cvt.u16.u32 	%rs1131, %r711;
	setp.ne.s32 	%p184, %r478, 31;
	@%p184 bra 	$L__BB7_4;
	shl.b32 	%r716, %r6, 1;
	mov.u32 	%r717, _ZZN3cub18CUB_300001_SM_10006detail4scan16DeviceScanKernelINS2_10policy_hubI6__halfS5_S5_jN4cuda3std3__44plusIvEEE10Policy1000EPS5_SD_NS0_13ScanTileStateIS5_Lb1EEESA_NS0_8NullTypeEjS5_Lb0ESG_EEvT0_T1_T2_iT3_T4_T5_E12temp_storage;
	add.s32 	%r718, %r717, %r716;
	st.shared.u16 	[%r718+16], %rs959;
$L__BB7_4:
	bar.sync 	0;
	ld.shared.v4.b32 	{%r719, %r720, %r721, %r722}, [_ZZN3cub18CUB_300001_SM_10006detail4scan16DeviceScanKernelINS2_10policy_hubI6__halfS5_S5_jN4cuda3std3__44plusIvEEE10Policy1000EPS5_SD_NS0_13ScanTileStateIS5_Lb1EEESA_NS0_8NullTypeEjS5_Lb0ESG_EEvT0_T1_T2_iT3_T4_T5_E12temp_storage+16];
	mov.b32 	{%rs982, %rs985}, %r722;
	mov.b32 	{%rs976, %rs979}, %r721;
	mov.b32 	{%rs970, %rs973}, %r720;
	mov.b32 	{%rs966, %rs967}, %r719;
	// begin inline asm
	{add.f16 %rs965,%rs966,%rs967;
}
	// end inline asm
	setp.eq.s32 	%p185, %r6, 2;
	selp.b16 	%rs1010, %rs965, %rs966, %p185;
	// begin inline asm
	{add.f16 %rs968,%rs965,%rs970;
}
	// end inline asm
	setp.eq.s32 	%p186, %r6, 3;
	selp.b16 	%rs1011, %rs968, %rs1010, %p186;
	// begin inline asm
	{add.f16 %rs971,%rs968,%rs973;
}
	// end inline asm
	setp.eq.s32 	%p187, %r6, 4;
	selp.b16 	%rs1012, %rs971, %rs1011, %p187;
	// begin inline asm
	{add.f16 %rs974,%rs971,%rs976;
}
	// end inline asm
	setp.eq.s32 	%p188, %r6, 5;
	selp.b16 	%rs1013, %rs974, %rs1012, %p188;
	// begin inline asm
	{add.f16 %rs977,%rs974,%rs979;
}
	// end inline asm
	setp.eq.s32 	%p189, %r6, 6;
	selp.b16 	%rs1014, %rs977, %rs1013, %p189;
	// begin inline asm
	{add.f16 %rs980,%rs977,%rs982;
}
	// end inline asm
	setp.eq.s32 	%p190, %r6, 7;
	selp.b16 	%rs1015, %rs980, %rs1014, %p190;
	// begin inline asm
	{add.f16 %rs983,%rs980,%rs985;
}
	// end inline asm
	setp.eq.s32 	%p191, %r6, 8;
	selp.b16 	%rs1016, %rs983, %rs1015, %p191;
	ld.shared.v4.b32 	{%r723, %r724, %r725, %r726}, [_ZZN3cub18CUB_300001_SM_10006detail4scan16DeviceScanKernelINS2_10policy_hubI6__halfS5_S5_jN4cuda3std3__44plusIvEEE10Policy1000EPS5_SD_NS0_13ScanTileStateIS5_Lb1EEESA_NS0_8NullTypeEjS5_Lb0ESG_EEvT0_T1_T2_iT3_T4_T5_E12temp_storage+32];
	mov.b32 	{%rs1006, %rs1009}, %r726;
	mov.b32 	{%rs1000, %rs1003}, %r725;
	mov.b32 	{%rs994, %rs997}, %r724;
	mov.b32 	{%rs988, %rs991}, %r723;
	// begin inline asm
	{add.f16 %rs986,%rs983,%rs988;
}
	// end inline asm
	setp.eq.s32 	%p192, %r6, 9;
	selp.b16 	%rs1017, %rs986, %rs1016, %p192;
	// begin inline asm
	{add.f16 %rs989,%rs986,%rs991;
}
	// end inline asm
	setp.eq.s32 	%p193, %r6, 10;
	selp.b16 	%rs1018, %rs989, %rs1017, %p193;
	// begin inline asm
	{add.f16 %rs992,%rs989,%rs994;
}
	// end inline asm
	setp.eq.s32 	%p194, %r6, 11;
	selp.b16 	%rs1019, %rs992, %rs1018, %p194;
	// begin inline asm
	{add.f16 %rs995,%rs992,%rs997;
}
	// end inline asm
	setp.eq.s32 	%p195, %r6, 12;
	selp.b16 	%rs1020, %rs995, %rs1019, %p195;
	// begin inline asm
	{add.f16 %rs998,%rs995,%rs1000;
}
	// end inline asm
	setp.eq.s32 	%p196, %r6, 13;
	selp.b16 	%rs1021, %rs998, %rs1020, %p196;
	// begin inline asm
	{add.f16 %rs1001,%rs998,%rs1003;
}
	// end inline asm
	setp.eq.s32 	%p197, %r6, 14;
	selp.b16 	%rs1022, %rs1001, %rs1021, %p197;
	// begin inline asm
	{add.f16 %rs1004,%rs1001,%rs1006;
}
	// end inline asm
	setp.eq.s32 	%p198, %r6, 15;
	selp.b16 	%rs29, %rs1004, %rs1022, %p198;
	// begin inline asm
	{add.f16 %rs1007,%rs1004,%rs1009;
}
	// end inline asm
	setp.lt.u32 	%p199, %r4, 32;
	@%p199 bra 	$L__BB7_6;
	// begin inline asm
	{add.f16 %rs1023,%rs29,%rs1131;
}
	// end inline asm
	setp.eq.s32 	%p200, %r478, 0;
	selp.b16 	%rs1131, %rs29, %rs1023, %p200;
$L__BB7_6:
	setp.eq.s32 	%p201, %r4, 0;
	@%p201 bra 	$L__BB7_8;
	// begin inline asm
	{add.f16 %rs1132,%rs1131,%rs1132;
}
	// end inline asm
$L__BB7_8:
	setp.ne.s32 	%p202, %r4, 0;
	// begin inline asm
	{add.f16 %rs1171,%rs1132,%rs2;
}
	// end inline asm
	// begin inline asm
	{add.f16 %rs1170,%rs1171,%rs3;
}
	// end inline asm
	// begin inline asm
	{add.f16 %rs1169,%rs1170,%rs4;
}
	// end inline asm
	// begin inline asm
	{add.f16 %rs1168,%rs1169,%rs5;
}
	// end inline asm
	// begin inline asm
	{add.f16 %rs1167,%rs1168,%rs6;
}
	// end inline asm
	// begin inline asm
	{add.f16 %rs1166,%rs1167,%rs7;
}
	// end inline asm
	// begin inline asm
	{add.f16 %rs1165,%rs1166,%rs8;
}
	// end inline asm
	// begin inline asm
	{add.f16 %rs1164,%rs1165,%rs9;
}
	// end inline asm
	// begin inline asm
	{add.f16 %rs1163,%rs1164,%rs10;
}
	// end inline asm
	// begin inline asm
	{add.f16 %rs1162,%rs1163,%rs11;
}
	// end inline asm
	// begin inline asm
	{add.f16 %rs1161,%rs1162,%rs12;
}
	// end inline asm
	// begin inline asm
	{add.f16 %rs1160,%rs1161,%rs13;
}
	// end inline asm
	// begin inline asm
	{add.f16 %rs1159,%rs1160,%rs14;
}
	// end inline asm
	// begin inline asm
	{add.f16 %rs1158,%rs1159,%rs15;
}
	// end inline asm
	// begin inline asm
	{add.f16 %rs1157,%rs1158,%rs16;
}
	// end inline asm
	// begin inline asm
	{add.f16 %rs1156,%rs1157,%rs17;
}
	// end inline asm
	// begin inline asm
	{add.f16 %rs1155,%rs1156,%rs18;
}
	// end inline asm
	// begin inline asm
	{add.f16 %rs1154,%rs1155,%rs19;
}
	// end inline asm
	// begin inline asm
	{add.f16 %rs1153,%rs1154,%rs20;
}
	// end inline asm
	// begin inline asm
	{add.f16 %rs1152,%rs1153,%rs21;
}
	// end inline asm
	// begin inline asm
	{add.f16 %rs1151,%rs1152,%rs22;
}
	// end inline asm
	// begin inline asm
	{add.f16 %rs1150,%rs1151,%rs23;
}
	// end inline asm
	// begin inline asm
	{add.f16 %rs1149,%rs1150,%rs24;
}
	// end inline asm
	// begin inline asm
	{add.f16 %rs1148,%rs1149,%rs25;
}
	// end inline asm
	// begin inline asm
	{add.f16 %rs1147,%rs1148,%rs26;
}
	// end inline asm
	@%p202 bra 	$L__BB7_52;
	add.s64 	%rd51, %rd3, 128;
	mov.b16 	%rs1104, 101;
	mov.b32 	%r727, {%rs1104, %rs1007};
	// begin inline asm
	st.relaxed.gpu.u32 [%rd51], %r727;
	// end inline asm
	bra.uni 	$L__BB7_52;
$L__BB7_10:
	// begin inline asm
	{add.f16x2 %r486,%r9,%r10;
}
	// end inline asm
	// begin inline asm
	{add.f16x2 %r489,%r486,%r11;
}
	// end inline asm
	// begin inline asm
	{add.f16x2 %r492,%r489,%r12;
}
	// end inline asm
	// begin inline asm
	{add.f16x2 %r495,%r492,%r13;
}
	// end inline asm
	// begin inline asm
	{add.f16x2 %r498,%r495,%r14;
}
	// end inline asm
	// begin inline asm
	{add.f16x2 %r501,%r498,%r15;
}
	// end inline asm
	// begin inline asm
	{add.f16x2 %r504,%r501,%r16;
}
	// end inline asm
	// begin inline asm
	{add.f16x2 %r507,%r504,%r17;
}
	// end inline asm
	// begin inline asm
	{add.f16x2 %r510,%r507,%r18;
}
	// end inline asm
	// begin inline asm
	{add.f16x2 %r513,%r510,%r19;
}
	// end inline asm
	// begin inline asm
	{add.f16x2 %r516,%r513,%r20;
}
	// end inline asm
	// begin inline asm
	{add.f16x2 %r519,%r516,%r21;
}
	// end inline asm
	mov.b32 	{%rs764, %rs765}, %r519;
	mov.b32 	%r524, {%rs765, %rs764};
	// begin inline asm
	{add.f16x2 %r522,%r519,%r524;
}
	// end inline asm
	cvt.u16.u32 	%rs751, %r522;
	and.b32  	%r526, %r522, 65535;
	mov.b32 	%r552, 1;
	mov.b32 	%r553, 0;
	mov.b32 	%r554, -1;
	// begin inline asm
	shfl.sync.up.b32 %r525, %r526, %r552, %r553, %r554;
	// end inline asm
	cvt.u16.u32 	%rs750, %r525;
	// begin inline asm
	{add.f16 %rs749,%rs750,%rs751;
}
	// end inline asm
	setp.lt.s32 	%p130, %r478, 1;
	selp.b16 	%rs754, %rs751, %rs749, %p130;
	cvt.u32.u16 	%r531, %rs754;
	mov.b32 	%r532, 2;
	// begin inline asm
	shfl.sync.up.b32 %r530, %r531, %r532, %r553, %r554;
	// end inline asm
	cvt.u16.u32 	%rs753, %r530;
	// begin inline asm
	{add.f16 %rs752,%rs753,%rs754;
}
	// end inline asm
	setp.lt.s32 	%p131, %r478, 2;
	selp.b16 	%rs757, %rs754, %rs752, %p131;
	cvt.u32.u16 	%r536, %rs757;
	mov.b32 	%r537, 4;
	// begin inline asm
	shfl.sync.up.b32 %r535, %r536, %r537, %r553, %r554;
	// end inline asm
	cvt.u16.u32 	%rs756, %r535;
	// begin inline asm
	{add.f16 %rs755,%rs756,%rs757;
}
	// end inline asm
	setp.lt.s32 	%p132, %r478, 4;
	selp.b16 	%rs760, %rs757, %rs755, %p132;
	cvt.u32.u16 	%r541, %rs760;
	mov.b32 	%r542, 8;
	// begin inline asm
	shfl.sync.up.b32 %r540, %r541, %r542, %r553, %r554;
	// end inline asm
	cvt.u16.u32 	%rs759, %r540;
	// begin inline asm
	{add.f16 %rs758,%rs759,%rs760;
}
	// end inline asm
	setp.lt.s32 	%p133, %r478, 8;
	selp.b16 	%rs763, %rs760, %rs758, %p133;
	cvt.u32.u16 	%r546, %rs763;
	mov.b32 	%r547, 16;
	// begin inline asm
	shfl.sync.up.b32 %r545, %r546, %r547, %r553, %r554;
	// end inline asm
	cvt.u16.u32 	%rs762, %r545;
	// begin inline asm
	{add.f16 %rs761,%rs762,%rs763;
}
	// end inline asm
	setp.lt.s32 	%p134, %r478, 16;
	selp.b16 	%rs766, %rs763, %rs761, %p134;
	cvt.u32.u16 	%r551, %rs766;
	// begin inline asm
	shfl.sync.up.b32 %r550, %r551, %r552, %r553, %r554;
	// end inline asm
	cvt.u16.u32 	%rs1145, %r550;
	setp.ne.s32 	%p135, %r478, 31;
	@%p135 bra 	$L__BB7_12;
	shl.b32 	%r555, %r6, 1;
	mov.u32 	%r556, _ZZN3cub18CUB_300001_SM_10006detail4scan16DeviceScanKernelINS2_10policy_hubI6__halfS5_S5_jN4cuda3std3__44plusIvEEE10Policy1000EPS5_SD_NS0_13ScanTileStateIS5_Lb1EEESA_NS0_8NullTypeEjS5_Lb0ESG_EEvT0_T1_T2_iT3_T4_T5_E12temp_storage;
	add.s32 	%r557, %r556, %r555;
	st.shared.u16 	[%r557+16], %rs761;
$L__BB7_12:
	bar.sync 	0;
	ld.shared.v4.b32 	{%r558, %r559, %r560, %r561}, [_ZZN3cub18CUB_300001_SM_10006detail4scan16DeviceScanKernelINS2_10policy_hubI6__halfS5_S5_jN4cuda3std3__44plusIvEEE10Policy1000EPS5_SD_NS0_13ScanTileStateIS5_Lb1EEESA_NS0_8NullTypeEjS5_Lb0ESG_EEvT0_T1_T2_iT3_T4_T5_E12temp_storage+16];
	mov.b32 	{%rs784, %rs787}, %r561;
	mov.b32 	{%rs778, %rs781}, %r560;
	mov.b32 	{%rs772, %rs775}, %r559;
	mov.b32 	{%rs768, %rs769}, %r558;
	// begin inline asm
	{add.f16 %rs767,%rs768,%rs769;
}
	// end inline asm
	setp.eq.s32 	%p136, %r6, 2;
	selp.b16 	%rs812, %rs767, %rs768, %p136;
	// begin inline asm
	{add.f16 %rs770,%rs767,%rs772;
}
	// end inline asm
	setp.eq.s32 	%p137, %r6, 3;
	selp.b16 	%rs813, %rs770, %rs812, %p137;
	// begin inline asm
	{add.f16 %rs773,%rs770,%rs775;
}
	// end inline asm
	setp.eq.s32 	%p138, %r6, 4;
	selp.b16 	%rs814, %rs773, %rs813, %p138;
	// begin inline asm
	{add.f16 %rs776,%rs773,%rs778;
}
	// end inline asm
	setp.eq.s32 	%p139, %r6, 5;
	selp.b16 	%rs815, %rs776, %rs814, %p139;
	// begin inline asm
	{add.f16 %rs779,%rs776,%rs781;
}
	// end inline asm
	setp.eq.s32 	%p140, %r6, 6;
	selp.b16 	%rs816, %rs779, %rs815, %p140;
	// begin inline asm
	{add.f16 %rs782,%rs779,%rs784;
}
	// end inline asm
	setp.eq.s32 	%p141, %r6, 7;
	selp.b16 	%rs817, %rs782, %rs816, %p141;
	// begin inline asm
	{add.f16 %rs785,%rs782,%rs787;
}
	// end inline asm
	setp.eq.s32 	%p142, %r6, 8;
	selp.b16 	%rs818, %rs785, %rs817, %p142;
	ld.shared.v4.b32 	{%r562, %r563, %r564, %r565}, [_ZZN3cub18CUB_300001_SM_10006detail4scan16DeviceScanKernelINS2_10policy_hubI6__halfS5_S5_jN4cuda3std3__44plusIvEEE10Policy1000EPS5_SD_NS0_13ScanTileStateIS5_Lb1EEESA_NS0_8NullTypeEjS5_Lb0ESG_EEvT0_T1_T2_iT3_T4_T5_E12temp_storage+32];
	mov.b32 	{%rs808, %rs811}, %r565;
	mov.b32 	{%rs802, %rs805}, %r564;
	mov.b32 	{%rs796, %rs799}, %r563;
	mov.b32 	{%rs790, %rs793}, %r562;
	// begin inline asm
	{add.f16 %rs788,%rs785,%rs790;
}
	// end inline asm
	setp.eq.s32 	%p143, %r6, 9;
	selp.b16 	%rs819, %rs788, %rs818, %p143;
	// begin inline asm
	{add.f16 %rs791,%rs788,%rs793;
}
	// end inline asm
	setp.eq.s32 	%p144, %r6, 10;
	selp.b16 	%rs820, %rs791, %rs819, %p144;
	// begin inline asm
	{add.f16 %rs794,%rs791,%rs796;
}
	// end inline asm
	setp.eq.s32 	%p145, %r6, 11;
	selp.b16 	%rs821, %rs794, %rs820, %p145;
	// begin inline asm
	{add.f16 %rs797,%rs794,%rs799;
}
	// end inline asm
	setp.eq.s32 	%p146, %r6, 12;
	selp.b16 	%rs822, %rs797, %rs821, %p146;
	// begin inline asm
	{add.f16 %rs800,%rs797,%rs802;
}
	// end inline asm
	setp.eq.s32 	%p147, %r6, 13;
	selp.b16 	%rs823, %rs800, %rs822, %p147;
	// begin inline asm
	{add.f16 %rs803,%rs800,%rs805;
}
	// end inline asm
	setp.eq.s32 	%p148, %r6, 14;
	selp.b16 	%rs824, %rs803, %rs823, %p148;
	// begin inline asm
	{add.f16 %rs806,%rs803,%rs808;
}
	// end inline asm
	setp.eq.s32 	%p149, %r6, 15;
	selp.b16 	%rs62, %rs806, %rs824, %p149;
	// begin inline asm
	{add.f16 %rs809,%rs806,%rs811;
}
	// end inline asm
	setp.lt.u32 	%p150, %r4, 32;
	@%p150 bra 	$L__BB7_14;
	// begin inline asm
	{add.f16 %rs825,%rs62,%rs1145;
}
	// end inline asm
	setp.eq.s32 	%p151, %r478, 0;
	selp.b16 	%rs1145, %rs62, %rs825, %p151;
	bra.uni 	$L__BB7_49;
$L__BB7_14:
	setp.ne.s32 	%p152, %r4, 0;
	mul.wide.s32 	%rd40, %r1, 4;
	add.s64 	%rd5, %rd3, %rd40;
	@%p152 bra 	$L__BB7_16;
	st.shared.u16 	[_ZZN3cub18CUB_300001_SM_10006detail4scan16DeviceScanKernelINS2_10policy_hubI6__halfS5_S5_jN4cuda3std3__44plusIvEEE10Policy1000EPS5_SD_NS0_13ScanTileStateIS5_Lb1EEESA_NS0_8NullTypeEjS5_Lb0ESG_EEvT0_T1_T2_iT3_T4_T5_E12temp_storage+6], %rs809;
	add.s64 	%rd41, %rd5, 128;
	mov.b16 	%rs828, 100;
	mov.b32 	%r566, {%rs828, %rs809};
	// begin inline asm
	st.relaxed.gpu.u32 [%rd41], %r566;
	// end inline asm
$L__BB7_16:
	not.b32 	%r570, %r4;
	add.s32 	%r744, %r1, %r570;
	mov.b32 	%r567, 720;
	// begin inline asm
	nanosleep.u32 %r567;
	// end inline asm
	mul.wide.s32 	%rd43, %r744, 4;
	add.s64 	%rd44, %rd3, %rd43;
	add.s64 	%rd42, %rd44, 128;
	// begin inline asm
	ld.relaxed.gpu.u32 %r742, [%rd42];
	// end inline asm
	mov.b32 	%r741, 692;
$L__BB7_17:
	mov.b32 	{%rs1138, %rs1134}, %r742;
	setp.eq.s16 	%p153, %rs1138, 99;
	mov.b32 	%r571, -1;
	vote.sync.any.pred 	%p154, %p153, %r571;
	not.pred 	%p155, %p154;
	@%p155 bra 	$L__BB7_19;
	// begin inline asm
	nanosleep.u32 %r741;
	// end inline asm
	shr.u32 	%r741, %r741, 1;
	// begin inline asm
	ld.relaxed.gpu.u32 %r742, [%rd42];
	// end inline asm
	bra.uni 	$L__BB7_17;
$L__BB7_19:
	setp.eq.s16 	%p156, %rs1138, 101;
	mov.b32 	%r578, -1;
	vote.sync.ballot.b32 	%r579, %p156, %r578;
	// begin inline asm
	mov.u32 %r573, %lanemask_ge;
	// end inline asm
	and.b32  	%r580, %r579, %r573;
	or.b32  	%r581, %r580, -2147483648;
	add.s32 	%r582, %r581, -1;
	not.b32 	%r583, %r581;
	and.b32  	%r584, %r583, %r582;
	popc.b32 	%r29, %r584;
	cvt.u32.u16 	%r575, %rs1134;
	mov.b32 	%r576, 1;
	// begin inline asm
	shfl.sync.down.b32 %r574, %r575, %r576, %r29, %r578;
	// end inline asm
	setp.ge.s32 	%p158, %r478, %r29;
	@%p158 bra 	$L__BB7_21;
	cvt.u16.u32 	%rs830, %r574;
	// begin inline asm
	{add.f16 %rs1134,%rs830,%rs1134;
}
	// end inline asm
$L__BB7_21:
	cvt.u32.u16 	%r586, %rs1134;
	mov.b32 	%r587, 2;
	mov.b32 	%r589, -1;
	// begin inline asm
	shfl.sync.down.b32 %r585, %r586, %r587, %r29, %r589;
	// end inline asm
	add.s32 	%r32, %r478, 2;
	setp.gt.s32 	%p159, %r32, %r29;
	@%p159 bra 	$L__BB7_23;
	cvt.u16.u32 	%rs833, %r585;
	// begin inline asm
	{add.f16 %rs1134,%rs833,%rs1134;
}
	// end inline asm
$L__BB7_23:
	cvt.u32.u16 	%r591, %rs1134;
	mov.b32 	%r592, 4;
	mov.b32 	%r594, -1;
	// begin inline asm
	shfl.sync.down.b32 %r590, %r591, %r592, %r29, %r594;
	// end inline asm
	add.s32 	%r34, %r478, 4;
	setp.gt.s32 	%p160, %r34, %r29;
	@%p160 bra 	$L__BB7_25;
	cvt.u16.u32 	%rs836, %r590;
	// begin inline asm
	{add.f16 %rs1134,%rs836,%rs1134;
}
	// end inline asm
$L__BB7_25:
	cvt.u32.u16 	%r596, %rs1134;
	mov.b32 	%r597, 8;
	mov.b32 	%r599, -1;
	// begin inline asm
	shfl.sync.down.b32 %r595, %r596, %r597, %r29, %r599;
	// end inline asm
	add.s32 	%r36, %r478, 8;
	setp.gt.s32 	%p161, %r36, %r29;
	@%p161 bra 	$L__BB7_27;
	cvt.u16.u32 	%rs839, %r595;
	// begin inline asm
	{add.f16 %rs1134,%rs839,%rs1134;
}
	// end inline asm
$L__BB7_27:
	cvt.u32.u16 	%r601, %rs1134;
	mov.b32 	%r602, 16;
	mov.b32 	%r604, -1;
	// begin inline asm
	shfl.sync.down.b32 %r600, %r601, %r602, %r29, %r604;
	// end inline asm
	add.s32 	%r38, %r478, 16;
	setp.gt.s32 	%p162, %r38, %r29;
	@%p162 bra 	$L__BB7_29;
	cvt.u16.u32 	%rs842, %r600;
	// begin inline asm
	{add.f16 %rs1134,%rs842,%rs1134;
}
	// end inline asm
$L__BB7_29:
	add.s64 	%rd7, %rd3, 128;
	mov.b32 	%r743, 692;
$L__BB7_30:
	setp.ne.s16 	%p163, %rs1138, 101;
	mov.b32 	%r606, -1;
	vote.sync.all.pred 	%p164, %p163, %r606;
	not.pred 	%p165, %p164;
	@%p165 bra 	$L__BB7_45;
	shr.u32 	%r743, %r743, 1;
	mul.wide.s32 	%rd47, %r744, 4;
	add.s64 	%rd48, %rd7, %rd47;
	add.s64 	%rd46, %rd48, -128;
	// begin inline asm
	ld.relaxed.gpu.u32 %r746, [%rd46];
	// end inline asm
	mov.u32 	%r745, %r743;
$L__BB7_32:
	mov.b32 	{%rs1138, %rs1141}, %r746;
	setp.eq.s16 	%p169, %rs1138, 99;
	mov.b32 	%r610, -1;
	vote.sync.any.pred 	%p170, %p169, %r610;
	not.pred 	%p171, %p170;
	@%p171 bra 	$L__BB7_34;
	// begin inline asm
	nanosleep.u32 %r745;
	// end inline asm
	shr.u32 	%r745, %r745, 1;
	// begin inline asm
	ld.relaxed.gpu.u32 %r746, [%rd46];
	// end inline asm
	bra.uni 	$L__BB7_32;
$L__BB7_34:
	setp.eq.s16 	%p172, %rs1138, 101;
	mov.b32 	%r616, -1;
	vote.sync.ballot.b32 	%r617, %p172, %r616;
	and.b32  	%r618, %r617, %r573;
	or.b32  	%r619, %r618, -2147483648;
	add.s32 	%r620, %r619, -1;
	not.b32 	%r621, %r619;
	and.b32  	%r622, %r621, %r620;
	popc.b32 	%r47, %r622;
	cvt.u32.u16 	%r613, %rs1141;
	mov.b32 	%r614, 1;
	// begin inline asm
	shfl.sync.down.b32 %r612, %r613, %r614, %r47, %r616;
	// end inline asm
	setp.ge.s32 	%p174, %r478, %r47;
	@%p174 bra 	$L__BB7_36;
	cvt.u16.u32 	%rs930, %r612;
	// begin inline asm
	{add.f16 %rs1141,%rs930,%rs1141;
}
	// end inline asm
$L__BB7_36:
	cvt.u32.u16 	%r624, %rs1141;
	mov.b32 	%r625, 2;
	mov.b32 	%r627, -1;
	// begin inline asm
	shfl.sync.down.b32 %r623, %r624, %r625, %r47, %r627;
	// end inline asm
	setp.gt.s32 	%p175, %r32, %r47;
	@%p175 bra 	$L__BB7_38;
	cvt.u16.u32 	%rs933, %r623;
	// begin inline asm
	{add.f16 %rs1141,%rs933,%rs1141;
}
	// end inline asm
$L__BB7_38:
	cvt.u32.u16 	%r629, %rs1141;
	mov.b32 	%r630, 4;
	mov.b32 	%r632, -1;
	// begin inline asm
	shfl.sync.down.b32 %r628, %r629, %r630, %r47, %r632;
	// end inline asm
	setp.gt.s32 	%p176, %r34, %r47;
	@%p176 bra 	$L__BB7_40;
	cvt.u16.u32 	%rs936, %r628;
	// begin inline asm
	{add.f16 %rs1141,%rs936,%rs1141;
}
	// end inline asm
$L__BB7_40:
	cvt.u32.u16 	%r634, %rs1141;
	mov.b32 	%r635, 8;
	mov.b32 	%r637, -1;
	// begin inline asm
	shfl.sync.down.b32 %r633, %r634, %r635, %r47, %r637;
	// end inline asm
	setp.gt.s32 	%p177, %r36, %r47;
	@%p177 bra 	$L__BB7_42;
	cvt.u16.u32 	%rs939, %r633;
	// begin inline asm
	{add.f16 %rs1141,%rs939,%rs1141;
}
	// end inline asm
$L__BB7_42:
	cvt.u32.u16 	%r639, %rs1141;
	mov.b32 	%r640, 16;
	mov.b32 	%r642, -1;
	// begin inline asm
	shfl.sync.down.b32 %r638, %r639, %r640, %r47, %r642;
	// end inline asm
	setp.gt.s32 	%p178, %r38, %r47;
	@%p178 bra 	$L__BB7_44;
	cvt.u16.u32 	%rs942, %r638;
	// begin inline asm
	{add.f16 %rs1141,%rs942,%rs1141;
}
	// end inline asm
$L__BB7_44:
	// begin inline asm
	{add.f16 %rs1134,%rs1141,%rs1134;
}
	// end inline asm
	add.s32 	%r744, %r744, -32;
	bra.uni 	$L__BB7_30;
$L__BB7_45:
	@%p152 bra 	$L__BB7_47;
	// begin inline asm
	{add.f16 %rs844,%rs1134,%rs809;
}
	// end inline asm
	add.s64 	%rd45, %rd5, 128;
	mov.b16 	%rs847, 101;
	mov.b32 	%r608, {%rs847, %rs844};
	// begin inline asm
	st.relaxed.gpu.u32 [%rd45], %r608;
	// end inline asm
	st.shared.u16 	[_ZZN3cub18CUB_300001_SM_10006detail4scan16DeviceScanKernelINS2_10policy_hubI6__halfS5_S5_jN4cuda3std3__44plusIvEEE10Policy1000EPS5_SD_NS0_13ScanTileStateIS5_Lb1EEESA_NS0_8NullTypeEjS5_Lb0ESG_EEvT0_T1_T2_iT3_T4_T5_E12temp_storage+2], %rs1134;
	st.shared.u16 	[_ZZN3cub18CUB_300001_SM_10006detail4scan16DeviceScanKernelINS2_10policy_hubI6__halfS5_S5_jN4cuda3std3__44plusIvEEE10Policy1000EPS5_SD_NS0_13ScanTileStateIS5_Lb1EEESA_NS0_8NullTypeEjS5_Lb0ESG_EEvT0_T1_T2_iT3_T4_T5_E12temp_storage+4], %rs844;
$L__BB7_47:
	setp.ne.s32 	%p167, %r478, 0;
	@%p167 bra 	$L__BB7_49;
	st.shared.u16 	[_ZZN3cub18CUB_300001_SM_10006detail4scan16DeviceScanKernelINS2_10policy_hubI6__halfS5_S5_jN4cuda3std3__44plusIvEEE10Policy1000EPS5_SD_NS0_13ScanTileStateIS5_Lb1EEESA_NS0_8NullTypeEjS5_Lb0ESG_EEvT0_T1_T2_iT3_T4_T5_E12temp_storage+64], %rs1134;
	mov.u16 	%rs1145, %rs1134;
$L__BB7_49:
	bar.sync 	0;
	setp.eq.s32 	%p168, %r4, 0;
	@%p168 bra 	$L__BB7_51;
	ld.shared.u16 	%rs849, [_ZZN3cub18CUB_300001_SM_10006detail4scan16DeviceScanKernelINS2_10policy_hubI6__halfS5_S5_jN4cuda3std3__44plusIvEEE10Policy1000EPS5_SD_NS0_13ScanTileStateIS5_Lb1EEESA_NS0_8NullTypeEjS5_Lb0ESG_EEvT0_T1_T2_iT3_T4_T5_E12temp_storage+64];
	// begin inline asm
	{add.f16 %rs1145,%rs849,%rs1145;
}
	// end inline asm
$L__BB7_51:
	// begin inline asm
	{add.f16 %rs1132,%rs1145,%rs1132;
}
	// end inline asm
	// begin inline asm
	{add.f16 %rs1171,%rs1132,%rs2;
}
	// end inline asm
	// begin inline asm
	{add.f16 %rs1170,%rs1171,%rs3;
}
	// end inline asm
	// begin inline asm
	{add.f16 %rs1169,%rs1170,%rs4;
}
	// end inline asm
	// begin inline asm
	{add.f16 %rs1168,%rs1169,%rs5;
}
	// end inline asm
	// begin inline asm
	{add.f16 %rs1167,%rs1168,%rs6;
}
	// end inline asm
	// begin inline asm
	{add.f16 %rs1166,%rs1167,%rs7;
}
	// end inline asm
	// begin inline asm
	{add.f16 %rs1165,%rs1166,%rs8;
}
	// end inline asm
	// begin inline asm
	{add.f16 %rs1164,%rs1165,%rs9;
}
	// end inline asm
	// begin inline asm
	{add.f16 %rs1163,%rs1164,%rs10;
}
	// end inline asm
	// begin inline asm
	{add.f16 %rs1162,%rs1163,%rs11;
}
	// end inline asm
	// begin inline asm
	{add.f16 %rs1161,%rs1162,%rs12;
}
	// end inline asm
	// begin inline asm
	{add.f16 %rs1160,%rs1161,%rs13;
}
	// end inline asm
	// begin inline asm
	{add.f16 %rs1159,%rs1160,%rs14;
}
	// end inline asm
	// begin inline asm
	{add.f16 %rs1158,%rs1159,%rs15;
}
	// end inline asm
	// begin inline asm
	{add.f16 %rs1157,%rs1158,%rs16;
}
	// end inline asm
	// begin inline asm
	{add.f16 %rs1156,%rs1157,%rs17;
}
	// end inline asm
	// begin inline asm
	{add.f16 %rs1155,%rs1156,%rs18;
}
	// end inline asm
	// begin inline asm
	{add.f16 %rs1154,%rs1155,%rs19;
}
	// end inline asm
	// begin inline asm
	{add.f16 %rs1153,%rs1154,%rs20;
}
	// end inline asm
	// begin inline asm
	{add.f16 %rs1152,%rs1153,%rs21;
}
	// end inline asm
	// begin inline asm
	{add.f16 %rs1151,%rs1152,%rs22;
}
	// end inline asm
	// begin inline asm
	{add.f16 %rs1150,%rs1151,%rs23;
}
	// end inline asm
	// begin inline asm
	{add.f16 %rs1149,%rs1150,%rs24;
}
	// end inline asm
	// begin inline asm
	{add.f16 %rs1148,%rs1149,%rs25;
}
	// end inline asm
	// begin inline asm
	{add.f16 %rs1147,%rs1148,%rs26;
}
	// end inline asm
$L__BB7_52:
	bar.sync 	0;
	mov.b32 	%r728, {%rs1132, %rs1171};
	st.shared.u32 	[%r8], %r728;
	mov.b32 	%r729, {%rs1170, %rs1169};
	st.shared.u32 	[%r8+4], %r729;
	mov.b32 	%r730, {%rs1168, %rs1167};
	st.shared.u32 	[%r8+8], %r730;
	mov.b32 	%r731, {%rs1166, %rs1165};
	st.shared.u32 	[%r8+12], %r731;
	mov.b32 	%r732, {%rs1164, %rs1163};
	st.shared.u32 	[%r8+16], %r732;
	mov.b32 	%r733, {%rs1162, %rs1161};
	st.shared.u32 	[%r8+20], %r733;
	mov.b32 	%r734, {%rs1160, %rs1159};
	st.shared.u32 	[%r8+24], %r734;
	mov.b32 	%r735, {%rs1158, %rs1157};
	st.shared.u32 	[%r8+28], %r735;
	mov.b32 	%r736, {%rs1156, %rs1155};
	st.shared.u32 	[%r8+32], %r736;
	mov.b32 	%r737, {%rs1154, %rs1153};
	st.shared.u32 	[%r8+36], %r737;
	mov.b32 	%r738, {%rs1152, %rs1151};
	st.shared.u32 	[%r8+40], %r738;
	mov.b32 	%r739, {%rs1150, %rs1149};
	st.shared.u32 	[%r8+44], %r739;
	mov.b32 	%r740, {%rs1148, %rs1147};
	st.shared.u32 	[%r8+48], %r740;
	bar.warp.sync 	-1;
	ld.shared.u16 	%rs1105, [%r7];
	ld.shared.u16 	%rs1106, [%r7+64];
	ld.shared.u16 	%rs1107, [%r7+128];
	ld.shared.u16 	%rs1108, [%r7+192];
	ld.shared.u16 	%rs1109, [%r7+256];
	ld.shared.u16 	%rs1110, [%r7+320];
	ld.shared.u16 	%rs1111, [%r7+384];
	ld.shared.u16 	%rs1112, [%r7+448];
	ld.shared.u16 	%rs1113, [%r7+512];
	ld.shared.u16 	%rs1114, [%r7+576];
	ld.shared.u16 	%rs1115, [%r7+640];
	ld.shared.u16 	%rs1116, [%r7+704];
	ld.shared.u16 	%rs1117, [%r7+768];
	ld.shared.u16 	%rs1118, [%r7+832];
	ld.shared.u16 	%rs1119, [%r7+896];
	ld.shared.u16 	%rs1120, [%r7+960];
	ld.shared.u16 	%rs1121, [%r7+1024];
	ld.shared.u16 	%rs1122, [%r7+1088];
	ld.shared.u16 	%rs1123, [%r7+1152];
	ld.shared.u16 	%rs1124, [%r7+1216];
	ld.shared.u16 	%rs1125, [%r7+1280];
	ld.shared.u16 	%rs1126, [%r7+1344];
	ld.shared.u16 	%rs1127, [%r7+1408];
	ld.shared.u16 	%rs1128, [%r7+1472];
	ld.shared.u16 	%rs1129, [%r7+1536];
	ld.shared.u16 	%rs1130, [%r7+1600];
	add.s64 	%rd53, %rd1, %rd38;
	st.global.u16 	[%rd53], %rs1105;
	st.global.u16 	[%rd53+64], %rs1106;
	st.global.u16 	[%rd53+128], %rs1107;
	st.global.u16 	[%rd53+192], %rs1108;
	st.global.u16 	[%rd53+256], %rs1109;
	st.global.u16 	[%rd53+320], %rs1110;
	st.global.u16 	[%rd53+384], %rs1111;
	st.global.u16 	[%rd53+448], %rs1112;
	st.global.u16 	[%rd53+512], %rs1113;
	st.global.u16 	[%rd53+576], %rs1114;
	st.global.u16 	[%rd53+640], %rs1115;
	st.global.u16 	[%rd53+704], %rs1116;
	st.global.u16 	[%rd53+768], %rs1117;
	st.global.u16 	[%rd53+832], %rs1118;
	st.global.u16 	[%rd53+896], %rs1119;
	st.global.u16 	[%rd53+960], %rs1120;
	st.global.u16 	[%rd53+1024], %rs1121;
	st.global.u16 	[%rd53+1088], %rs1122;
	st.global.u16 	[%rd53+1152], %rs1123;
	st.global.u16 	[%rd53+1216], %rs1124;
	st.global.u16 	[%rd53+1280], %rs1125;
	st.global.u16 	[%rd53+1344], %rs1126;
	st.global.u16 	[%rd53+1408], %rs1127;
	st.global.u16 	[%rd53+1472], %rs1128;
	st.global.u16 	[%rd53+1536], %rs1129;
	st.global.u16 	[%rd53+1600], %rs1130;
	bra.uni 	$L__BB7_210;
$L__BB7_53:
	setp.eq.s32 	%p2, %r3, 0;
	@%p2 bra 	$L__BB7_210;
	cvt.u64.u32 	%rd9, %r2;
	mul.wide.u32 	%rd18, %r2, 2;
	add.s64 	%rd19, %rd2, %rd18;
	mov.u32 	%r54, %tid.x;
	ld.global.u16 	%rs1198, [%rd19];
	and.b32  	%r117, %r54, 31;
	and.b32  	%r118, %r54, 992;
	mul.lo.s32 	%r119, %r118, 26;
	or.b32  	%r55, %r119, %r117;
	setp.ge.u32 	%p3, %r55, %r3;
	shl.b32 	%r120, %r55, 1;
	cvt.u64.u32 	%rd20, %r120;
	add.s64 	%rd10, %rd19, %rd20;
	mov.u16 	%rs1173, %rs1198;
	@%p3 bra 	$L__BB7_56;
	ld.global.u16 	%rs1173, [%rd10];
$L__BB7_56:
	add.s32 	%r56, %r55, 32;
	setp.ge.u32 	%p4, %r56, %r3;
	mov.u16 	%rs1174, %rs1198;
	@%p4 bra 	$L__BB7_58;
	ld.global.u16 	%rs1174, [%rd10+64];
$L__BB7_58:
	add.s32 	%r121, %r55, 64;
	setp.ge.u32 	%p5, %r121, %r3;
	mov.u16 	%rs1175, %rs1198;
	@%p5 bra 	$L__BB7_60;
	ld.global.u16 	%rs1175, [%rd10+128];
$L__BB7_60:
	add.s32 	%r57, %r55, 96;
	setp.ge.u32 	%p6, %r57, %r3;
	mov.u16 	%rs1176, %rs1198;
	@%p6 bra 	$L__BB7_62;
	ld.global.u16 	%rs1176, [%rd10+192];
$L__BB7_62:
	add.s32 	%r58, %r55, 128;
	setp.ge.u32 	%p7, %r58, %r3;
	mov.u16 	%rs1177, %rs1198;
	@%p7 bra 	$L__BB7_64;
	ld.global.u16 	%rs1177, [%rd10+256];
$L__BB7_64:
	add.s32 	%r59, %r55, 160;
	setp.ge.u32 	%p8, %r59, %r3;
	mov.u16 	%rs1178, %rs1198;
	@%p8 bra 	$L__BB7_66;
	ld.global.u16 	%rs1178, [%rd10+320];
$L__BB7_66:
	add.s32 	%r122, %r55, 192;
	setp.ge.u32 	%p9, %r122, %r3;
	mov.u16 	%rs1179, %rs1198;
	@%p9 bra 	$L__BB7_68;
	ld.global.u16 	%rs1179, [%rd10+384];
$L__BB7_68:
	add.s32 	%r123, %r55, 224;
	setp.ge.u32 	%p10, %r123, %r3;
	mov.u16 	%rs1180, %rs1198;
	@%p10 bra 	$L__BB7_70;
	ld.global.u16 	%rs1180, [%rd10+448];
$L__BB7_70:
	add.s32 	%r60, %r55, 256;
	setp.ge.u32 	%p11, %r60, %r3;
	mov.u16 	%rs1181, %rs1198;
	@%p11 bra 	$L__BB7_72;
	ld.global.u16 	%rs1181, [%rd10+512];
$L__BB7_72:
	add.s32 	%r61, %r55, 288;
	setp.ge.u32 	%p12, %r61, %r3;
	mov.u16 	%rs1182, %rs1198;
	@%p12 bra 	$L__BB7_74;
	ld.global.u16 	%rs1182, [%rd10+576];
$L__BB7_74:
	add.s32 	%r124, %r55, 320;
	setp.ge.u32 	%p13, %r124, %r3;
	mov.u16 	%rs1183, %rs1198;
	@%p13 bra 	$L__BB7_76;
	ld.global.u16 	%rs1183, [%rd10+640];
$L__BB7_76:
	add.s32 	%r62, %r55, 352;
	setp.ge.u32 	%p14, %r62, %r3;
	mov.u16 	%rs1184, %rs1198;
	@%p14 bra 	$L__BB7_78;
	ld.global.u16 	%rs1184, [%rd10+704];
$L__BB7_78:
	add.s32 	%r125, %r55, 384;
	setp.ge.u32 	%p15, %r125, %r3;
	mov.u16 	%rs1185, %rs1198;
	@%p15 bra 	$L__BB7_80;
	ld.global.u16 	%rs1185, [%rd10+768];
$L__BB7_80:
	add.s32 	%r126, %r55, 416;
	setp.ge.u32 	%p16, %r126, %r3;
	mov.u16 	%rs1186, %rs1198;
	@%p16 bra 	$L__BB7_82;
	ld.global.u16 	%rs1186, [%rd10+832];
$L__BB7_82:
	add.s32 	%r127, %r55, 448;
	setp.ge.u32 	%p17, %r127, %r3;
	mov.u16 	%rs1187, %rs1198;
	@%p17 bra 	$L__BB7_84;
	ld.global.u16 	%rs1187, [%rd10+896];
$L__BB7_84:
	add.s32 	%r63, %r55, 480;
	setp.ge.u32 	%p18, %r63, %r3;
	mov.u16 	%rs1188, %rs1198;
	@%p18 bra 	$L__BB7_86;
	ld.global.u16 	%rs1188, [%rd10+960];
$L__BB7_86:
	add.s32 	%r64, %r55, 512;
	setp.ge.u32 	%p19, %r64, %r3;
	mov.u16 	%rs1189, %rs1198;
	@%p19 bra 	$L__BB7_88;
	ld.global.u16 	%rs1189, [%rd10+1024];
$L__BB7_88:
	add.s32 	%r128, %r55, 544;
	setp.ge.u32 	%p20, %r128, %r3;
	mov.u16 	%rs1190, %rs1198;
	@%p20 bra 	$L__BB7_90;
	ld.global.u16 	%rs1190, [%rd10+1088];
$L__BB7_90:
	add.s32 	%r129, %r55, 576;
	setp.ge.u32 	%p21, %r129, %r3;
	mov.u16 	%rs1191, %rs1198;
	@%p21 bra 	$L__BB7_92;
	ld.global.u16 	%rs1191, [%rd10+1152];
$L__BB7_92:
	add.s32 	%r130, %r55, 608;
	setp.ge.u32 	%p22, %r130, %r3;
	mov.u16 	%rs1192, %rs1198;
	@%p22 bra 	$L__BB7_94;
	ld.global.u16 	%rs1192, [%rd10+1216];
$L__BB7_94:
	add.s32 	%r65, %r55, 640;
	setp.ge.u32 	%p23, %r65, %r3;
	mov.u16 	%rs1193, %rs1198;
	@%p23 bra 	$L__BB7_96;
	ld.global.u16 	%rs1193, [%rd10+1280];
$L__BB7_96:
	add.s32 	%r66, %r55, 672;
	setp.ge.u32 	%p24, %r66, %r3;
	mov.u16 	%rs1194, %rs1198;
	@%p24 bra 	$L__BB7_98;
	ld.global.u16 	%rs1194, [%rd10+1344];
$L__BB7_98:
	add.s32 	%r131, %r55, 704;
	setp.ge.u32 	%p25, %r131, %r3;
	mov.u16 	%rs1195, %rs1198;
	@%p25 bra 	$L__BB7_100;
	ld.global.u16 	%rs1195, [%rd10+1408];
$L__BB7_100:
	add.s32 	%r67, %r55, 736;
	setp.ge.u32 	%p26, %r67, %r3;
	mov.u16 	%rs1196, %rs1198;
	@%p26 bra 	$L__BB7_102;
	ld.global.u16 	%rs1196, [%rd10+1472];
$L__BB7_102:
	add.s32 	%r132, %r55, 768;
	setp.ge.u32 	%p27, %r132, %r3;
	mov.u16 	%rs1197, %rs1198;
	@%p27 bra 	$L__BB7_104;
	ld.global.u16 	%rs1197, [%rd10+1536];
$L__BB7_104:
	add.s32 	%r133, %r55, 800;
	setp.ge.u32 	%p28, %r133, %r3;
	@%p28 bra 	$L__BB7_106;
	ld.global.u16 	%rs1198, [%rd10+1600];
$L__BB7_106:
	// begin inline asm
	mov.u32 %r134, %laneid;
	// end inline asm
	shr.u32 	%r69, %r54, 5;
	mad.lo.s32 	%r135, %r69, 832, %r134;
	shl.b32 	%r136, %r135, 1;
	mov.u32 	%r137, _ZZN3cub18CUB_300001_SM_10006detail4scan16DeviceScanKernelINS2_10policy_hubI6__halfS5_S5_jN4cuda3std3__44plusIvEEE10Policy1000EPS5_SD_NS0_13ScanTileStateIS5_Lb1EEESA_NS0_8NullTypeEjS5_Lb0ESG_EEvT0_T1_T2_iT3_T4_T5_E12temp_storage;
	add.s32 	%r70, %r137, %r136;
	st.shared.u16 	[%r70], %rs1173;
	st.shared.u16 	[%r70+64], %rs1174;
	st.shared.u16 	[%r70+128], %rs1175;
	st.shared.u16 	[%r70+192], %rs1176;
	st.shared.u16 	[%r70+256], %rs1177;
	st.shared.u16 	[%r70+320], %rs1178;
	st.shared.u16 	[%r70+384], %rs1179;
	st.shared.u16 	[%r70+448], %rs1180;
	st.shared.u16 	[%r70+512], %rs1181;
	st.shared.u16 	[%r70+576], %rs1182;
	st.shared.u16 	[%r70+640], %rs1183;
	st.shared.u16 	[%r70+704], %rs1184;
	st.shared.u16 	[%r70+768], %rs1185;
	st.shared.u16 	[%r70+832], %rs1186;
	st.shared.u16 	[%r70+896], %rs1187;
	st.shared.u16 	[%r70+960], %rs1188;
	st.shared.u16 	[%r70+1024], %rs1189;
	st.shared.u16 	[%r70+1088], %rs1190;
	st.shared.u16 	[%r70+1152], %rs1191;
	st.shared.u16 	[%r70+1216], %rs1192;
	st.shared.u16 	[%r70+1280], %rs1193;
	st.shared.u16 	[%r70+1344], %rs1194;
	st.shared.u16 	[%r70+1408], %rs1195;
	st.shared.u16 	[%r70+1472], %rs1196;
	st.shared.u16 	[%r70+1536], %rs1197;
	st.shared.u16 	[%r70+1600], %rs1198;
	bar.warp.sync 	-1;
	mad.lo.s32 	%r71, %r134, 50, %r70;
	ld.shared.u32 	%r72, [%r71];
	mov.b32 	{%rs1200, %rs201}, %r72;
	ld.shared.u32 	%r73, [%r71+4];
	mov.b32 	{%rs202, %rs203}, %r73;
	ld.shared.u32 	%r74, [%r71+8];
	mov.b32 	{%rs204, %rs205}, %r74;
	ld.shared.u32 	%r75, [%r71+12];
	mov.b32 	{%rs206, %rs207}, %r75;
	ld.shared.u32 	%r76, [%r71+16];
	mov.b32 	{%rs208, %rs209}, %r76;
	ld.shared.u32 	%r77, [%r71+20];
	mov.b32 	{%rs210, %rs211}, %r77;
	ld.shared.u32 	%r78, [%r71+24];
	mov.b32 	{%rs212, %rs213}, %r78;
	ld.shared.u32 	%r79, [%r71+28];
	mov.b32 	{%rs214, %rs215}, %r79;
	ld.shared.u32 	%r80, [%r71+32];
	mov.b32 	{%rs216, %rs217}, %r80;
	ld.shared.u32 	%r81, [%r71+36];
	mov.b32 	{%rs218, %rs219}, %r81;
	ld.shared.u32 	%r82, [%r71+40];
	mov.b32 	{%rs220, %rs221}, %r82;
	ld.shared.u32 	%r83, [%r71+44];
	mov.b32 	{%rs222, %rs223}, %r83;
	ld.shared.u32 	%r84, [%r71+48];
	mov.b32 	{%rs224, %rs225}, %r84;
	bar.sync 	0;
	setp.ne.s32 	%p29, %r1, 0;
	@%p29 bra 	$L__BB7_114;
	// begin inline asm
	{add.f16x2 %r307,%r72,%r73;
}
	// end inline asm
	// begin inline asm
	{add.f16x2 %r310,%r307,%r74;
}
	// end inline asm
	// begin inline asm
	{add.f16x2 %r313,%r310,%r75;
}
	// end inline asm
	// begin inline asm
	{add.f16x2 %r316,%r313,%r76;
}
	// end inline asm
	// begin inline asm
	{add.f16x2 %r319,%r316,%r77;
}
	// end inline asm
	// begin inline asm
	{add.f16x2 %r322,%r319,%r78;
}
	// end inline asm
	// begin inline asm
	{add.f16x2 %r325,%r322,%r79;
}
	// end inline asm
	// begin inline asm
	{add.f16x2 %r328,%r325,%r80;
}
	// end inline asm
	// begin inline asm
	{add.f16x2 %r331,%r328,%r81;
}
	// end inline asm
	// begin inline asm
	{add.f16x2 %r334,%r331,%r82;
}
	// end inline asm
	// begin inline asm
	{add.f16x2 %r337,%r334,%r83;
}
	// end inline asm
	// begin inline asm
	{add.f16x2 %r340,%r337,%r84;
}
	// end inline asm
	mov.b32 	{%rs584, %rs585}, %r340;
	mov.b32 	%r345, {%rs585, %rs584};
	// begin inline asm
	{add.f16x2 %r343,%r340,%r345;
}
	// end inline asm
	cvt.u16.u32 	%rs571, %r343;
	and.b32  	%r347, %r343, 65535;
	mov.b32 	%r373, 1;
	mov.b32 	%r374, 0;
	mov.b32 	%r375, -1;
	// begin inline asm
	shfl.sync.up.b32 %r346, %r347, %r373, %r374, %r375;
	// end inline asm
	cvt.u16.u32 	%rs570, %r346;
	// begin inline asm
	{add.f16 %rs569,%rs570,%rs571;
}
	// end inline asm
	setp.lt.s32 	%p79, %r134, 1;
	selp.b16 	%rs574, %rs571, %rs569, %p79;
	cvt.u32.u16 	%r352, %rs574;
	mov.b32 	%r353, 2;
	// begin inline asm
	shfl.sync.up.b32 %r351, %r352, %r353, %r374, %r375;
	// end inline asm
	cvt.u16.u32 	%rs573, %r351;
	// begin inline asm
	{add.f16 %rs572,%rs573,%rs574;
}
	// end inline asm
	setp.lt.s32 	%p80, %r134, 2;
	selp.b16 	%rs577, %rs574, %rs572, %p80;
	cvt.u32.u16 	%r357, %rs577;
	mov.b32 	%r358, 4;
	// begin inline asm
	shfl.sync.up.b32 %r356, %r357, %r358, %r374, %r375;
	// end inline asm
	cvt.u16.u32 	%rs576, %r356;
	// begin inline asm
	{add.f16 %rs575,%rs576,%rs577;
}
	// end inline asm
	setp.lt.s32 	%p81, %r134, 4;
	selp.b16 	%rs580, %rs577, %rs575, %p81;
	cvt.u32.u16 	%r362, %rs580;
	mov.b32 	%r363, 8;
	// begin inline asm
	shfl.sync.up.b32 %r361, %r362, %r363, %r374, %r375;
	// end inline asm
	cvt.u16.u32 	%rs579, %r361;
	// begin inline asm
	{add.f16 %rs578,%rs579,%rs580;
}
	// end inline asm
	setp.lt.s32 	%p82, %r134, 8;
	selp.b16 	%rs583, %rs580, %rs578, %p82;
	cvt.u32.u16 	%r367, %rs583;
	mov.b32 	%r368, 16;
	// begin inline asm
	shfl.sync.up.b32 %r366, %r367, %r368, %r374, %r375;
	// end inline asm
	cvt.u16.u32 	%rs582, %r366;
	// begin inline asm
	{add.f16 %rs581,%rs582,%rs583;
}
	// end inline asm
	setp.lt.s32 	%p83, %r134, 16;
	selp.b16 	%rs586, %rs583, %rs581, %p83;
	cvt.u32.u16 	%r372, %rs586;
	// begin inline asm
	shfl.sync.up.b32 %r371, %r372, %r373, %r374, %r375;
	// end inline asm
	cvt.u16.u32 	%rs1199, %r371;
	setp.ne.s32 	%p84, %r134, 31;
	@%p84 bra 	$L__BB7_109;
	shl.b32 	%r376, %r69, 1;
	mov.u32 	%r377, _ZZN3cub18CUB_300001_SM_10006detail4scan16DeviceScanKernelINS2_10policy_hubI6__halfS5_S5_jN4cuda3std3__44plusIvEEE10Policy1000EPS5_SD_NS0_13ScanTileStateIS5_Lb1EEESA_NS0_8NullTypeEjS5_Lb0ESG_EEvT0_T1_T2_iT3_T4_T5_E12temp_storage;
	add.s32 	%r378, %r377, %r376;
	st.shared.u16 	[%r378+16], %rs581;
$L__BB7_109:
	bar.sync 	0;
	ld.shared.v4.b32 	{%r379, %r380, %r381, %r382}, [_ZZN3cub18CUB_300001_SM_10006detail4scan16DeviceScanKernelINS2_10policy_hubI6__halfS5_S5_jN4cuda3std3__44plusIvEEE10Policy1000EPS5_SD_NS0_13ScanTileStateIS5_Lb1EEESA_NS0_8NullTypeEjS5_Lb0ESG_EEvT0_T1_T2_iT3_T4_T5_E12temp_storage+16];
	mov.b32 	{%rs604, %rs607}, %r382;
	mov.b32 	{%rs598, %rs601}, %r381;
	mov.b32 	{%rs592, %rs595}, %r380;
	mov.b32 	{%rs588, %rs589}, %r379;
	// begin inline asm
	{add.f16 %rs587,%rs588,%rs589;
}
	// end inline asm
	setp.eq.s32 	%p85, %r69, 2;
	selp.b16 	%rs629, %rs587, %rs588, %p85;
	// begin inline asm
	{add.f16 %rs590,%rs587,%rs592;
}
	// end inline asm
	setp.eq.s32 	%p86, %r69, 3;
	selp.b16 	%rs630, %rs590, %rs629, %p86;
	// begin inline asm
	{add.f16 %rs593,%rs590,%rs595;
}
	// end inline asm
	setp.eq.s32 	%p87, %r69, 4;
	selp.b16 	%rs631, %rs593, %rs630, %p87;
	// begin inline asm
	{add.f16 %rs596,%rs593,%rs598;
}
	// end inline asm
	setp.eq.s32 	%p88, %r69, 5;
	selp.b16 	%rs632, %rs596, %rs631, %p88;
	// begin inline asm
	{add.f16 %rs599,%rs596,%rs601;
}
	// end inline asm
	setp.eq.s32 	%p89, %r69, 6;
	selp.b16 	%rs633, %rs599, %rs632, %p89;
	// begin inline asm
	{add.f16 %rs602,%rs599,%rs604;
}
	// end inline asm
	setp.eq.s32 	%p90, %r69, 7;
	selp.b16 	%rs634, %rs602, %rs633, %p90;
	// begin inline asm
	{add.f16 %rs605,%rs602,%rs607;
}
	// end inline asm
	setp.eq.s32 	%p91, %r69, 8;
	selp.b16 	%rs635, %rs605, %rs634, %p91;
	.pragma "used_bytes_mask 16383";
	ld.shared.v4.b32 	{%r383, %r384, %r385, %r386}, [_ZZN3cub18CUB_300001_SM_10006detail4scan16DeviceScanKernelINS2_10policy_hubI6__halfS5_S5_jN4cuda3std3__44plusIvEEE10Policy1000EPS5_SD_NS0_13ScanTileStateIS5_Lb1EEESA_NS0_8NullTypeEjS5_Lb0ESG_EEvT0_T1_T2_iT3_T4_T5_E12temp_storage+32];
	{ .reg .b16 tmp; mov.b32 {%rs628, tmp}, %r386; }
	mov.b32 	{%rs622, %rs625}, %r385;
	mov.b32 	{%rs616, %rs619}, %r384;
	mov.b32 	{%rs610, %rs613}, %r383;
	// begin inline asm
	{add.f16 %rs608,%rs605,%rs610;
}
	// end inline asm
	setp.eq.s32 	%p92, %r69, 9;
	selp.b16 	%rs636, %rs608, %rs635, %p92;
	// begin inline asm
	{add.f16 %rs611,%rs608,%rs613;
}
	// end inline asm
	setp.eq.s32 	%p93, %r69, 10;
	selp.b16 	%rs637, %rs611, %rs636, %p93;
	// begin inline asm
	{add.f16 %rs614,%rs611,%rs616;
}
	// end inline asm
	setp.eq.s32 	%p94, %r69, 11;
	selp.b16 	%rs638, %rs614, %rs637, %p94;
	// begin inline asm
	{add.f16 %rs617,%rs614,%rs619;
}
	// end inline asm
	setp.eq.s32 	%p95, %r69, 12;
	selp.b16 	%rs639, %rs617, %rs638, %p95;
	// begin inline asm
	{add.f16 %rs620,%rs617,%rs622;
}
	// end inline asm
	setp.eq.s32 	%p96, %r69, 13;
	selp.b16 	%rs640, %rs620, %rs639, %p96;
	// begin inline asm
	{add.f16 %rs623,%rs620,%rs625;
}
	// end inline asm
	setp.eq.s32 	%p97, %r69, 14;
	selp.b16 	%rs641, %rs623, %rs640, %p97;
	// begin inline asm
	{add.f16 %rs626,%rs623,%rs628;
}
	// end inline asm
	setp.eq.s32 	%p98, %r69, 15;
	selp.b16 	%rs228, %rs626, %rs641, %p98;
	setp.lt.u32 	%p99, %r54, 32;
	@%p99 bra 	$L__BB7_111;
	// begin inline asm
	{add.f16 %rs642,%rs228,%rs1199;
}
	// end inline asm
	setp.eq.s32 	%p100, %r134, 0;
	selp.b16 	%rs1199, %rs228, %rs642, %p100;
$L__BB7_111:
	setp.eq.s32 	%p101, %r54, 0;
	@%p101 bra 	$L__BB7_113;
	// begin inline asm
	{add.f16 %rs1200,%rs1199,%rs1200;
}
	// end inline asm
$L__BB7_113:
	// begin inline asm
	{add.f16 %rs1239,%rs1200,%rs201;
}
	// end inline asm
	// begin inline asm
	{add.f16 %rs1238,%rs1239,%rs202;
}
	// end inline asm
	// begin inline asm
	{add.f16 %rs1237,%rs1238,%rs203;
}
	// end inline asm
	// begin inline asm
	{add.f16 %rs1236,%rs1237,%rs204;
}
	// end inline asm
	// begin inline asm
	{add.f16 %rs1235,%rs1236,%rs205;
}
	// end inline asm
	// begin inline asm
	{add.f16 %rs1234,%rs1235,%rs206;
}
	// end inline asm
	// begin inline asm
	{add.f16 %rs1233,%rs1234,%rs207;
}
	// end inline asm
	// begin inline asm
	{add.f16 %rs1232,%rs1233,%rs208;
}
	// end inline asm
	// begin inline asm
	{add.f16 %rs1231,%rs1232,%rs209;
}
	// end inline asm
	// begin inline asm
	{add.f16 %rs1230,%rs1231,%rs210;
}
	// end inline asm
	// begin inline asm
	{add.f16 %rs1229,%rs1230,%rs211;
}
	// end inline asm
	// begin inline asm
	{add.f16 %rs1228,%rs1229,%rs212;
}
	// end inline asm
	// begin inline asm
	{add.f16 %rs1227,%rs1228,%rs213;
}
	// end inline asm
	// begin inline asm
	{add.f16 %rs1226,%rs1227,%rs214;
}
	// end inline asm
	// begin inline asm
	{add.f16 %rs1225,%rs1226,%rs215;
}
	// end inline asm
	// begin inline asm
	{add.f16 %rs1224,%rs1225,%rs216;
}
	// end inline asm
	// begin inline asm
	{add.f16 %rs1223,%rs1224,%rs217;
}
	// end inline asm
	// begin inline asm
	{add.f16 %rs1222,%rs1223,%rs218;
}
	// end inline asm
	// begin inline asm
	{add.f16 %rs1221,%rs1222,%rs219;
}
	// end inline asm
	// begin inline asm
	{add.f16 %rs1220,%rs1221,%rs220;
}
	// end inline asm
	// begin inline asm
	{add.f16 %rs1219,%rs1220,%rs221;
}
	// end inline asm
	// begin inline asm
	{add.f16 %rs1218,%rs1219,%rs222;
}
	// end inline asm
	// begin inline asm
	{add.f16 %rs1217,%rs1218,%rs223;
}
	// end inline asm
	// begin inline asm
	{add.f16 %rs1216,%rs1217,%rs224;
}
	// end inline asm
	// begin inline asm
	{add.f16 %rs1215,%rs1216,%rs225;
}
	// end inline asm
	bra.uni 	$L__BB7_156;
$L__BB7_114:
	// begin inline asm
	{add.f16x2 %r138,%r72,%r73;
}
	// end inline asm
	// begin inline asm
	{add.f16x2 %r141,%r138,%r74;
}
	// end inline asm
	// begin inline asm
	{add.f16x2 %r144,%r141,%r75;
}
	// end inline asm
	// begin inline asm
	{add.f16x2 %r147,%r144,%r76;
}
	// end inline asm
	// begin inline asm
	{add.f16x2 %r150,%r147,%r77;
}
	// end inline asm
	// begin inline asm
	{add.f16x2 %r153,%r150,%r78;
}
	// end inline asm
	// begin inline asm
	{add.f16x2 %r156,%r153,%r79;
}
	// end inline asm
	// begin inline asm
	{add.f16x2 %r159,%r156,%r80;
}
	// end inline asm
	// begin inline asm
	{add.f16x2 %r162,%r159,%r81;
}
	// end inline asm
	// begin inline asm
	{add.f16x2 %r165,%r162,%r82;
}
	// end inline asm
	// begin inline asm
	{add.f16x2 %r168,%r165,%r83;
}
	// end inline asm
	// begin inline asm
	{add.f16x2 %r171,%r168,%r84;
}
	// end inline asm
	mov.b32 	{%rs386, %rs387}, %r171;
	mov.b32 	%r176, {%rs387, %rs386};
	// begin inline asm
	{add.f16x2 %r174,%r171,%r176;
}
	// end inline asm
	cvt.u16.u32 	%rs373, %r174;
	and.b32  	%r178, %r174, 65535;
	mov.b32 	%r204, 1;
	mov.b32 	%r205, 0;
	mov.b32 	%r206, -1;
	// begin inline asm
	shfl.sync.up.b32 %r177, %r178, %r204, %r205, %r206;
	// end inline asm
	cvt.u16.u32 	%rs372, %r177;
	// begin inline asm
	{add.f16 %rs371,%rs372,%rs373;
}
	// end inline asm
	setp.lt.s32 	%p30, %r134, 1;
	selp.b16 	%rs376, %rs373, %rs371, %p30;
	cvt.u32.u16 	%r183, %rs376;
	mov.b32 	%r184, 2;
	// begin inline asm
	shfl.sync.up.b32 %r182, %r183, %r184, %r205, %r206;
	// end inline asm
	cvt.u16.u32 	%rs375, %r182;
	// begin inline asm
	{add.f16 %rs374,%rs375,%rs376;
}
	// end inline asm
	setp.lt.s32 	%p31, %r134, 2;
	selp.b16 	%rs379, %rs376, %rs374, %p31;
	cvt.u32.u16 	%r188, %rs379;
	mov.b32 	%r189, 4;
	// begin inline asm
	shfl.sync.up.b32 %r187, %r188, %r189, %r205, %r206;
	// end inline asm
	cvt.u16.u32 	%rs378, %r187;
	// begin inline asm
	{add.f16 %rs377,%rs378,%rs379;
}
	// end inline asm
	setp.lt.s32 	%p32, %r134, 4;
	selp.b16 	%rs382, %rs379, %rs377, %p32;
	cvt.u32.u16 	%r193, %rs382;
	mov.b32 	%r194, 8;
	// begin inline asm
	shfl.sync.up.b32 %r192, %r193, %r194, %r205, %r206;
	// end inline asm
	cvt.u16.u32 	%rs381, %r192;
	// begin inline asm
	{add.f16 %rs380,%rs381,%rs382;
}
	// end inline asm
	setp.lt.s32 	%p33, %r134, 8;
	selp.b16 	%rs385, %rs382, %rs380, %p33;
	cvt.u32.u16 	%r198, %rs385;
	mov.b32 	%r199, 16;
	// begin inline asm
	shfl.sync.up.b32 %r197, %r198, %r199, %r205, %r206;
	// end inline asm
	cvt.u16.u32 	%rs384, %r197;
	// begin inline asm
	{add.f16 %rs383,%rs384,%rs385;
}
	// end inline asm
	setp.lt.s32 	%p34, %r134, 16;
	selp.b16 	%rs388, %rs385, %rs383, %p34;
	cvt.u32.u16 	%r203, %rs388;
	// begin inline asm
	shfl.sync.up.b32 %r202, %r203, %r204, %r205, %r206;
	// end inline asm
	cvt.u16.u32 	%rs1213, %r202;
	setp.ne.s32 	%p35, %r134, 31;
	@%p35 bra 	$L__BB7_116;
	shl.b32 	%r207, %r69, 1;
	mov.u32 	%r208, _ZZN3cub18CUB_300001_SM_10006detail4scan16DeviceScanKernelINS2_10policy_hubI6__halfS5_S5_jN4cuda3std3__44plusIvEEE10Policy1000EPS5_SD_NS0_13ScanTileStateIS5_Lb1EEESA_NS0_8NullTypeEjS5_Lb0ESG_EEvT0_T1_T2_iT3_T4_T5_E12temp_storage;
	add.s32 	%r209, %r208, %r207;
	st.shared.u16 	[%r209+16], %rs383;
$L__BB7_116:
	bar.sync 	0;
	ld.shared.v4.b32 	{%r210, %r211, %r212, %r213}, [_ZZN3cub18CUB_300001_SM_10006detail4scan16DeviceScanKernelINS2_10policy_hubI6__halfS5_S5_jN4cuda3std3__44plusIvEEE10Policy1000EPS5_SD_NS0_13ScanTileStateIS5_Lb1EEESA_NS0_8NullTypeEjS5_Lb0ESG_EEvT0_T1_T2_iT3_T4_T5_E12temp_storage+16];
	mov.b32 	{%rs406, %rs409}, %r213;
	mov.b32 	{%rs400, %rs403}, %r212;
	mov.b32 	{%rs394, %rs397}, %r211;
	mov.b32 	{%rs390, %rs391}, %r210;
	// begin inline asm
	{add.f16 %rs389,%rs390,%rs391;
}
	// end inline asm
	setp.eq.s32 	%p36, %r69, 2;
	selp.b16 	%rs434, %rs389, %rs390, %p36;
	// begin inline asm
	{add.f16 %rs392,%rs389,%rs394;
}
	// end inline asm
	setp.eq.s32 	%p37, %r69, 3;
	selp.b16 	%rs435, %rs392, %rs434, %p37;
	// begin inline asm
	{add.f16 %rs395,%rs392,%rs397;
}
	// end inline asm
	setp.eq.s32 	%p38, %r69, 4;
	selp.b16 	%rs436, %rs395, %rs435, %p38;
	// begin inline asm
	{add.f16 %rs398,%rs395,%rs400;
}
	// end inline asm
	setp.eq.s32 	%p39, %r69, 5;
	selp.b16 	%rs437, %rs398, %rs436, %p39;
	// begin inline asm
	{add.f16 %rs401,%rs398,%rs403;
}
	// end inline asm
	setp.eq.s32 	%p40, %r69, 6;
	selp.b16 	%rs438, %rs401, %rs437, %p40;
	// begin inline asm
	{add.f16 %rs404,%rs401,%rs406;
}
	// end inline asm
	setp.eq.s32 	%p41, %r69, 7;
	selp.b16 	%rs439, %rs404, %rs438, %p41;
	// begin inline asm
	{add.f16 %rs407,%rs404,%rs409;
}
	// end inline asm
	setp.eq.s32 	%p42, %r69, 8;
	selp.b16 	%rs440, %rs407, %rs439, %p42;
	ld.shared.v4.b32 	{%r214, %r215, %r216, %r217}, [_ZZN3cub18CUB_300001_SM_10006detail4scan16DeviceScanKernelINS2_10policy_hubI6__halfS5_S5_jN4cuda3std3__44plusIvEEE10Policy1000EPS5_SD_NS0_13ScanTileStateIS5_Lb1EEESA_NS0_8NullTypeEjS5_Lb0ESG_EEvT0_T1_T2_iT3_T4_T5_E12temp_storage+32];
	mov.b32 	{%rs430, %rs433}, %r217;
	mov.b32 	{%rs424, %rs427}, %r216;
	mov.b32 	{%rs418, %rs421}, %r215;
	mov.b32 	{%rs412, %rs415}, %r214;
	// begin inline asm
	{add.f16 %rs410,%rs407,%rs412;
}
	// end inline asm
	setp.eq.s32 	%p43, %r69, 9;
	selp.b16 	%rs441, %rs410, %rs440, %p43;
	// begin inline asm
	{add.f16 %rs413,%rs410,%rs415;
}
	// end inline asm
	setp.eq.s32 	%p44, %r69, 10;
	selp.b16 	%rs442, %rs413, %rs441, %p44;
	// begin inline asm
	{add.f16 %rs416,%rs413,%rs418;
}
	// end inline asm
	setp.eq.s32 	%p45, %r69, 11;
	selp.b16 	%rs443, %rs416, %rs442, %p45;
	// begin inline asm
	{add.f16 %rs419,%rs416,%rs421;
}
	// end inline asm
	setp.eq.s32 	%p46, %r69, 12;
	selp.b16 	%rs444, %rs419, %rs443, %p46;
	// begin inline asm
	{add.f16 %rs422,%rs419,%rs424;
}
	// end inline asm
	setp.eq.s32 	%p47, %r69, 13;
	selp.b16 	%rs445, %rs422, %rs444, %p47;
	// begin inline asm
	{add.f16 %rs425,%rs422,%rs427;
}
	// end inline asm
	setp.eq.s32 	%p48, %r69, 14;
	selp.b16 	%rs446, %rs425, %rs445, %p48;
	// begin inline asm
	{add.f16 %rs428,%rs425,%rs430;
}
	// end inline asm
	setp.eq.s32 	%p49, %r69, 15;
	selp.b16 	%rs260, %rs428, %rs446, %p49;
	// begin inline asm
	{add.f16 %rs431,%rs428,%rs433;
}
	// end inline asm
	setp.lt.u32 	%p50, %r54, 32;
	@%p50 bra 	$L__BB7_118;
	// begin inline asm
	{add.f16 %rs447,%rs260,%rs1213;
}
	// end inline asm
	setp.eq.s32 	%p51, %r134, 0;
	selp.b16 	%rs1213, %rs260, %rs447, %p51;
	bra.uni 	$L__BB7_153;
$L__BB7_118:
	setp.ne.s32 	%p52, %r54, 0;
	mul.wide.s32 	%rd21, %r1, 4;
	add.s64 	%rd11, %rd3, %rd21;
	@%p52 bra 	$L__BB7_120;
	st.shared.u16 	[_ZZN3cub18CUB_300001_SM_10006detail4scan16DeviceScanKernelINS2_10policy_hubI6__halfS5_S5_jN4cuda3std3__44plusIvEEE10Policy1000EPS5_SD_NS0_13ScanTileStateIS5_Lb1EEESA_NS0_8NullTypeEjS5_Lb0ESG_EEvT0_T1_T2_iT3_T4_T5_E12temp_storage+6], %rs431;
	add.s64 	%rd22, %rd11, 128;
	mov.b16 	%rs450, 100;
	mov.b32 	%r218, {%rs450, %rs431};
	// begin inline asm
	st.relaxed.gpu.u32 [%rd22], %r218;
	// end inline asm
$L__BB7_120:
	not.b32 	%r222, %r54;
	add.s32 	%r750, %r1, %r222;
	mov.b32 	%r219, 720;
	// begin inline asm
	nanosleep.u32 %r219;
	// end inline asm
	mul.wide.s32 	%rd24, %r750, 4;
	add.s64 	%rd25, %rd3, %rd24;
	add.s64 	%rd23, %rd25, 128;
	// begin inline asm
	ld.relaxed.gpu.u32 %r748, [%rd23];
	// end inline asm
	mov.b32 	%r747, 692;
$L__BB7_121:
	mov.b32 	{%rs1207, %rs1202}, %r748;
	setp.eq.s16 	%p53, %rs1207, 99;
	mov.b32 	%r223, -1;
	vote.sync.any.pred 	%p54, %p53, %r223;
	not.pred 	%p55, %p54;
	@%p55 bra 	$L__BB7_123;
	// begin inline asm
	nanosleep.u32 %r747;
	// end inline asm
	shr.u32 	%r747, %r747, 1;
	// begin inline asm
	ld.relaxed.gpu.u32 %r748, [%rd23];
	// end inline asm
	bra.uni 	$L__BB7_121;
$L__BB7_123:
	setp.eq.s16 	%p56, %rs1207, 101;
	mov.b32 	%r230, -1;
	vote.sync.ballot.b32 	%r231, %p56, %r230;
	// begin inline asm
	mov.u32 %r225, %lanemask_ge;
	// end inline asm
	and.b32  	%r232, %r231, %r225;
	or.b32  	%r233, %r232, -2147483648;
	add.s32 	%r234, %r233, -1;
	not.b32 	%r235, %r233;
	and.b32  	%r236, %r235, %r234;
	popc.b32 	%r92, %r236;
	cvt.u32.u16 	%r227, %rs1202;
	mov.b32 	%r228, 1;
	// begin inline asm
	shfl.sync.down.b32 %r226, %r227, %r228, %r92, %r230;
	// end inline asm
	setp.ge.s32 	%p58, %r134, %r92;
	@%p58 bra 	$L__BB7_125;
	cvt.u16.u32 	%rs452, %r226;
	// begin inline asm
	{add.f16 %rs1202,%rs452,%rs1202;
}
	// end inline asm
$L__BB7_125:
	cvt.u32.u16 	%r238, %rs1202;
	mov.b32 	%r239, 2;
	mov.b32 	%r241, -1;
	// begin inline asm
	shfl.sync.down.b32 %r237, %r238, %r239, %r92, %r241;
	// end inline asm
	add.s32 	%r242, %r134, 2;
	setp.gt.s32 	%p59, %r242, %r92;
	@%p59 bra 	$L__BB7_127;
	cvt.u16.u32 	%rs455, %r237;
	// begin inline asm
	{add.f16 %rs1202,%rs455,%rs1202;
}
	// end inline asm
$L__BB7_127:
	cvt.u32.u16 	%r244, %rs1202;
	mov.b32 	%r245, 4;
	mov.b32 	%r247, -1;
	// begin inline asm
	shfl.sync.down.b32 %r243, %r244, %r245, %r92, %r247;
	// end inline asm
	add.s32 	%r248, %r134, 4;
	setp.gt.s32 	%p60, %r248, %r92;
	@%p60 bra 	$L__BB7_129;
	cvt.u16.u32 	%rs458, %r243;
	// begin inline asm
	{add.f16 %rs1202,%rs458,%rs1202;
}
	// end inline asm
$L__BB7_129:
	cvt.u32.u16 	%r250, %rs1202;
	mov.b32 	%r251, 8;
	mov.b32 	%r253, -1;
	// begin inline asm
	shfl.sync.down.b32 %r249, %r250, %r251, %r92, %r253;
	// end inline asm
	add.s32 	%r254, %r134, 8;
	setp.gt.s32 	%p61, %r254, %r92;
	@%p61 bra 	$L__BB7_131;
	cvt.u16.u32 	%rs461, %r249;
	// begin inline asm
	{add.f16 %rs1202,%rs461,%rs1202;
}
	// end inline asm
$L__BB7_131:
	cvt.u32.u16 	%r256, %rs1202;
	mov.b32 	%r257, 16;
	mov.b32 	%r259, -1;
	// begin inline asm
	shfl.sync.down.b32 %r255, %r256, %r257, %r92, %r259;
	// end inline asm
	add.s32 	%r260, %r134, 16;
	setp.gt.s32 	%p62, %r260, %r92;
	@%p62 bra 	$L__BB7_133;
	cvt.u16.u32 	%rs464, %r255;
	// begin inline asm
	{add.f16 %rs1202,%rs464,%rs1202;
}
	// end inline asm
$L__BB7_133:
	add.s64 	%rd13, %rd3, 128;
	mov.b32 	%r749, 692;
$L__BB7_134:
	setp.ne.s16 	%p63, %rs1207, 101;
	mov.b32 	%r262, -1;
	vote.sync.all.pred 	%p64, %p63, %r262;
	not.pred 	%p65, %p64;
	@%p65 bra 	$L__BB7_149;
	shr.u32 	%r749, %r749, 1;
	mul.wide.s32 	%rd28, %r750, 4;
	add.s64 	%rd29, %rd13, %rd28;
	add.s64 	%rd27, %rd29, -128;
	// begin inline asm
	ld.relaxed.gpu.u32 %r752, [%rd27];
	// end inline asm
	mov.u32 	%r751, %r749;
$L__BB7_136:
	mov.b32 	{%rs1207, %rs1209}, %r752;
	setp.eq.s16 	%p69, %rs1207, 99;
	mov.b32 	%r266, -1;
	vote.sync.any.pred 	%p70, %p69, %r266;
	not.pred 	%p71, %p70;
	@%p71 bra 	$L__BB7_138;
	// begin inline asm
	nanosleep.u32 %r751;
	// end inline asm
	shr.u32 	%r751, %r751, 1;
	// begin inline asm
	ld.relaxed.gpu.u32 %r752, [%rd27];
	// end inline asm
	bra.uni 	$L__BB7_136;
$L__BB7_138:
	setp.eq.s16 	%p72, %rs1207, 101;
	mov.b32 	%r272, -1;
	vote.sync.ballot.b32 	%r273, %p72, %r272;
	and.b32  	%r274, %r273, %r225;
	or.b32  	%r275, %r274, -2147483648;
	add.s32 	%r276, %r275, -1;
	not.b32 	%r277, %r275;
	and.b32  	%r278, %r277, %r276;
	popc.b32 	%r106, %r278;
	cvt.u32.u16 	%r269, %rs1209;
	mov.b32 	%r270, 1;
	// begin inline asm
	shfl.sync.down.b32 %r268, %r269, %r270, %r106, %r272;
	// end inline asm
	setp.ge.s32 	%p74, %r134, %r106;
	@%p74 bra 	$L__BB7_140;
	cvt.u16.u32 	%rs552, %r268;
	// begin inline asm
	{add.f16 %rs1209,%rs552,%rs1209;
}
	// end inline asm
$L__BB7_140:
	cvt.u32.u16 	%r280, %rs1209;
	mov.b32 	%r281, 2;
	mov.b32 	%r283, -1;
	// begin inline asm
	shfl.sync.down.b32 %r279, %r280, %r281, %r106, %r283;
	// end inline asm
	add.s32 	%r284, %r134, 2;
	setp.gt.s32 	%p75, %r284, %r106;
	@%p75 bra 	$L__BB7_142;
	cvt.u16.u32 	%rs555, %r279;
	// begin inline asm
	{add.f16 %rs1209,%rs555,%rs1209;
}
	// end inline asm
$L__BB7_142:
	cvt.u32.u16 	%r286, %rs1209;
	mov.b32 	%r287, 4;
	mov.b32 	%r289, -1;
	// begin inline asm
	shfl.sync.down.b32 %r285, %r286, %r287, %r106, %r289;
	// end inline asm
	add.s32 	%r290, %r134, 4;
	setp.gt.s32 	%p76, %r290, %r106;
	@%p76 bra 	$L__BB7_144;
	cvt.u16.u32 	%rs558, %r285;
	// begin inline asm
	{add.f16 %rs1209,%rs558,%rs1209;
}
	// end inline asm
$L__BB7_144:
	cvt.u32.u16 	%r292, %rs1209;
	mov.b32 	%r293, 8;
	mov.b32 	%r295, -1;
	// begin inline asm
	shfl.sync.down.b32 %r291, %r292, %r293, %r106, %r295;
	// end inline asm
	add.s32 	%r296, %r134, 8;
	setp.gt.s32 	%p77, %r296, %r106;
	@%p77 bra 	$L__BB7_146;
	cvt.u16.u32 	%rs561, %r291;
	// begin inline asm
	{add.f16 %rs1209,%rs561,%rs1209;
}
	// end inline asm
$L__BB7_146:
	cvt.u32.u16 	%r298, %rs1209;
	mov.b32 	%r299, 16;
	mov.b32 	%r301, -1;
	// begin inline asm
	shfl.sync.down.b32 %r297, %r298, %r299, %r106, %r301;
	// end inline asm
	add.s32 	%r302, %r134, 16;
	setp.gt.s32 	%p78, %r302, %r106;
	@%p78 bra 	$L__BB7_148;
	cvt.u16.u32 	%rs564, %r297;
	// begin inline asm
	{add.f16 %rs1209,%rs564,%rs1209;
}
	// end inline asm
$L__BB7_148:
	// begin inline asm
	{add.f16 %rs1202,%rs1209,%rs1202;
}
	// end inline asm
	add.s32 	%r750, %r750, -32;
	bra.uni 	$L__BB7_134;
$L__BB7_149:
	@%p52 bra 	$L__BB7_151;
	// begin inline asm
	{add.f16 %rs466,%rs1202,%rs431;
}
	// end inline asm
	add.s64 	%rd26, %rd11, 128;
	mov.b16 	%rs469, 101;
	mov.b32 	%r264, {%rs469, %rs466};
	// begin inline asm
	st.relaxed.gpu.u32 [%rd26], %r264;
	// end inline asm
	st.shared.u16 	[_ZZN3cub18CUB_300001_SM_10006detail4scan16DeviceScanKernelINS2_10policy_hubI6__halfS5_S5_jN4cuda3std3__44plusIvEEE10Policy1000EPS5_SD_NS0_13ScanTileStateIS5_Lb1EEESA_NS0_8NullTypeEjS5_Lb0ESG_EEvT0_T1_T2_iT3_T4_T5_E12temp_storage+2], %rs1202;
	st.shared.u16 	[_ZZN3cub18CUB_300001_SM_10006detail4scan16DeviceScanKernelINS2_10policy_hubI6__halfS5_S5_jN4cuda3std3__44plusIvEEE10Policy1000EPS5_SD_NS0_13ScanTileStateIS5_Lb1EEESA_NS0_8NullTypeEjS5_Lb0ESG_EEvT0_T1_T2_iT3_T4_T5_E12temp_storage+4], %rs466;
$L__BB7_151:
	setp.ne.s32 	%p67, %r134, 0;
	@%p67 bra 	$L__BB7_153;
	st.shared.u16 	[_ZZN3cub18CUB_300001_SM_10006detail4scan16DeviceScanKernelINS2_10policy_hubI6__halfS5_S5_jN4cuda3std3__44plusIvEEE10Policy1000EPS5_SD_NS0_13ScanTileStateIS5_Lb1EEESA_NS0_8NullTypeEjS5_Lb0ESG_EEvT0_T1_T2_iT3_T4_T5_E12temp_storage+64], %rs1202;
	mov.u16 	%rs1213, %rs1202;
$L__BB7_153:
	bar.sync 	0;
	setp.eq.s32 	%p68, %r54, 0;
	@%p68 bra 	$L__BB7_155;
	ld.shared.u16 	%rs471, [_ZZN3cub18CUB_300001_SM_10006detail4scan16DeviceScanKernelINS2_10policy_hubI6__halfS5_S5_jN4cuda3std3__44plusIvEEE10Policy1000EPS5_SD_NS0_13ScanTileStateIS5_Lb1EEESA_NS0_8NullTypeEjS5_Lb0ESG_EEvT0_T1_T2_iT3_T4_T5_E12temp_storage+64];
	// begin inline asm
	{add.f16 %rs1213,%rs471,%rs1213;
}
	// end inline asm
$L__BB7_155:
	// begin inline asm
	{add.f16 %rs1200,%rs1213,%rs1200;
}
	// end inline asm
	// begin inline asm
	{add.f16 %rs1239,%rs1200,%rs201;
}
	// end inline asm
	// begin inline asm
	{add.f16 %rs1238,%rs1239,%rs202;
}
	// end inline asm
	// begin inline asm
	{add.f16 %rs1237,%rs1238,%rs203;
}
	// end inline asm
	// begin inline asm
	{add.f16 %rs1236,%rs1237,%rs204;
}
	// end inline asm
	// begin inline asm
	{add.f16 %rs1235,%rs1236,%rs205;
}
	// end inline asm
	// begin inline asm
	{add.f16 %rs1234,%rs1235,%rs206;
}
	// end inline asm
	// begin inline asm
	{add.f16 %rs1233,%rs1234,%rs207;
}
	// end inline asm
	// begin inline asm
	{add.f16 %rs1232,%rs1233,%rs208;
}
	// end inline asm
	// begin inline asm
	{add.f16 %rs1231,%rs1232,%rs209;
}
	// end inline asm
	// begin inline asm
	{add.f16 %rs1230,%rs1231,%rs210;
}
	// end inline asm
	// begin inline asm
	{add.f16 %rs1229,%rs1230,%rs211;
}
	// end inline asm
	// begin inline asm
	{add.f16 %rs1228,%rs1229,%rs212;
}
	// end inline asm
	// begin inline asm
	{add.f16 %rs1227,%rs1228,%rs213;
}
	// end inline asm
	// begin inline asm
	{add.f16 %rs1226,%rs1227,%rs214;
}
	// end inline asm
	// begin inline asm
	{add.f16 %rs1225,%rs1226,%rs215;
}
	// end inline asm
	// begin inline asm
	{add.f16 %rs1224,%rs1225,%rs216;
}
	// end inline asm
	// begin inline asm
	{add.f16 %rs1223,%rs1224,%rs217;
}
	// end inline asm
	// begin inline asm
	{add.f16 %rs1222,%rs1223,%rs218;
}
	// end inline asm
	// begin inline asm
	{add.f16 %rs1221,%rs1222,%rs219;
}
	// end inline asm
	// begin inline asm
	{add.f16 %rs1220,%rs1221,%rs220;
}
	// end inline asm
	// begin inline asm
	{add.f16 %rs1219,%rs1220,%rs221;
}
	// end inline asm
	// begin inline asm
	{add.f16 %rs1218,%rs1219,%rs222;
}
	// end inline asm
	// begin inline asm
	{add.f16 %rs1217,%rs1218,%rs223;
}
	// end inline asm
	// begin inline asm
	{add.f16 %rs1216,%rs1217,%rs224;
}
	// end inline asm
	// begin inline asm
	{add.f16 %rs1215,%rs1216,%rs225;
}
	// end inline asm
$L__BB7_156:
	bar.sync 	0;
	mov.b32 	%r387, {%rs1200, %rs1239};
	st.shared.u32 	[%r71], %r387;
	mov.b32 	%r388, {%rs1238, %rs1237};
	st.shared.u32 	[%r71+4], %r388;
	mov.b32 	%r389, {%rs1236, %rs1235};
	st.shared.u32 	[%r71+8], %r389;
	mov.b32 	%r390, {%rs1234, %rs1233};
	st.shared.u32 	[%r71+12], %r390;
	mov.b32 	%r391, {%rs1232, %rs1231};
	st.shared.u32 	[%r71+16], %r391;
	mov.b32 	%r392, {%rs1230, %rs1229};
	st.shared.u32 	[%r71+20], %r392;
	mov.b32 	%r393, {%rs1228, %rs1227};
	st.shared.u32 	[%r71+24], %r393;
	mov.b32 	%r394, {%rs1226, %rs1225};
	st.shared.u32 	[%r71+28], %r394;
	mov.b32 	%r395, {%rs1224, %rs1223};
	st.shared.u32 	[%r71+32], %r395;
	mov.b32 	%r396, {%rs1222, %rs1221};
	st.shared.u32 	[%r71+36], %r396;
	mov.b32 	%r397, {%rs1220, %rs1219};
	st.shared.u32 	[%r71+40], %r397;
	mov.b32 	%r398, {%rs1218, %rs1217};
	st.shared.u32 	[%r71+44], %r398;
	mov.b32 	%r399, {%rs1216, %rs1215};
	st.shared.u32 	[%r71+48], %r399;
	bar.warp.sync 	-1;
	ld.shared.u16 	%rs345, [%r70];
	ld.shared.u16 	%rs346, [%r70+64];
	ld.shared.u16 	%rs347, [%r70+128];
	ld.shared.u16 	%rs348, [%r70+192];
	ld.shared.u16 	%rs349, [%r70+256];
	ld.shared.u16 	%rs350, [%r70+320];
	ld.shared.u16 	%rs351, [%r70+384];
	ld.shared.u16 	%rs352, [%r70+448];
	ld.shared.u16 	%rs353, [%r70+512];
	ld.shared.u16 	%rs354, [%r70+576];
	ld.shared.u16 	%rs355, [%r70+640];
	ld.shared.u16 	%rs356, [%r70+704];
	ld.shared.u16 	%rs357, [%r70+768];
	ld.shared.u16 	%rs358, [%r70+832];
	ld.shared.u16 	%rs359, [%r70+896];
	ld.shared.u16 	%rs360, [%r70+960];
	ld.shared.u16 	%rs361, [%r70+1024];
	ld.shared.u16 	%rs362, [%r70+1088];
	ld.shared.u16 	%rs363, [%r70+1152];
	ld.shared.u16 	%rs364, [%r70+1216];
	ld.shared.u16 	%rs365, [%r70+1280];
	ld.shared.u16 	%rs366, [%r70+1344];
	ld.shared.u16 	%rs367, [%r70+1408];
	ld.shared.u16 	%rs368, [%r70+1472];
	ld.shared.u16 	%rs369, [%r70+1536];
	ld.shared.u16 	%rs370, [%r70+1600];
	setp.ne.s32 	%p102, %r54, 0;
	@%p102 bra 	$L__BB7_158;
	st.volatile.shared.u32 	[_ZZN3cub18CUB_300001_SM_10006detail4scan16DeviceScanKernelINS2_10policy_hubI6__halfS5_S5_jN4cuda3std3__44plusIvEEE10Policy1000EPS5_SD_NS0_13ScanTileStateIS5_Lb1EEESA_NS0_8NullTypeEjS5_Lb0ESG_EEvT0_T1_T2_iT3_T4_T5_E12temp_storage+26624], %r3;
$L__BB7_158:
	ld.param.u64 	%rd54, [_ZN3cub18CUB_300001_SM_10006detail4scan16DeviceScanKernelINS2_10policy_hubI6__halfS5_S5_jN4cuda3std3__44plusIvEEE10Policy1000EPS5_SD_NS0_13ScanTileStateIS5_Lb1EEESA_NS0_8NullTypeEjS5_Lb0ESG_EEvT0_T1_T2_iT3_T4_T5__param_1];
	bar.sync 	0;
	ld.volatile.shared.u32 	%r113, [_ZZN3cub18CUB_300001_SM_10006detail4scan16DeviceScanKernelINS2_10policy_hubI6__halfS5_S5_jN4cuda3std3__44plusIvEEE10Policy1000EPS5_SD_NS0_13ScanTileStateIS5_Lb1EEESA_NS0_8NullTypeEjS5_Lb0ESG_EEvT0_T1_T2_iT3_T4_T5_E12temp_storage+26624];
	setp.ge.s32 	%p103, %r55, %r113;
	cvt.u64.u32 	%rd32, %r55;
	add.s64 	%rd33, %rd32, %rd9;
	cvta.to.global.u64 	%rd34, %rd54;
	shl.b64 	%rd35, %rd33, 1;
	add.s64 	%rd15, %rd34, %rd35;
	@%p103 bra 	$L__BB7_160;
	st.global.u16 	[%rd15], %rs345;
$L__BB7_160:
	setp.ge.s32 	%p104, %r56, %r113;
	@%p104 bra 	$L__BB7_162;
	st.global.u16 	[%rd15+64], %rs346;
$L__BB7_162:
	mov.u32 	%r400, %tid.x;
	and.b32  	%r401, %r400, 992;
	mul.lo.s32 	%r402, %r401, 26;
	and.b32  	%r403, %r400, 31;
	or.b32  	%r404, %r402, %r403;
	add.s32 	%r405, %r404, 64;
	setp.ge.s32 	%p105, %r405, %r113;
	@%p105 bra 	$L__BB7_164;
	st.global.u16 	[%rd15+128], %rs347;
$L__BB7_164:
	setp.ge.s32 	%p106, %r57, %r113;
	@%p106 bra 	$L__BB7_166;
	st.global.u16 	[%rd15+192], %rs348;
$L__BB7_166:
	setp.ge.s32 	%p107, %r58, %r113;
	@%p107 bra 	$L__BB7_168;
	st.global.u16 	[%rd15+256], %rs349;
$L__BB7_168:
	setp.ge.s32 	%p108, %r59, %r113;
	@%p108 bra 	$L__BB7_170;
	st.global.u16 	[%rd15+320], %rs350;
$L__BB7_170:
	and.b32  	%r409, %r400, 31;
	or.b32  	%r410, %r402, %r409;
	add.s32 	%r411, %r410, 192;
	setp.ge.s32 	%p109, %r411, %r113;
	@%p109 bra 	$L__BB7_172;
	st.global.u16 	[%rd15+384], %rs351;
$L__BB7_172:
	and.b32  	%r413, %r400, 992;
	mul.lo.s32 	%r414, %r413, 26;
	or.b32  	%r416, %r414, %r409;
	add.s32 	%r417, %r416, 224;
	setp.ge.s32 	%p110, %r417, %r113;
	@%p110 bra 	$L__BB7_174;
	st.global.u16 	[%rd15+448], %rs352;
$L__BB7_174:
	setp.ge.s32 	%p111, %r60, %r113;
	@%p111 bra 	$L__BB7_176;
	st.global.u16 	[%rd15+512], %rs353;
$L__BB7_176:
	setp.ge.s32 	%p112, %r61, %r113;
	@%p112 bra 	$L__BB7_178;
	st.global.u16 	[%rd15+576], %rs354;
$L__BB7_178:
	add.s32 	%r423, %r416, 320;
	setp.ge.s32 	%p113, %r423, %r113;
	@%p113 bra 	$L__BB7_180;
	st.global.u16 	[%rd15+640], %rs355;
$L__BB7_180:
	setp.ge.s32 	%p114, %r62, %r113;
	@%p114 bra 	$L__BB7_182;
	st.global.u16 	[%rd15+704], %rs356;
$L__BB7_182:
	add.s32 	%r429, %r416, 384;
	setp.ge.s32 	%p115, %r429, %r113;
	@%p115 bra 	$L__BB7_184;
	st.global.u16 	[%rd15+768], %rs357;
$L__BB7_184:
	add.s32 	%r435, %r416, 416;
	setp.ge.s32 	%p116, %r435, %r113;
	@%p116 bra 	$L__BB7_186;
	st.global.u16 	[%rd15+832], %rs358;
$L__BB7_186:
	add.s32 	%r441, %r416, 448;
	setp.ge.s32 	%p117, %r441, %r113;
	@%p117 bra 	$L__BB7_188;
	st.global.u16 	[%rd15+896], %rs359;
$L__BB7_188:
	setp.ge.s32 	%p118, %r63, %r113;
	@%p118 bra 	$L__BB7_190;
	st.global.u16 	[%rd15+960], %rs360;
$L__BB7_190:
	setp.ge.s32 	%p119, %r64, %r113;
	@%p119 bra 	$L__BB7_192;
	st.global.u16 	[%rd15+1024], %rs361;
$L__BB7_192:
	add.s32 	%r447, %r416, 544;
	setp.ge.s32 	%p120, %r447, %r113;
	@%p120 bra 	$L__BB7_194;
	st.global.u16 	[%rd15+1088], %rs362;
$L__BB7_194:
	add.s32 	%r453, %r416, 576;
	setp.ge.s32 	%p121, %r453, %r113;
	@%p121 bra 	$L__BB7_196;
	st.global.u16 	[%rd15+1152], %rs363;
$L__BB7_196:
	add.s32 	%r459, %r416, 608;
	setp.ge.s32 	%p122, %r459, %r113;
	@%p122 bra 	$L__BB7_198;
	st.global.u16 	[%rd15+1216], %rs364;
$L__BB7_198:
	setp.ge.s32 	%p123, %r65, %r113;
	@%p123 bra 	$L__BB7_200;
	st.global.u16 	[%rd15+1280], %rs365;
$L__BB7_200:
	setp.ge.s32 	%p124, %r66, %r113;
	@%p124 bra 	$L__BB7_202;
	st.global.u16 	[%rd15+1344], %rs366;
$L__BB7_202:
	add.s32 	%r465, %r416, 704;
	setp.ge.s32 	%p125, %r465, %r113;
	@%p125 bra 	$L__BB7_204;
	st.global.u16 	[%rd15+1408], %rs367;
$L__BB7_204:
	setp.ge.s32 	%p126, %r67, %r113;
	@%p126 bra 	$L__BB7_206;
	st.global.u16 	[%rd15+1472], %rs368;
$L__BB7_206:
	add.s32 	%r471, %r416, 768;
	setp.ge.s32 	%p127, %r471, %r113;
	@%p127 bra 	$L__BB7_208;
	st.global.u16 	[%rd15+1536], %rs369;
$L__BB7_208:
	add.s32 	%r477, %r416, 800;
	setp.ge.s32 	%p128, %r477, %r113;
	@%p128 bra 	$L__BB7_210;
	st.global.u16 	[%rd15+1600], %rs370;
$L__BB7_210:
	ret;

}
	// .globl	_ZN3cub18CUB_300001_SM_10006detail10radix_sort31DeviceRadixSortSingleTileKernelINS1_5radix10policy_hubI6__halfjjE10Policy1000ELNS0_9SortOrderE1ES6_jjNS1_21identity_decomposer_tEEEvPKT1_PSB_PKT2_PSF_T3_iiT4_
.visible .entry _ZN3cub18CUB_300001_SM_10006detail10radix_sort31DeviceRadixSortSingleTileKernelINS1_5radix10policy_hubI6__halfjjE10Policy1000ELNS0_9SortOrderE1ES6_jjNS1_21identity_decomposer_tEEEvPKT1_PSB_PKT2_PSF_T3_iiT4_(
	.param .u64 .ptr .align 1 _ZN3cub18CUB_300001_SM_10006detail10radix_sort31DeviceRadixSortSingleTileKernelINS1_5radix10policy_hubI6__halfjjE10Policy1000ELNS0_9SortOrderE1ES6_jjNS1_21identity_decomposer_tEEEvPKT1_PSB_PKT2_PSF_T3_iiT4__param_0,
	.param .u64 .ptr .align 1 _ZN3cub18CUB_300001_SM_10006detail10radix_sort31DeviceRadixSortSingleTileKernelINS1_5radix10policy_hubI6__halfjjE10Policy1000ELNS0_9SortOrderE1ES6_jjNS1_21identity_decomposer_tEEEvPKT1_PSB_PKT2_PSF_T3_iiT4__param_1,
	.param .u64 .ptr .align 1 _ZN3cub18CUB_300001_SM_10006detail10radix_sort31DeviceRadixSortSingleTileKernelINS1_5radix10policy_hubI6__halfjjE10Policy1000ELNS0_9SortOrderE1ES6_jjNS1_21identity_decomposer_tEEEvPKT1_PSB_PKT2_PSF_T3_iiT4__param_2,
	.param .u64 .ptr .align 1 _ZN3cub18CUB_300001_SM_10006detail10radix_sort31DeviceRadixSortSingleTileKernelINS1_5radix10policy_hubI6__halfjjE10Policy1000ELNS0_9SortOrderE1ES6_jjNS1_21identity_decomposer_tEEEvPKT1_PSB_PKT2_PSF_T3_iiT4__param_3,
	.param .u32 _ZN3cub18CUB_300001_SM_10006detail10radix_sort31DeviceRadixSortSingleTileKernelINS1_5radix10policy_hubI6__halfjjE10Policy1000ELNS0_9SortOrderE1ES6_jjNS1_21identity_decomposer_tEEEvPKT1_PSB_PKT2_PSF_T3_iiT4__param_4,
	.param .u32 _ZN3cub18CUB_300001_SM_10006detail10radix_sort31DeviceRadixSortSingleTileKernelINS1_5radix10policy_hubI6__halfjjE10Policy1000ELNS0_9SortOrderE1ES6_jjNS1_21identity_decomposer_tEEEvPKT1_PSB_PKT2_PSF_T3_iiT4__param_5,
	.param .u32 _ZN3cub18CUB_300001_SM_10006detail10radix_sort31DeviceRadixSortSingleTileKernelINS1_5radix10policy_hubI6__halfjjE10Policy1000ELNS0_9SortOrderE1ES6_jjNS1_21identity_decomposer_tEEEvPKT1_PSB_PKT2_PSF_T3_iiT4__param_6,
	.param .align 1 .b8 _ZN3cub18CUB_300001_SM_10006detail10radix_sort31DeviceRadixSortSingleTileKernelINS1_5radix10policy_hubI6__halfjjE10Policy1000ELNS0_9SortOrderE1ES6_jjNS1_21identity_decomposer_tEEEvPKT1_PSB_PKT2_PSF_T3_iiT4__param_7[1]
)
.maxntid 256
.minnctapersm 1
{
	.reg .pred 	%p<129>;
	.reg .b16 	%rs<286>;
	.reg .b32 	%r<767>;
	.reg .b64 	%rd<17>;
	// demoted variable
	.shared .align 16 .b8 _ZZN3cub18CUB_300001_SM_10006detail10radix_sort31DeviceRadixSortSingleTileKernelINS1_5radix10policy_hubI6__halfjjE10Policy1000ELNS0_9SortOrderE1ES6_jjNS1_21identity_decomposer_tEEEvPKT1_PSB_PKT2_PSF_T3_iiT4_E12temp_storage[33856];
	ld.param.u64 	%rd8, [_ZN3cub18CUB_300001_SM_10006detail10radix_sort31DeviceRadixSortSingleTileKernelINS1_5radix10policy_hubI6__halfjjE10Policy1000ELNS0_9SortOrderE1ES6_jjNS1_21identity_decomposer_tEEEvPKT1_PSB_PKT2_PSF_T3_iiT4__param_0];
	ld.param.u64 	%rd5, [_ZN3cub18CUB_300001_SM_10006detail10radix_sort31DeviceRadixSortSingleTileKernelINS1_5radix10policy_hubI6__halfjjE10Policy1000ELNS0_9SortOrderE1ES6_jjNS1_21identity_decomposer_tEEEvPKT1_PSB_PKT2_PSF_T3_iiT4__param_1];
	ld.param.u64 	%rd6, [_ZN3cub18CUB_300001_SM_10006detail10radix_sort31DeviceRadixSortSingleTileKernelINS1_5radix10policy_hubI6__halfjjE10Policy1000ELNS0_9SortOrderE1ES6_jjNS1_21identity_decomposer_tEEEvPKT1_PSB_PKT2_PSF_T3_iiT4__param_2];
	ld.param.u64 	%rd7, [_ZN3cub18CUB_300001_SM_10006detail10radix_sort31DeviceRadixSortSingleTileKernelINS1_5radix10policy_hubI6__halfjjE10Policy1000ELNS0_9SortOrderE1ES6_jjNS1_21identity_decomposer_tEEEvPKT1_PSB_PKT2_PSF_T3_iiT4__param_3];
	ld.param.u32 	%r208, [_ZN3cub18CUB_300001_SM_10006detail10radix_sort31DeviceRadixSortSingleTileKernelINS1_5radix10policy_hubI6__halfjjE10Policy1000ELNS0_9SortOrderE1ES6_jjNS1_21identity_decomposer_tEEEvPKT1_PSB_PKT2_PSF_T3_iiT4__param_4];
	ld.param.u32 	%r209, [_ZN3cub18CUB_300001_SM_10006detail10radix_sort31DeviceRadixSortSingleTileKernelINS1_5radix10policy_hubI6__halfjjE10Policy1000ELNS0_9SortOrderE1ES6_jjNS1_21identity_decomposer_tEEEvPKT1_PSB_PKT2_PSF_T3_iiT4__param_5];
	ld.param.u32 	%r210, [_ZN3cub18CUB_300001_SM_10006detail10radix_sort31DeviceRadixSortSingleTileKernelINS1_5radix10policy_hubI6__halfjjE10Policy1000ELNS0_9SortOrderE1ES6_jjNS1_21identity_decomposer_tEEEvPKT1_PSB_PKT2_PSF_T3_iiT4__param_6];
	cvta.to.global.u64 	%rd9, %rd8;
	mov.u32 	%r1, %tid.x;
	mul.lo.s32 	%r2, %r1, 19;
	setp.ge.s32 	%p1, %r2, %r208;
	mul.wide.u32 	%rd10, %r2, 2;
	add.s64 	%rd1, %rd9, %rd10;
	mov.b16 	%rs248, -1;
	@%p1 bra 	$L__BB8_2;
	ld.global.u16 	%rs248, [%rd1];
$L__BB8_2:
	add.s32 	%r3, %r2, 1;
	setp.ge.s32 	%p2, %r3, %r208;
	mov.b16 	%rs249, -1;
	@%p2 bra 	$L__BB8_4;
	ld.global.u16 	%rs249, [%rd1+2];
$L__BB8_4:
	add.s32 	%r4, %r2, 2;
	setp.ge.s32 	%p3, %r4, %r208;
	mov.b16 	%rs250, -1;
	@%p3 bra 	$L__BB8_6;
	ld.global.u16 	%rs250, [%rd1+4];
$L__BB8_6:
	add.s32 	%r5, %r2, 3;
	setp.ge.s32 	%p4, %r5, %r208;
	mov.b16 	%rs251, -1;
	@%p4 bra 	$L__BB8_8;
	ld.global.u16 	%rs251, [%rd1+6];
$L__BB8_8:
	add.s32 	%r6, %r2, 4;
	setp.ge.s32 	%p5, %r6, %r208;
	mov.b16 	%rs252, -1;
	@%p5 bra 	$L__BB8_10;
	ld.global.u16 	%rs252, [%rd1+8];
$L__BB8_10:
	add.s32 	%r7, %r2, 5;
	setp.ge.s32 	%p6, %r7, %r208;
	mov.b16 	%rs253, -1;
	@%p6 bra 	$L__BB8_12;
	ld.global.u16 	%rs253, [%rd1+10];
$L__BB8_12:
	add.s32 	%r8, %r2, 6;
	setp.ge.s32 	%p7, %r8, %r208;
	mov.b16 	%rs254, -1;
	@%p7 bra 	$L__BB8_14;
	ld.global.u16 	%rs254, [%rd1+12];
$L__BB8_14:
	add.s32 	%r9, %r2, 7;
	setp.ge.s32 	%p8, %r9, %r208;
	mov.b16 	%rs255, -1;
	@%p8 bra 	$L__BB8_16;
	ld.global.u16 	%rs255, [%rd1+14];
$L__BB8_16:
	add.s32 	%r10, %r2, 8;
	setp.ge.s32 	%p9, %r10, %r208;
	mov.b16 	%rs256, -1;
	@%p9 bra 	$L__BB8_18;
	ld.global.u16 	%rs256, [%rd1+16];
$L__BB8_18:
	add.s32 	%r11, %r2, 9;
	setp.ge.s32 	%p10, %r11, %r208;
	mov.b16 	%rs257, -1;
	@%p10 bra 	$L__BB8_20;
	ld.global.u16 	%rs257, [%rd1+18];
$L__BB8_20:
	add.s32 	%r12, %r2, 10;
	setp.ge.s32 	%p11, %r12, %r208;
	mov.b16 	%rs258, -1;
	@%p11 bra 	$L__BB8_22;
	ld.global.u16 	%rs258, [%rd1+20];
$L__BB8_22:
	add.s32 	%r13, %r2, 11;
	setp.ge.s32 	%p12, %r13, %r208;
	mov.b16 	%rs259, -1;
	@%p12 bra 	$L__BB8_24;
	ld.global.u16 	%rs259, [%rd1+22];
$L__BB8_24:
	add.s32 	%r14, %r2, 12;
	setp.ge.s32 	%p13, %r14, %r208;
	mov.b16 	%rs260, -1;
	@%p13 bra 	$L__BB8_26;
	ld.global.u16 	%rs260, [%rd1+24];
$L__BB8_26:
	add.s32 	%r15, %r2, 13;
	setp.ge.s32 	%p14, %r15, %r208;
	mov.b16 	%rs261, -1;
	@%p14 bra 	$L__BB8_28;
	ld.global.u16 	%rs261, [%rd1+26];
$L__BB8_28:
	add.s32 	%r16, %r2, 14;
	setp.ge.s32 	%p15, %r16, %r208;
	mov.b16 	%rs262, -1;
	@%p15 bra 	$L__BB8_30;
	ld.global.u16 	%rs262, [%rd1+28];
$L__BB8_30:
	add.s32 	%r17, %r2, 15;
	setp.ge.s32 	%p16, %r17, %r208;
	mov.b16 	%rs263, -1;
	@%p16 bra 	$L__BB8_32;
	ld.global.u16 	%rs263, [%rd1+30];
$L__BB8_32:
	add.s32 	%r18, %r2, 16;
	setp.ge.s32 	%p17, %r18, %r208;
	mov.b16 	%rs264, -1;
	@%p17 bra 	$L__BB8_34;
	ld.global.u16 	%rs264, [%rd1+32];
$L__BB8_34:
	add.s32 	%r19, %r2, 17;
	setp.ge.s32 	%p18, %r19, %r208;
	mov.b16 	%rs265, -1;
	@%p18 bra 	$L__BB8_36;
	ld.global.u16 	%rs265, [%rd1+34];
$L__BB8_36:
	add.s32 	%r20, %r2, 18;
	setp.ge.s32 	%p19, %r20, %r208;
	mov.b16 	%rs266, -1;
	@%p19 bra 	$L__BB8_38;
	ld.global.u16 	%rs266, [%rd1+36];
$L__BB8_38:
	bar.sync 	0;
	shfl.sync.idx.b32	%r21|%p20, %r208, 0, 31, -1;
	setp.ge.s32 	%p21, %r2, %r21;
	cvta.to.global.u64 	%rd11, %rd6;
	mul.wide.u32 	%rd12, %r2, 4;
	add.s64 	%rd2, %rd11, %rd12;
	@%p21 bra 	$L__BB8_40;
	ld.global.u32 	%r764, [%rd2];
$L__BB8_40:
	setp.ge.s32 	%p22, %r3, %r21;
	@%p22 bra 	$L__BB8_42;
	ld.global.u32 	%r763, [%rd2+4];
$L__BB8_42:
	setp.ge.s32 	%p23, %r4, %r21;
	@%p23 bra 	$L__BB8_44;
	ld.global.u32 	%r762, [%rd2+8];
$L__BB8_44:
	setp.ge.s32 	%p24, %r5, %r21;
	@%p24 bra 	$L__BB8_46;
	ld.global.u32 	%r761, [%rd2+12];
$L__BB8_46:
	setp.ge.s32 	%p25, %r6, %r21;
	@%p25 bra 	$L__BB8_48;
	ld.global.u32 	%r760, [%rd2+16];
$L__BB8_48:
	setp.ge.s32 	%p26, %r7, %r21;
	@%p26 bra 	$L__BB8_50;
	ld.global.u32 	%r759, [%rd2+20];
$L__BB8_50:
	setp.ge.s32 	%p27, %r8, %r21;
	@%p27 bra 	$L__BB8_52;
	ld.global.u32 	%r758, [%rd2+24];
$L__BB8_52:
	setp.ge.s32 	%p28, %r9, %r21;
	@%p28 bra 	$L__BB8_54;
	ld.global.u32 	%r757, [%rd2+28];
$L__BB8_54:
	setp.ge.s32 	%p29, %r10, %r21;
	@%p29 bra 	$L__BB8_56;
	ld.global.u32 	%r756, [%rd2+32];
$L__BB8_56:
	setp.ge.s32 	%p30, %r11, %r21;
	@%p30 bra 	$L__BB8_58;
	ld.global.u32 	%r755, [%rd2+36];
$L__BB8_58:
	setp.ge.s32 	%p31, %r12, %r21;
	@%p31 bra 	$L__BB8_60;
	ld.global.u32 	%r754, [%rd2+40];
$L__BB8_60:
	setp.ge.s32 	%p32, %r13, %r21;
	@%p32 bra 	$L__BB8_62;
	ld.global.u32 	%r753, [%rd2+44];
$L__BB8_62:
	setp.ge.s32 	%p33, %r14, %r21;
	@%p33 bra 	$L__BB8_64;
	ld.global.u32 	%r752, [%rd2+48];
$L__BB8_64:
	setp.ge.s32 	%p34, %r15, %r21;
	@%p34 bra 	$L__BB8_66;
	ld.global.u32 	%r751, [%rd2+52];
$L__BB8_66:
	setp.ge.s32 	%p35, %r16, %r21;
	@%p35 bra 	$L__BB8_68;
	ld.global.u32 	%r750, [%rd2+56];
$L__BB8_68:
	setp.ge.s32 	%p36, %r17, %r21;
	@%p36 bra 	$L__BB8_70;
	ld.global.u32 	%r749, [%rd2+60];
$L__BB8_70:
	setp.ge.s32 	%p37, %r18, %r21;
	@%p37 bra 	$L__BB8_72;
	ld.global.u32 	%r748, [%rd2+64];
$L__BB8_72:
	setp.ge.s32 	%p38, %r19, %r21;
	@%p38 bra 	$L__BB8_74;
	ld.global.u32 	%r747, [%rd2+68];
$L__BB8_74:
	setp.ge.s32 	%p39, %r20, %r21;
	@%p39 bra 	$L__BB8_76;
	ld.global.u32 	%r746, [%rd2+72];
$L__BB8_76:
	bar.sync 	0;
	setp.gt.s16 	%p40, %rs248, -1;
	selp.b16 	%rs153, -32768, -1, %p40;
	xor.b16  	%rs285, %rs153, %rs248;
	setp.gt.s16 	%p41, %rs249, -1;
	selp.b16 	%rs154, -32768, -1, %p41;
	xor.b16  	%rs284, %rs154, %rs249;
	setp.gt.s16 	%p42, %rs250, -1;
	selp.b16 	%rs155, -32768, -1, %p42;
	xor.b16  	%rs283, %rs155, %rs250;
	setp.gt.s16 	%p43, %rs251, -1;
	selp.b16 	%rs156, -32768, -1, %p43;
	xor.b16  	%rs282, %rs156, %rs251;
	setp.gt.s16 	%p44, %rs252, -1;
	selp.b16 	%rs157, -32768, -1, %p44;
	xor.b16  	%rs281, %rs157, %rs252;
	setp.gt.s16 	%p45, %rs253, -1;
	selp.b16 	%rs158, -32768, -1, %p45;
	xor.b16  	%rs280, %rs158, %rs253;
	setp.gt.s16 	%p46, %rs254, -1;
	selp.b16 	%rs159, -32768, -1, %p46;
	xor.b16  	%rs279, %rs159, %rs254;
	setp.gt.s16 	%p47, %rs255, -1;
	selp.b16 	%rs160, -32768, -1, %p47;
	xor.b16  	%rs278, %rs160, %rs255;
	setp.gt.s16 	%p48, %rs256, -1;
	selp.b16 	%rs161, -32768, -1, %p48;
	xor.b16  	%rs277, %rs161, %rs256;
	setp.gt.s16 	%p49, %rs257, -1;
	selp.b16 	%rs162, -32768, -1, %p49;
	xor.b16  	%rs276, %rs162, %rs257;
	setp.gt.s16 	%p50, %rs258, -1;
	selp.b16 	%rs163, -32768, -1, %p50;
	xor.b16  	%rs275, %rs163, %rs258;
	setp.gt.s16 	%p51, %rs259, -1;
	selp.b16 	%rs164, -32768, -1, %p51;
	xor.b16  	%rs274, %rs164, %rs259;
	setp.gt.s16 	%p52, %rs260, -1;
	selp.b16 	%rs165, -32768, -1, %p52;
	xor.b16  	%rs273, %rs165, %rs260;
	setp.gt.s16 	%p53, %rs261, -1;
	selp.b16 	%rs166, -32768, -1, %p53;
	xor.b16  	%rs272, %rs166, %rs261;
	setp.gt.s16 	%p54, %rs262, -1;
	selp.b16 	%rs167, -32768, -1, %p54;
	xor.b16  	%rs271, %rs167, %rs262;
	setp.gt.s16 	%p55, %rs263, -1;
	selp.b16 	%rs168, -32768, -1, %p55;
	xor.b16  	%rs270, %rs168, %rs263;
	setp.gt.s16 	%p56, %rs264, -1;
	selp.b16 	%rs169, -32768, -1, %p56;
	xor.b16  	%rs269, %rs169, %rs264;
	setp.gt.s16 	%p57, %rs265, -1;
	selp.b16 	%rs170, -32768, -1, %p57;
	xor.b16  	%rs268, %rs170, %rs265;
	setp.gt.s16 	%p58, %rs266, -1;
	selp.b16 	%rs171, -32768, -1, %p58;
	xor.b16  	%rs267, %rs171, %rs266;
	shr.u32 	%r60, %r1, 5;
	shl.b32 	%r231, %r1, 2;
	mov.u32 	%r232, _ZZN3cub18CUB_300001_SM_10006detail10radix_sort31DeviceRadixSortSingleTileKernelINS1_5radix10policy_hubI6__halfjjE10Policy1000ELNS0_9SortOrderE1ES6_jjNS1_21identity_decomposer_tEEEvPKT1_PSB_PKT2_PSF_T3_iiT4_E12temp_storage;
	add.s32 	%r61, %r232, %r231;
	shl.b32 	%r233, %r1, 7;
	add.s32 	%r62, %r61, %r233;
	shl.b32 	%r234, %r60, 2;
	add.s32 	%r235, %r232, %r234;
	add.s32 	%r63, %r235, 33792;
	mad.lo.s32 	%r64, %r1, -94, %r62;
	mad.lo.s32 	%r65, %r1, 38, %r64;
	add.s32 	%r745, %r209, 6;
	sub.s32 	%r744, %r210, %r209;
$L__BB8_77:
	add.s32 	%r295, %r745, -6;
	min.s32 	%r238, %r744, 6;
	mov.b32 	%r324, 0;
	st.shared.u32 	[%r61], %r324;
	st.shared.u32 	[%r61+1024], %r324;
	st.shared.u32 	[%r61+2048], %r324;
	st.shared.u32 	[%r61+3072], %r324;
	st.shared.u32 	[%r61+4096], %r324;
	st.shared.u32 	[%r61+5120], %r324;
	st.shared.u32 	[%r61+6144], %r324;
	st.shared.u32 	[%r61+7168], %r324;
	st.shared.u32 	[%r61+8192], %r324;
	st.shared.u32 	[%r61+9216], %r324;
	st.shared.u32 	[%r61+10240], %r324;
	st.shared.u32 	[%r61+11264], %r324;
	st.shared.u32 	[%r61+12288], %r324;
	st.shared.u32 	[%r61+13312], %r324;
	st.shared.u32 	[%r61+14336], %r324;
	st.shared.u32 	[%r61+15360], %r324;
	st.shared.u32 	[%r61+16384], %r324;
	st.shared.u32 	[%r61+17408], %r324;
	st.shared.u32 	[%r61+18432], %r324;
	st.shared.u32 	[%r61+19456], %r324;
	st.shared.u32 	[%r61+20480], %r324;
	st.shared.u32 	[%r61+21504], %r324;
	st.shared.u32 	[%r61+22528], %r324;
	st.shared.u32 	[%r61+23552], %r324;
	st.shared.u32 	[%r61+24576], %r324;
	st.shared.u32 	[%r61+25600], %r324;
	st.shared.u32 	[%r61+26624], %r324;
	st.shared.u32 	[%r61+27648], %r324;
	st.shared.u32 	[%r61+28672], %r324;
	st.shared.u32 	[%r61+29696], %r324;
	st.shared.u32 	[%r61+30720], %r324;
	st.shared.u32 	[%r61+31744], %r324;
	st.shared.u32 	[%r61+32768], %r324;
	// begin inline asm
	bmsk.clamp.b32 %r236, %r324, %r238;
	// end inline asm
	setp.eq.s16 	%p59, %rs285, 32767;
	selp.b16 	%rs172, -32768, %rs285, %p59;
	cvt.u32.u16 	%r240, %rs172;
	// begin inline asm
	shr.b32 %r239, %r240, %r295;
	// end inline asm
	and.b32  	%r327, %r236, %r239;
	shl.b32 	%r328, %r327, 10;
	not.b32 	%r329, %r328;
	and.b32  	%r330, %r329, 31744;
	add.s32 	%r331, %r61, %r330;
	shr.u32 	%r332, %r327, 4;
	and.b32  	%r333, %r332, 4094;
	sub.s32 	%r90, %r331, %r333;
	ld.shared.u16 	%rs77, [%r90+2];
	add.s16 	%rs173, %rs77, 1;
	st.shared.u16 	[%r90+2], %rs173;
	setp.eq.s16 	%p60, %rs284, 32767;
	selp.b16 	%rs174, -32768, %rs284, %p60;
	cvt.u32.u16 	%r243, %rs174;
	// begin inline asm
	shr.b32 %r242, %r243, %r295;
	// end inline asm
	and.b32  	%r334, %r236, %r242;
	shl.b32 	%r335, %r334, 10;
	not.b32 	%r336, %r335;
	and.b32  	%r337, %r336, 31744;
	add.s32 	%r338, %r61, %r337;
	shr.u32 	%r339, %r334, 4;
	and.b32  	%r340, %r339, 4094;
	sub.s32 	%r91, %r338, %r340;
	ld.shared.u16 	%rs78, [%r91+2];
	add.s16 	%rs175, %rs78, 1;
	st.shared.u16 	[%r91+2], %rs175;
	setp.eq.s16 	%p61, %rs283, 32767;
	selp.b16 	%rs176, -32768, %rs283, %p61;
	cvt.u32.u16 	%r246, %rs176;
	// begin inline asm
	shr.b32 %r245, %r246, %r295;
	// end inline asm
	and.b32  	%r341, %r236, %r245;
	shl.b32 	%r342, %r341, 10;
	not.b32 	%r343, %r342;
	and.b32  	%r344, %r343, 31744;
	add.s32 	%r345, %r61, %r344;
	shr.u32 	%r346, %r341, 4;
	and.b32  	%r347, %r346, 4094;
	sub.s32 	%r92, %r345, %r347;
	ld.shared.u16 	%rs79, [%r92+2];
	add.s16 	%rs177, %rs79, 1;
	st.shared.u16 	[%r92+2], %rs177;
	setp.eq.s16 	%p62, %rs282, 32767;
	selp.b16 	%rs178, -32768, %rs282, %p62;
	cvt.u32.u16 	%r249, %rs178;
	// begin inline asm
	shr.b32 %r248, %r249, %r295;
	// end inline asm
	and.b32  	%r348, %r236, %r248;
	shl.b32 	%r349, %r348, 10;
	not.b32 	%r350, %r349;
	and.b32  	%r351, %r350, 31744;
	add.s32 	%r352, %r61, %r351;
	shr.u32 	%r353, %r348, 4;
	and.b32  	%r354, %r353, 4094;
	sub.s32 	%r93, %r352, %r354;
	ld.shared.u16 	%rs80, [%r93+2];
	add.s16 	%rs179, %rs80, 1;
	st.shared.u16 	[%r93+2], %rs179;
	setp.eq.s16 	%p63, %rs281, 32767;
	selp.b16 	%rs180, -32768, %rs281, %p63;
	cvt.u32.u16 	%r252, %rs180;
	// begin inline asm
	shr.b32 %r251, %r252, %r295;
	// end inline asm
	and.b32  	%r355, %r236, %r251;
	shl.b32 	%r356, %r355, 10;
	not.b32 	%r357, %r356;
	and.b32  	%r358, %r357, 31744;
	add.s32 	%r359, %r61, %r358;
	shr.u32 	%r360, %r355, 4;
	and.b32  	%r361, %r360, 4094;
	sub.s32 	%r94, %r359, %r361;
	ld.shared.u16 	%rs81, [%r94+2];
	add.s16 	%rs181, %rs81, 1;
	st.shared.u16 	[%r94+2], %rs181;
	setp.eq.s16 	%p64, %rs280, 32767;
	selp.b16 	%rs182, -32768, %rs280, %p64;
	cvt.u32.u16 	%r255, %rs182;
	// begin inline asm
	shr.b32 %r254, %r255, %r295;
	// end inline asm
	and.b32  	%r362, %r236, %r254;
	shl.b32 	%r363, %r362, 10;
	not.b32 	%r364, %r363;
	and.b32  	%r365, %r364, 31744;
	add.s32 	%r366, %r61, %r365;
	shr.u32 	%r367, %r362, 4;
	and.b32  	%r368, %r367, 4094;
	sub.s32 	%r95, %r366, %r368;
	ld.shared.u16 	%rs82, [%r95+2];
	add.s16 	%rs183, %rs82, 1;
	st.shared.u16 	[%r95+2], %rs183;
	setp.eq.s16 	%p65, %rs279, 32767;
	selp.b16 	%rs184, -32768, %rs279, %p65;
	cvt.u32.u16 	%r258, %rs184;
	// begin inline asm
	shr.b32 %r257, %r258, %r295;
	// end inline asm
	and.b32  	%r369, %r236, %r257;
	shl.b32 	%r370, %r369, 10;
	not.b32 	%r371, %r370;
	and.b32  	%r372, %r371, 31744;
	add.s32 	%r373, %r61, %r372;
	shr.u32 	%r374, %r369, 4;
	and.b32  	%r375, %r374, 4094;
	sub.s32 	%r96, %r373, %r375;
	ld.shared.u16 	%rs83, [%r96+2];
	add.s16 	%rs185, %rs83, 1;
	st.shared.u16 	[%r96+2], %rs185;
	setp.eq.s16 	%p66, %rs278, 32767;
	selp.b16 	%rs186, -32768, %rs278, %p66;
	cvt.u32.u16 	%r261, %rs186;
	// begin inline asm
	shr.b32 %r260, %r261, %r295;
	// end inline asm
	and.b32  	%r376, %r236, %r260;
	shl.b32 	%r377, %r376, 10;
	not.b32 	%r378, %r377;
	and.b32  	%r379, %r378, 31744;
	add.s32 	%r380, %r61, %r379;
	shr.u32 	%r381, %r376, 4;
	and.b32  	%r382, %r381, 4094;
	sub.s32 	%r97, %r380, %r382;
	ld.shared.u16 	%rs84, [%r97+2];
	add.s16 	%rs187, %rs84, 1;
	st.shared.u16 	[%r97+2], %rs187;
	setp.eq.s16 	%p67, %rs277, 32767;
	selp.b16 	%rs188, -32768, %rs277, %p67;
	cvt.u32.u16 	%r264, %rs188;
	// begin inline asm
	shr.b32 %r263, %r264, %r295;
	// end inline asm
	and.b32  	%r383, %r236, %r263;
	shl.b32 	%r384, %r383, 10;
	not.b32 	%r385, %r384;
	and.b32  	%r386, %r385, 31744;
	add.s32 	%r387, %r61, %r386;
	shr.u32 	%r388, %r383, 4;
	and.b32  	%r389, %r388, 4094;
	sub.s32 	%r98, %r387, %r389;
	ld.shared.u16 	%rs85, [%r98+2];
	add.s16 	%rs189, %rs85, 1;
	st.shared.u16 	[%r98+2], %rs189;
	setp.eq.s16 	%p68, %rs276, 32767;
	selp.b16 	%rs190, -32768, %rs276, %p68;
	cvt.u32.u16 	%r267, %rs190;
	// begin inline asm
	shr.b32 %r266, %r267, %r295;
	// end inline asm
	and.b32  	%r390, %r236, %r266;
	shl.b32 	%r391, %r390, 10;
	not.b32 	%r392, %r391;
	and.b32  	%r393, %r392, 31744;
	add.s32 	%r394, %r61, %r393;
	shr.u32 	%r395, %r390, 4;
	and.b32  	%r396, %r395, 4094;
	sub.s32 	%r99, %r394, %r396;
	ld.shared.u16 	%rs86, [%r99+2];
	add.s16 	%rs191, %rs86, 1;
	st.shared.u16 	[%r99+2], %rs191;
	setp.eq.s16 	%p69, %rs275, 32767;
	selp.b16 	%rs192, -32768, %rs275, %p69;
	cvt.u32.u16 	%r270, %rs192;
	// begin inline asm
	shr.b32 %r269, %r270, %r295;
	// end inline asm
	and.b32  	%r397, %r236, %r269;
	shl.b32 	%r398, %r397, 10;
	not.b32 	%r399, %r398;
	and.b32  	%r400, %r399, 31744;
	add.s32 	%r401, %r61, %r400;
	shr.u32 	%r402, %r397, 4;
	and.b32  	%r403, %r402, 4094;
	sub.s32 	%r100, %r401, %r403;
	ld.shared.u16 	%rs87, [%r100+2];
	add.s16 	%rs193, %rs87, 1;
	st.shared.u16 	[%r100+2], %rs193;
	setp.eq.s16 	%p70, %rs274, 32767;
	selp.b16 	%rs194, -32768, %rs274, %p70;
	cvt.u32.u16 	%r273, %rs194;
	// begin inline asm
	shr.b32 %r272, %r273, %r295;
	// end inline asm
	and.b32  	%r404, %r236, %r272;
	shl.b32 	%r405, %r404, 10;
	not.b32 	%r406, %r405;
	and.b32  	%r407, %r406, 31744;
	add.s32 	%r408, %r61, %r407;
	shr.u32 	%r409, %r404, 4;
	and.b32  	%r410, %r409, 4094;
	sub.s32 	%r101, %r408, %r410;
	ld.shared.u16 	%rs88, [%r101+2];
	add.s16 	%rs195, %rs88, 1;
	st.shared.u16 	[%r101+2], %rs195;
	setp.eq.s16 	%p71, %rs273, 32767;
	selp.b16 	%rs196, -32768, %rs273, %p71;
	cvt.u32.u16 	%r276, %rs196;
	// begin inline asm
	shr.b32 %r275, %r276, %r295;
	// end inline asm
	and.b32  	%r411, %r236, %r275;
	shl.b32 	%r412, %r411, 10;
	not.b32 	%r413, %r412;
	and.b32  	%r414, %r413, 31744;
	add.s32 	%r415, %r61, %r414;
	shr.u32 	%r416, %r411, 4;
	and.b32  	%r417, %r416, 4094;
	sub.s32 	%r102, %r415, %r417;
	ld.shared.u16 	%rs89, [%r102+2];
	add.s16 	%rs197, %rs89, 1;
	st.shared.u16 	[%r102+2], %rs197;
	setp.eq.s16 	%p72, %rs272, 32767;
	selp.b16 	%rs198, -32768, %rs272, %p72;
	cvt.u32.u16 	%r279, %rs198;
	// begin inline asm
	shr.b32 %r278, %r279, %r295;
	// end inline asm
	and.b32  	%r418, %r236, %r278;
	shl.b32 	%r419, %r418, 10;
	not.b32 	%r420, %r419;
	and.b32  	%r421, %r420, 31744;
	add.s32 	%r422, %r61, %r421;
	shr.u32 	%r423, %r418, 4;
	and.b32  	%r424, %r423, 4094;
	sub.s32 	%r103, %r422, %r424;
	ld.shared.u16 	%rs90, [%r103+2];
	add.s16 	%rs199, %rs90, 1;
	st.shared.u16 	[%r103+2], %rs199;
	setp.eq.s16 	%p73, %rs271, 32767;
	selp.b16 	%rs200, -32768, %rs271, %p73;
	cvt.u32.u16 	%r282, %rs200;
	// begin inline asm
	shr.b32 %r281, %r282, %r295;
	// end inline asm
	and.b32  	%r425, %r236, %r281;
	shl.b32 	%r426, %r425, 10;
	not.b32 	%r427, %r426;
	and.b32  	%r428, %r427, 31744;
	add.s32 	%r429, %r61, %r428;
	shr.u32 	%r430, %r425, 4;
	and.b32  	%r431, %r430, 4094;
	sub.s32 	%r104, %r429, %r431;
	ld.shared.u16 	%rs91, [%r104+2];
	add.s16 	%rs201, %rs91, 1;
	st.shared.u16 	[%r104+2], %rs201;
	setp.eq.s16 	%p74, %rs270, 32767;
	selp.b16 	%rs202, -32768, %rs270, %p74;
	cvt.u32.u16 	%r285, %rs202;
	// begin inline asm
	shr.b32 %r284, %r285, %r295;
	// end inline asm
	and.b32  	%r432, %r236, %r284;
	shl.b32 	%r433, %r432, 10;
	not.b32 	%r434, %r433;
	and.b32  	%r435, %r434, 31744;
	add.s32 	%r436, %r61, %r435;
	shr.u32 	%r437, %r432, 4;
	and.b32  	%r438, %r437, 4094;
	sub.s32 	%r105, %r436, %r438;
	ld.shared.u16 	%rs92, [%r105+2];
	add.s16 	%rs203, %rs92, 1;
	st.shared.u16 	[%r105+2], %rs203;
	setp.eq.s16 	%p75, %rs269, 32767;
	selp.b16 	%rs204, -32768, %rs269, %p75;
	cvt.u32.u16 	%r288, %rs204;
	// begin inline asm
	shr.b32 %r287, %r288, %r295;
	// end inline asm
	and.b32  	%r439, %r236, %r287;
	shl.b32 	%r440, %r439, 10;
	not.b32 	%r441, %r440;
	and.b32  	%r442, %r441, 31744;
	add.s32 	%r443, %r61, %r442;
	shr.u32 	%r444, %r439, 4;
	and.b32  	%r445, %r444, 4094;
	sub.s32 	%r106, %r443, %r445;
	ld.shared.u16 	%rs93, [%r106+2];
	add.s16 	%rs205, %rs93, 1;
	st.shared.u16 	[%r106+2], %rs205;
	setp.eq.s16 	%p76, %rs268, 32767;
	selp.b16 	%rs206, -32768, %rs268, %p76;
	cvt.u32.u16 	%r291, %rs206;
	// begin inline asm
	shr.b32 %r290, %r291, %r295;
	// end inline asm
	and.b32  	%r446, %r236, %r290;
	shl.b32 	%r447, %r446, 10;
	not.b32 	%r448, %r447;
	and.b32  	%r449, %r448, 31744;
	add.s32 	%r450, %r61, %r449;
	shr.u32 	%r451, %r446, 4;
	and.b32  	%r452, %r451, 4094;
	sub.s32 	%r107, %r450, %r452;
	ld.shared.u16 	%rs94, [%r107+2];
	add.s16 	%rs207, %rs94, 1;
	st.shared.u16 	[%r107+2], %rs207;
	setp.eq.s16 	%p77, %rs267, 32767;
	selp.b16 	%rs208, -32768, %rs267, %p77;
	cvt.u32.u16 	%r294, %rs208;
	// begin inline asm
	shr.b32 %r293, %r294, %r295;
	// end inline asm
	and.b32  	%r453, %r236, %r293;
	shl.b32 	%r454, %r453, 10;
	not.b32 	%r455, %r454;
	and.b32  	%r456, %r455, 31744;
	add.s32 	%r457, %r61, %r456;
	shr.u32 	%r458, %r453, 4;
	and.b32  	%r459, %r458, 4094;
	sub.s32 	%r108, %r457, %r459;
	ld.shared.u16 	%rs95, [%r108+2];
	add.s16 	%rs209, %rs95, 1;
	st.shared.u16 	[%r108+2], %rs209;
	bar.sync 	0;
	ld.shared.u32 	%r109, [%r62];
	ld.shared.u32 	%r460, [%r62+4];
	ld.shared.u32 	%r461, [%r62+8];
	ld.shared.u32 	%r462, [%r62+12];
	ld.shared.u32 	%r463, [%r62+16];
	ld.shared.u32 	%r464, [%r62+20];
	ld.shared.u32 	%r465, [%r62+24];
	ld.shared.u32 	%r466, [%r62+28];
	ld.shared.u32 	%r467, [%r62+32];
	ld.shared.u32 	%r468, [%r62+36];
	ld.shared.u32 	%r469, [%r62+40];
	ld.shared.u32 	%r470, [%r62+44];
	ld.shared.u32 	%r471, [%r62+48];
	ld.shared.u32 	%r472, [%r62+52];
	ld.shared.u32 	%r473, [%r62+56];
	ld.shared.u32 	%r474, [%r62+60];
	ld.shared.u32 	%r475, [%r62+64];
	ld.shared.u32 	%r476, [%r62+68];
	ld.shared.u32 	%r477, [%r62+72];
	ld.shared.u32 	%r478, [%r62+76];
	ld.shared.u32 	%r479, [%r62+80];
	ld.shared.u32 	%r480, [%r62+84];
	ld.shared.u32 	%r481, [%r62+88];
	ld.shared.u32 	%r482, [%r62+92];
	ld.shared.u32 	%r483, [%r62+96];
	ld.shared.u32 	%r484, [%r62+100];
	ld.shared.u32 	%r485, [%r62+104];
	ld.shared.u32 	%r486, [%r62+108];
	ld.shared.u32 	%r487, [%r62+112];
	ld.shared.u32 	%r488, [%r62+116];
	ld.shared.u32 	%r489, [%r62+120];
	ld.shared.u32 	%r490, [%r62+124];
	ld.shared.u32 	%r491, [%r62+128];
	add.s32 	%r110, %r460, %r109;
	add.s32 	%r111, %r461, %r110;
	add.s32 	%r112, %r462, %r111;
	add.s32 	%r113, %r463, %r112;
	add.s32 	%r114, %r464, %r113;
	add.s32 	%r115, %r465, %r114;
	add.s32 	%r116, %r466, %r115;
	add.s32 	%r117, %r467, %r116;
	add.s32 	%r118, %r468, %r117;
	add.s32 	%r119, %r469, %r118;
	add.s32 	%r120, %r470, %r119;
	add.s32 	%r121, %r471, %r120;
	add.s32 	%r122, %r472, %r121;
	add.s32 	%r123, %r473, %r122;
	add.s32 	%r124, %r474, %r123;
	add.s32 	%r125, %r475, %r124;
	add.s32 	%r126, %r476, %r125;
	add.s32 	%r127, %r477, %r126;
	add.s32 	%r128, %r478, %r127;
	add.s32 	%r129, %r479, %r128;
	add.s32 	%r130, %r480, %r129;
	add.s32 	%r131, %r481, %r130;
	add.s32 	%r132, %r482, %r131;
	add.s32 	%r133, %r483, %r132;
	add.s32 	%r134, %r484, %r133;
	add.s32 	%r135, %r485, %r134;
	add.s32 	%r136, %r486, %r135;
	add.s32 	%r137, %r487, %r136;
	add.s32 	%r138, %r488, %r137;
	add.s32 	%r139, %r489, %r138;
	add.s32 	%r140, %r490, %r139;
	add.s32 	%r301, %r491, %r140;
	// begin inline asm
	mov.u32 %r296, %laneid;
	// end inline asm
	mov.b32 	%r299, 1;
	mov.b32 	%r326, -1;
	// begin inline asm
	{  .reg .u32 r0;  .reg .pred p;  shfl.sync.up.b32 r0|p, %r301, %r299, %r324, %r326;  @p add.u32 r0, r0, %r301;  mov.u32 %r297, r0;}
	// end inline asm
	mov.b32 	%r305, 2;
	// begin inline asm
	{  .reg .u32 r0;  .reg .pred p;  shfl.sync.up.b32 r0|p, %r297, %r305, %r324, %r326;  @p add.u32 r0, r0, %r297;  mov.u32 %r303, r0;}
	// end inline asm
	mov.b32 	%r311, 4;
	// begin inline asm
	{  .reg .u32 r0;  .reg .pred p;  shfl.sync.up.b32 r0|p, %r303, %r311, %r324, %r326;  @p add.u32 r0, r0, %r303;  mov.u32 %r309, r0;}
	// end inline asm
	mov.b32 	%r317, 8;
	// begin inline asm
	{  .reg .u32 r0;  .reg .pred p;  shfl.sync.up.b32 r0|p, %r309, %r317, %r324, %r326;  @p add.u32 r0, r0, %r309;  mov.u32 %r315, r0;}
	// end inline asm
	mov.b32 	%r323, 16;
	// begin inline asm
	{  .reg .u32 r0;  .reg .pred p;  shfl.sync.up.b32 r0|p, %r315, %r323, %r324, %r326;  @p add.u32 r0, r0, %r315;  mov.u32 %r321, r0;}
	// end inline asm
	setp.ne.s32 	%p78, %r296, 31;
	@%p78 bra 	$L__BB8_79;
	st.shared.u32 	[%r63], %r321;
$L__BB8_79:
	sub.s32 	%r492, %r321, %r301;
	setp.gt.u32 	%p79, %r1, 31;
	setp.eq.s32 	%p80, %r60, 7;
	setp.eq.s32 	%p81, %r60, 6;
	setp.eq.s32 	%p82, %r60, 5;
	setp.eq.s32 	%p83, %r60, 4;
	setp.eq.s32 	%p84, %r60, 3;
	setp.eq.s32 	%p85, %r60, 2;
	setp.eq.s32 	%p86, %r60, 1;
	bar.sync 	0;
	ld.shared.v4.u32 	{%r493, %r494, %r495, %r496}, [_ZZN3cub18CUB_300001_SM_10006detail10radix_sort31DeviceRadixSortSingleTileKernelINS1_5radix10policy_hubI6__halfjjE10Policy1000ELNS0_9SortOrderE1ES6_jjNS1_21identity_decomposer_tEEEvPKT1_PSB_PKT2_PSF_T3_iiT4_E12temp_storage+33792];
	selp.b32 	%r497, %r493, %r765, %p86;
	add.s32 	%r498, %r494, %r493;
	selp.b32 	%r499, %r498, %r497, %p85;
	add.s32 	%r500, %r498, %r495;
	selp.b32 	%r501, %r500, %r499, %p84;
	add.s32 	%r502, %r500, %r496;
	selp.b32 	%r503, %r502, %r501, %p83;
	ld.shared.v4.u32 	{%r504, %r505, %r506, %r507}, [_ZZN3cub18CUB_300001_SM_10006detail10radix_sort31DeviceRadixSortSingleTileKernelINS1_5radix10policy_hubI6__halfjjE10Policy1000ELNS0_9SortOrderE1ES6_jjNS1_21identity_decomposer_tEEEvPKT1_PSB_PKT2_PSF_T3_iiT4_E12temp_storage+33808];
	add.s32 	%r508, %r502, %r504;
	selp.b32 	%r509, %r508, %r503, %p82;
	add.s32 	%r510, %r508, %r505;
	selp.b32 	%r511, %r510, %r509, %p81;
	add.s32 	%r512, %r510, %r506;
	selp.b32 	%r765, %r512, %r511, %p80;
	add.s32 	%r145, %r512, %r507;
	setp.ne.s32 	%p87, %r296, 0;
	selp.b32 	%r513, %r492, 0, %p87;
	add.s32 	%r514, %r765, %r513;
	or.pred  	%p88, %p79, %p87;
	selp.b32 	%r766, %r514, %r492, %p79;
	@%p88 bra 	$L__BB8_81;
	shl.b32 	%r766, %r145, 16;
	st.shared.u32 	[_ZZN3cub18CUB_300001_SM_10006detail10radix_sort31DeviceRadixSortSingleTileKernelINS1_5radix10policy_hubI6__halfjjE10Policy1000ELNS0_9SortOrderE1ES6_jjNS1_21identity_decomposer_tEEEvPKT1_PSB_PKT2_PSF_T3_iiT4_E12temp_storage+33832], %r766;
$L__BB8_81:
	setp.eq.s32 	%p89, %r1, 0;
	bar.sync 	0;
	ld.shared.u32 	%r515, [_ZZN3cub18CUB_300001_SM_10006detail10radix_sort31DeviceRadixSortSingleTileKernelINS1_5radix10policy_hubI6__halfjjE10Policy1000ELNS0_9SortOrderE1ES6_jjNS1_21identity_decomposer_tEEEvPKT1_PSB_PKT2_PSF_T3_iiT4_E12temp_storage+33832];
	selp.b32 	%r516, 0, %r515, %p89;
	add.s32 	%r517, %r766, %r516;
	add.s32 	%r518, %r109, %r517;
	add.s32 	%r519, %r110, %r517;
	add.s32 	%r520, %r111, %r517;
	add.s32 	%r521, %r112, %r517;
	add.s32 	%r522, %r113, %r517;
	add.s32 	%r523, %r114, %r517;
	add.s32 	%r524, %r115, %r517;
	add.s32 	%r525, %r116, %r517;
	add.s32 	%r526, %r117, %r517;
	add.s32 	%r527, %r118, %r517;
	add.s32 	%r528, %r119, %r517;
	add.s32 	%r529, %r120, %r517;
	add.s32 	%r530, %r121, %r517;
	add.s32 	%r531, %r122, %r517;
	add.s32 	%r532, %r123, %r517;
	add.s32 	%r533, %r124, %r517;
	add.s32 	%r534, %r125, %r517;
	add.s32 	%r535, %r126, %r517;
	add.s32 	%r536, %r127, %r517;
	add.s32 	%r537, %r128, %r517;
	add.s32 	%r538, %r129, %r517;
	add.s32 	%r539, %r130, %r517;
	add.s32 	%r540, %r131, %r517;
	add.s32 	%r541, %r132, %r517;
	add.s32 	%r542, %r133, %r517;
	add.s32 	%r543, %r134, %r517;
	add.s32 	%r544, %r135, %r517;
	add.s32 	%r545, %r136, %r517;
	add.s32 	%r546, %r137, %r517;
	add.s32 	%r547, %r138, %r517;
	add.s32 	%r548, %r139, %r517;
	add.s32 	%r549, %r140, %r517;
	st.shared.u32 	[%r62], %r517;
	st.shared.u32 	[%r62+4], %r518;
	st.shared.u32 	[%r62+8], %r519;
	st.shared.u32 	[%r62+12], %r520;
	st.shared.u32 	[%r62+16], %r521;
	st.shared.u32 	[%r62+20], %r522;
	st.shared.u32 	[%r62+24], %r523;
	st.shared.u32 	[%r62+28], %r524;
	st.shared.u32 	[%r62+32], %r525;
	st.shared.u32 	[%r62+36], %r526;
	st.shared.u32 	[%r62+40], %r527;
	st.shared.u32 	[%r62+44], %r528;
	st.shared.u32 	[%r62+48], %r529;
	st.shared.u32 	[%r62+52], %r530;
	st.shared.u32 	[%r62+56], %r531;
	st.shared.u32 	[%r62+60], %r532;
	st.shared.u32 	[%r62+64], %r533;
	st.shared.u32 	[%r62+68], %r534;
	st.shared.u32 	[%r62+72], %r535;
	st.shared.u32 	[%r62+76], %r536;
	st.shared.u32 	[%r62+80], %r537;
	st.shared.u32 	[%r62+84], %r538;
	st.shared.u32 	[%r62+88], %r539;
	st.shared.u32 	[%r62+92], %r540;
	st.shared.u32 	[%r62+96], %r541;
	st.shared.u32 	[%r62+100], %r542;
	st.shared.u32 	[%r62+104], %r543;
	st.shared.u32 	[%r62+108], %r544;
	st.shared.u32 	[%r62+112], %r545;
	st.shared.u32 	[%r62+116], %r546;
	st.shared.u32 	[%r62+120], %r547;
	st.shared.u32 	[%r62+124], %r548;
	st.shared.u32 	[%r62+128], %r549;
	bar.sync 	0;
	cvt.u32.u16 	%r550, %rs77;
	ld.shared.u16 	%r551, [%r90+2];
	add.s32 	%r149, %r551, %r550;
	cvt.u32.u16 	%r552, %rs78;
	ld.shared.u16 	%r553, [%r91+2];
	add.s32 	%r150, %r553, %r552;
	cvt.u32.u16 	%r554, %rs79;
	ld.shared.u16 	%r555, [%r92+2];
	add.s32 	%r151, %r555, %r554;
	cvt.u32.u16 	%r556, %rs80;
	ld.shared.u16 	%r557, [%r93+2];
	add.s32 	%r152, %r557, %r556;
	cvt.u32.u16 	%r558, %rs81;
	ld.shared.u16 	%r559, [%r94+2];
	add.s32 	%r153, %r559, %r558;
	cvt.u32.u16 	%r560, %rs82;
	ld.shared.u16 	%r561, [%r95+2];
	add.s32 	%r154, %r561, %r560;
	cvt.u32.u16 	%r562, %rs83;
	ld.shared.u16 	%r563, [%r96+2];
	add.s32 	%r155, %r563, %r562;
	cvt.u32.u16 	%r564, %rs84;
	ld.shared.u16 	%r565, [%r97+2];
	add.s32 	%r156, %r565, %r564;
	cvt.u32.u16 	%r566, %rs85;
	ld.shared.u16 	%r567, [%r98+2];
	add.s32 	%r157, %r567, %r566;
	cvt.u32.u16 	%r568, %rs86;
	ld.shared.u16 	%r569, [%r99+2];
	add.s32 	%r158, %r569, %r568;
	cvt.u32.u16 	%r570, %rs87;
	ld.shared.u16 	%r571, [%r100+2];
	add.s32 	%r159, %r571, %r570;
	cvt.u32.u16 	%r572, %rs88;
	ld.shared.u16 	%r573, [%r101+2];
	add.s32 	%r160, %r573, %r572;
	cvt.u32.u16 	%r574, %rs89;
	ld.shared.u16 	%r575, [%r102+2];
	add.s32 	%r161, %r575, %r574;
	cvt.u32.u16 	%r576, %rs90;
	ld.shared.u16 	%r577, [%r103+2];
	add.s32 	%r162, %r577, %r576;
	cvt.u32.u16 	%r578, %rs91;
	ld.shared.u16 	%r579, [%r104+2];
	add.s32 	%r163, %r579, %r578;
	cvt.u32.u16 	%r580, %rs92;
	ld.shared.u16 	%r581, [%r105+2];
	add.s32 	%r164, %r581, %r580;
	cvt.u32.u16 	%r582, %rs93;
	ld.shared.u16 	%r583, [%r106+2];
	add.s32 	%r165, %r583, %r582;
	cvt.u32.u16 	%r584, %rs94;
	ld.shared.u16 	%r585, [%r107+2];
	add.s32 	%r166, %r585, %r584;
	cvt.u32.u16 	%r586, %rs95;
	ld.shared.u16 	%r587, [%r108+2];
	add.s32 	%r167, %r587, %r586;
	bar.sync 	0;
	setp.lt.s32 	%p90, %r745, %r210;
	@%p90 bra 	$L__BB8_121;
	shl.b32 	%r588, %r149, 1;
	mov.u32 	%r589, _ZZN3cub18CUB_300001_SM_10006detail10radix_sort31DeviceRadixSortSingleTileKernelINS1_5radix10policy_hubI6__halfjjE10Policy1000ELNS0_9SortOrderE1ES6_jjNS1_21identity_decomposer_tEEEvPKT1_PSB_PKT2_PSF_T3_iiT4_E12temp_storage;
	add.s32 	%r590, %r589, %r588;
	st.shared.u16 	[%r590], %rs285;
	shl.b32 	%r591, %r150, 1;
	add.s32 	%r592, %r589, %r591;
	st.shared.u16 	[%r592], %rs284;
	shl.b32 	%r593, %r151, 1;
	add.s32 	%r594, %r589, %r593;
	st.shared.u16 	[%r594], %rs283;
	shl.b32 	%r595, %r152, 1;
	add.s32 	%r596, %r589, %r595;
	st.shared.u16 	[%r596], %rs282;
	shl.b32 	%r597, %r153, 1;
	add.s32 	%r598, %r589, %r597;
	st.shared.u16 	[%r598], %rs281;
	shl.b32 	%r599, %r154, 1;
	add.s32 	%r600, %r589, %r599;
	st.shared.u16 	[%r600], %rs280;
	shl.b32 	%r601, %r155, 1;
	add.s32 	%r602, %r589, %r601;
	st.shared.u16 	[%r602], %rs279;
	shl.b32 	%r603, %r156, 1;
	add.s32 	%r604, %r589, %r603;
	st.shared.u16 	[%r604], %rs278;
	shl.b32 	%r605, %r157, 1;
	add.s32 	%r606, %r589, %r605;
	st.shared.u16 	[%r606], %rs277;
	shl.b32 	%r607, %r158, 1;
	add.s32 	%r608, %r589, %r607;
	st.shared.u16 	[%r608], %rs276;
	shl.b32 	%r609, %r159, 1;
	add.s32 	%r610, %r589, %r609;
	st.shared.u16 	[%r610], %rs275;
	shl.b32 	%r611, %r160, 1;
	add.s32 	%r612, %r589, %r611;
	st.shared.u16 	[%r612], %rs274;
	shl.b32 	%r613, %r161, 1;
	add.s32 	%r614, %r589, %r613;
	st.shared.u16 	[%r614], %rs273;
	shl.b32 	%r615, %r162, 1;
	add.s32 	%r616, %r589, %r615;
	st.shared.u16 	[%r616], %rs272;
	shl.b32 	%r617, %r163, 1;
	add.s32 	%r618, %r589, %r617;
	st.shared.u16 	[%r618], %rs271;
	shl.b32 	%r619, %r164, 1;
	add.s32 	%r620, %r589, %r619;
	st.shared.u16 	[%r620], %rs270;
	shl.b32 	%r621, %r165, 1;
	add.s32 	%r622, %r589, %r621;
	st.shared.u16 	[%r622], %rs269;
	shl.b32 	%r623, %r166, 1;
	add.s32 	%r624, %r589, %r623;
	st.shared.u16 	[%r624], %rs268;
	shl.b32 	%r625, %r167, 1;
	add.s32 	%r626, %r589, %r625;
	st.shared.u16 	[%r626], %rs267;
	bar.sync 	0;
	mad.lo.s32 	%r627, %r1, -74, %r65;
	ld.shared.u16 	%rs96, [%r627];
	ld.shared.u16 	%rs97, [%r627+512];
	ld.shared.u16 	%rs98, [%r627+1024];
	ld.shared.u16 	%rs99, [%r627+1536];
	ld.shared.u16 	%rs100, [%r627+2048];
	ld.shared.u16 	%rs101, [%r627+2560];
	ld.shared.u16 	%rs102, [%r627+3072];
	ld.shared.u16 	%rs103, [%r627+3584];
	ld.shared.u16 	%rs104, [%r627+4096];
	ld.shared.u16 	%rs105, [%r627+4608];
	ld.shared.u16 	%rs106, [%r627+5120];
	ld.shared.u16 	%rs107, [%r627+5632];
	ld.shared.u16 	%rs108, [%r627+6144];
	ld.shared.u16 	%rs109, [%r627+6656];
	ld.shared.u16 	%rs110, [%r627+7168];
	ld.shared.u16 	%rs111, [%r627+7680];
	ld.shared.u16 	%rs112, [%r627+8192];
	ld.shared.u16 	%rs113, [%r627+8704];
	ld.shared.u16 	%rs114, [%r627+9216];
	bar.sync 	0;
	add.s32 	%r628, %r590, %r588;
	st.shared.u32 	[%r628], %r764;
	add.s32 	%r629, %r592, %r591;
	st.shared.u32 	[%r629], %r763;
	add.s32 	%r630, %r594, %r593;
	st.shared.u32 	[%r630], %r762;
	add.s32 	%r631, %r596, %r595;
	st.shared.u32 	[%r631], %r761;
	add.s32 	%r632, %r598, %r597;
	st.shared.u32 	[%r632], %r760;
	add.s32 	%r633, %r600, %r599;
	st.shared.u32 	[%r633], %r759;
	add.s32 	%r634, %r602, %r601;
	st.shared.u32 	[%r634], %r758;
	add.s32 	%r635, %r604, %r603;
	st.shared.u32 	[%r635], %r757;
	add.s32 	%r636, %r606, %r605;
	st.shared.u32 	[%r636], %r756;
	add.s32 	%r637, %r608, %r607;
	st.shared.u32 	[%r637], %r755;
	add.s32 	%r638, %r610, %r609;
	st.shared.u32 	[%r638], %r754;
	add.s32 	%r639, %r612, %r611;
	st.shared.u32 	[%r639], %r753;
	add.s32 	%r640, %r614, %r613;
	st.shared.u32 	[%r640], %r752;
	add.s32 	%r641, %r616, %r615;
	st.shared.u32 	[%r641], %r751;
	add.s32 	%r642, %r618, %r617;
	st.shared.u32 	[%r642], %r750;
	add.s32 	%r643, %r620, %r619;
	st.shared.u32 	[%r643], %r749;
	add.s32 	%r644, %r622, %r621;
	st.shared.u32 	[%r644], %r748;
	add.s32 	%r645, %r624, %r623;
	st.shared.u32 	[%r645], %r747;
	add.s32 	%r646, %r626, %r625;
	st.shared.u32 	[%r646], %r746;
	bar.sync 	0;
	shl.b32 	%r647, %r1, 1;
	add.s32 	%r168, %r627, %r647;
	ld.shared.u32 	%r169, [%r168+1024];
	ld.shared.u32 	%r170, [%r168+2048];
	ld.shared.u32 	%r171, [%r168+3072];
	ld.shared.u32 	%r172, [%r168+4096];
	ld.shared.u32 	%r173, [%r168+5120];
	ld.shared.u32 	%r174, [%r168+6144];
	ld.shared.u32 	%r175, [%r168+7168];
	ld.shared.u32 	%r176, [%r168+8192];
	ld.shared.u32 	%r177, [%r168+9216];
	ld.shared.u32 	%r178, [%r168+10240];
	ld.shared.u32 	%r179, [%r168+11264];
	ld.shared.u32 	%r180, [%r168+12288];
	ld.shared.u32 	%r181, [%r168+13312];
	ld.shared.u32 	%r182, [%r168+14336];
	ld.shared.u32 	%r183, [%r168+15360];
	ld.shared.u32 	%r184, [%r168+16384];
	ld.shared.u32 	%r185, [%r168+17408];
	ld.shared.u32 	%r186, [%r168+18432];
	setp.lt.u32 	%p91, %r1, %r21;
	cvta.to.global.u64 	%rd13, %rd5;
	mul.wide.u32 	%rd14, %r1, 2;
	add.s64 	%rd3, %rd13, %rd14;
	cvta.to.global.u64 	%rd15, %rd7;
	mul.wide.u32 	%rd16, %r1, 4;
	add.s64 	%rd4, %rd15, %rd16;
	@%p91 bra 	$L__BB8_83;
	bra.uni 	$L__BB8_84;
$L__BB8_83:
	ld.shared.u32 	%r648, [%r168];
	setp.gt.s16 	%p92, %rs96, -1;
	selp.b16 	%rs210, -1, -32768, %p92;
	xor.b16  	%rs211, %rs210, %rs96;
	st.global.u16 	[%rd3], %rs211;
	st.global.u32 	[%rd4], %r648;
$L__BB8_84:
	add.s32 	%r649, %r1, 256;
	setp.ge.u32 	%p93, %r649, %r21;
	@%p93 bra 	$L__BB8_86;
	setp.gt.s16 	%p94, %rs97, -1;
	selp.b16 	%rs212, -1, -32768, %p94;
	xor.b16  	%rs213, %rs212, %rs97;
	st.global.u16 	[%rd3+512], %rs213;
	st.global.u32 	[%rd4+1024], %r169;
$L__BB8_86:
	add.s32 	%r650, %r1, 512;
	setp.ge.u32 	%p95, %r650, %r21;
	@%p95 bra 	$L__BB8_88;
	setp.gt.s16 	%p96, %rs98, -1;
	selp.b16 	%rs214, -1, -32768, %p96;
	xor.b16  	%rs215, %rs214, %rs98;
	st.global.u16 	[%rd3+1024], %rs215;
	st.global.u32 	[%rd4+2048], %r170;
$L__BB8_88:
	add.s32 	%r651, %r1, 768;
	setp.ge.u32 	%p97, %r651, %r21;
	@%p97 bra 	$L__BB8_90;
	setp.gt.s16 	%p98, %rs99, -1;
	selp.b16 	%rs216, -1, -32768, %p98;
	xor.b16  	%rs217, %rs216, %rs99;
	st.global.u16 	[%rd3+1536], %rs217;
	st.global.u32 	[%rd4+3072], %r171;
$L__BB8_90:
	or.b32  	%r652, %r1, 1024;
	setp.ge.u32 	%p99, %r652, %r21;
	@%p99 bra 	$L__BB8_92;
	setp.gt.s16 	%p100, %rs100, -1;
	selp.b16 	%rs218, -1, -32768, %p100;
	xor.b16  	%rs219, %rs218, %rs100;
	st.global.u16 	[%rd3+2048], %rs219;
	st.global.u32 	[%rd4+4096], %r172;
$L__BB8_92:
	add.s32 	%r653, %r1, 1280;
	setp.ge.u32 	%p101, %r653, %r21;
	@%p101 bra 	$L__BB8_94;
	setp.gt.s16 	%p102, %rs101, -1;
	selp.b16 	%rs220, -1, -32768, %p102;
	xor.b16  	%rs221, %rs220, %rs101;
	st.global.u16 	[%rd3+2560], %rs221;
	st.global.u32 	[%rd4+5120], %r173;
$L__BB8_94:
	add.s32 	%r654, %r1, 1536;
	setp.ge.u32 	%p103, %r654, %r21;
	@%p103 bra 	$L__BB8_96;
	setp.gt.s16 	%p104, %rs102, -1;
	selp.b16 	%rs222, -1, -32768, %p104;
	xor.b16  	%rs223, %rs222, %rs102;
	st.global.u16 	[%rd3+3072], %rs223;
	st.global.u32 	[%rd4+6144], %r174;
$L__BB8_96:
	add.s32 	%r655, %r1, 1792;
	setp.ge.u32 	%p105, %r655, %r21;
	@%p105 bra 	$L__BB8_98;
	setp.gt.s16 	%p106, %rs103, -1;
	selp.b16 	%rs224, -1, -32768, %p106;
	xor.b16  	%rs225, %rs224, %rs103;
	st.global.u16 	[%rd3+3584], %rs225;
	st.global.u32 	[%rd4+7168], %r175;
$L__BB8_98:
	or.b32  	%r656, %r1, 2048;
	setp.ge.u32 	%p107, %r656, %r21;
	@%p107 bra 	$L__BB8_100;
	setp.gt.s16 	%p108, %rs104, -1;
	selp.b16 	%rs226, -1, -32768, %p108;
	xor.b16  	%rs227, %rs226, %rs104;
	st.global.u16 	[%rd3+4096], %rs227;
	st.global.u32 	[%rd4+8192], %r176;
$L__BB8_100:
	add.s32 	%r657, %r1, 2304;
	setp.ge.u32 	%p109, %r657, %r21;
	@%p109 bra 	$L__BB8_102;
	setp.gt.s16 	%p110, %rs105, -1;
	selp.b16 	%rs228, -1, -32768, %p110;
	xor.b16  	%rs229, %rs228, %rs105;
	st.global.u16 	[%rd3+4608], %rs229;
	st.global.u32 	[%rd4+9216], %r177;
$L__BB8_102:
	add.s32 	%r658, %r1, 2560;
	setp.ge.u32 	%p111, %r658, %r21;
	@%p111 bra 	$L__BB8_104;
	setp.gt.s16 	%p112, %rs106, -1;
	selp.b16 	%rs230, -1, -32768, %p112;
	xor.b16  	%rs231, %rs230, %rs106;
	st.global.u16 	[%rd3+5120], %rs231;
	st.global.u32 	[%rd4+10240], %r178;
$L__BB8_104:
	add.s32 	%r659, %r1, 2816;
	setp.ge.u32 	%p113, %r659, %r21;
	@%p113 bra 	$L__BB8_106;
	setp.gt.s16 	%p114, %rs107, -1;
	selp.b16 	%rs232, -1, -32768, %p114;
	xor.b16  	%rs233, %rs232, %rs107;
	st.global.u16 	[%rd3+5632], %rs233;
	st.global.u32 	[%rd4+11264], %r179;
$L__BB8_106:
	or.b32  	%r660, %r1, 3072;
	setp.ge.u32 	%p115, %r660, %r21;
	@%p115 bra 	$L__BB8_108;
	setp.gt.s16 	%p116, %rs108, -1;
	selp.b16 	%rs234, -1, -32768, %p116;
	xor.b16  	%rs235, %rs234, %rs108;
	st.global.u16 	[%rd3+6144], %rs235;
	st.global.u32 	[%rd4+12288], %r180;
$L__BB8_108:
	add.s32 	%r661, %r1, 3328;
	setp.ge.u32 	%p117, %r661, %r21;
	@%p117 bra 	$L__BB8_110;
	setp.gt.s16 	%p118, %rs109, -1;
	selp.b16 	%rs236, -1, -32768, %p118;
	xor.b16  	%rs237, %rs236, %rs109;
	st.global.u16 	[%rd3+6656], %rs237;
	st.global.u32 	[%rd4+13312], %r181;
$L__BB8_110:
	add.s32 	%r662, %r1, 3584;
	setp.ge.u32 	%p119, %r662, %r21;
	@%p119 bra 	$L__BB8_112;
	setp.gt.s16 	%p120, %rs110, -1;
	selp.b16 	%rs238, -1, -32768, %p120;
	xor.b16  	%rs239, %rs238, %rs110;
	st.global.u16 	[%rd3+7168], %rs239;
	st.global.u32 	[%rd4+14336], %r182;
$L__BB8_112:
	add.s32 	%r663, %r1, 3840;
	setp.ge.u32 	%p121, %r663, %r21;
	@%p121 bra 	$L__BB8_114;
	setp.gt.s16 	%p122, %rs111, -1;
	selp.b16 	%rs240, -1, -32768, %p122;
	xor.b16  	%rs241, %rs240, %rs111;
	st.global.u16 	[%rd3+7680], %rs241;
	st.global.u32 	[%rd4+15360], %r183;
$L__BB8_114:
	or.b32  	%r664, %r1, 4096;
	setp.ge.u32 	%p123, %r664, %r21;
	@%p123 bra 	$L__BB8_116;
	setp.gt.s16 	%p124, %rs112, -1;
	selp.b16 	%rs242, -1, -32768, %p124;
	xor.b16  	%rs243, %rs242, %rs112;
	st.global.u16 	[%rd3+8192], %rs243;
	st.global.u32 	[%rd4+16384], %r184;
$L__BB8_116:
	add.s32 	%r665, %r1, 4352;
	setp.ge.u32 	%p125, %r665, %r21;
	@%p125 bra 	$L__BB8_118;
	setp.gt.s16 	%p126, %rs113, -1;
	selp.b16 	%rs244, -1, -32768, %p126;
	xor.b16  	%rs245, %rs244, %rs113;
	st.global.u16 	[%rd3+8704], %rs245;
	st.global.u32 	[%rd4+17408], %r185;
$L__BB8_118:
	add.s32 	%r666, %r1, 4608;
	setp.ge.u32 	%p127, %r666, %r21;
	@%p127 bra 	$L__BB8_120;
	setp.gt.s16 	%p128, %rs114, -1;
	selp.b16 	%rs246, -1, -32768, %p128;
	xor.b16  	%rs247, %rs246, %rs114;
	st.global.u16 	[%rd3+9216], %rs247;
	st.global.u32 	[%rd4+18432], %r186;
$L__BB8_120:
	ret;
$L__BB8_121:
	shl.b32 	%r667, %r149, 1;
	mov.u32 	%r668, _ZZN3cub18CUB_300001_SM_10006detail10radix_sort31DeviceRadixSortSingleTileKernelINS1_5radix10policy_hubI6__halfjjE10Policy1000ELNS0_9SortOrderE1ES6_jjNS1_21identity_decomposer_tEEEvPKT1_PSB_PKT2_PSF_T3_iiT4_E12temp_storage;
	add.s32 	%r669, %r668, %r667;
	st.shared.u16 	[%r669], %rs285;
	shl.b32 	%r670, %r150, 1;
	add.s32 	%r671, %r668, %r670;
	st.shared.u16 	[%r671], %rs284;
	shl.b32 	%r672, %r151, 1;
	add.s32 	%r673, %r668, %r672;
	st.shared.u16 	[%r673], %rs283;
	shl.b32 	%r674, %r152, 1;
	add.s32 	%r675, %r668, %r674;
	st.shared.u16 	[%r675], %rs282;
	shl.b32 	%r676, %r153, 1;
	add.s32 	%r677, %r668, %r676;
	st.shared.u16 	[%r677], %rs281;
	shl.b32 	%r678, %r154, 1;
	add.s32 	%r679, %r668, %r678;
	st.shared.u16 	[%r679], %rs280;
	shl.b32 	%r680, %r155, 1;
	add.s32 	%r681, %r668, %r680;
	st.shared.u16 	[%r681], %rs279;
	shl.b32 	%r682, %r156, 1;
	add.s32 	%r683, %r668, %r682;
	st.shared.u16 	[%r683], %rs278;
	shl.b32 	%r684, %r157, 1;
	add.s32 	%r685, %r668, %r684;
	st.shared.u16 	[%r685], %rs277;
	shl.b32 	%r686, %r158, 1;
	add.s32 	%r687, %r668, %r686;
	st.shared.u16 	[%r687], %rs276;
	shl.b32 	%r688, %r159, 1;
	add.s32 	%r689, %r668, %r688;
	st.shared.u16 	[%r689], %rs275;
	shl.b32 	%r690, %r160, 1;
	add.s32 	%r691, %r668, %r690;
	st.shared.u16 	[%r691], %rs274;
	shl.b32 	%r692, %r161, 1;
	add.s32 	%r693, %r668, %r692;
	st.shared.u16 	[%r693], %rs273;
	shl.b32 	%r694, %r162, 1;
	add.s32 	%r695, %r668, %r694;
	st.shared.u16 	[%r695], %rs272;
	shl.b32 	%r696, %r163, 1;
	add.s32 	%r697, %r668, %r696;
	st.shared.u16 	[%r697], %rs271;
	shl.b32 	%r698, %r164, 1;
	add.s32 	%r699, %r668, %r698;
	st.shared.u16 	[%r699], %rs270;
	shl.b32 	%r700, %r165, 1;
	add.s32 	%r701, %r668, %r700;
	st.shared.u16 	[%r701], %rs269;
	shl.b32 	%r702, %r166, 1;
	add.s32 	%r703, %r668, %r702;
	st.shared.u16 	[%r703], %rs268;
	shl.b32 	%r704, %r167, 1;
	add.s32 	%r705, %r668, %r704;
	st.shared.u16 	[%r705], %rs267;
	bar.sync 	0;
	ld.shared.u16 	%rs285, [%r64];
	ld.shared.u16 	%rs284, [%r64+2];
	ld.shared.u16 	%rs283, [%r64+4];
	ld.shared.u16 	%rs282, [%r64+6];
	ld.shared.u16 	%rs281, [%r64+8];
	ld.shared.u16 	%rs280, [%r64+10];
	ld.shared.u16 	%rs279, [%r64+12];
	ld.shared.u16 	%rs278, [%r64+14];
	ld.shared.u16 	%rs277, [%r64+16];
	ld.shared.u16 	%rs276, [%r64+18];
	ld.shared.u16 	%rs275, [%r64+20];
	ld.shared.u16 	%rs274, [%r64+22];
	ld.shared.u16 	%rs273, [%r64+24];
	ld.shared.u16 	%rs272, [%r64+26];
	ld.shared.u16 	%rs271, [%r64+28];
	ld.shared.u16 	%rs270, [%r64+30];
	ld.shared.u16 	%rs269, [%r64+32];
	ld.shared.u16 	%rs268, [%r64+34];
	ld.shared.u16 	%rs267, [%r64+36];
	bar.sync 	0;
	add.s32 	%r706, %r669, %r667;
	st.shared.u32 	[%r706], %r764;
	add.s32 	%r707, %r671, %r670;
	st.shared.u32 	[%r707], %r763;
	add.s32 	%r708, %r673, %r672;
	st.shared.u32 	[%r708], %r762;
	add.s32 	%r709, %r675, %r674;
	st.shared.u32 	[%r709], %r761;
	add.s32 	%r710, %r677, %r676;
	st.shared.u32 	[%r710], %r760;
	add.s32 	%r711, %r679, %r678;
	st.shared.u32 	[%r711], %r759;
	add.s32 	%r712, %r681, %r680;
	st.shared.u32 	[%r712], %r758;
	add.s32 	%r713, %r683, %r682;
	st.shared.u32 	[%r713], %r757;
	add.s32 	%r714, %r685, %r684;
	st.shared.u32 	[%r714], %r756;
	add.s32 	%r715, %r687, %r686;
	st.shared.u32 	[%r715], %r755;
	add.s32 	%r716, %r689, %r688;
	st.shared.u32 	[%r716], %r754;
	add.s32 	%r717, %r691, %r690;
	st.shared.u32 	[%r717], %r753;
	add.s32 	%r718, %r693, %r692;
	st.shared.u32 	[%r718], %r752;
	add.s32 	%r719, %r695, %r694;
	st.shared.u32 	[%r719], %r751;
	add.s32 	%r720, %r697, %r696;
	st.shared.u32 	[%r720], %r750;
	add.s32 	%r721, %r699, %r698;
	st.shared.u32 	[%r721], %r749;
	add.s32 	%r722, %r701, %r700;
	st.shared.u32 	[%r722], %r748;
	add.s32 	%r723, %r703, %r702;
	st.shared.u32 	[%r723], %r747;
	add.s32 	%r724, %r705, %r704;
	st.shared.u32 	[%r724], %r746;
	bar.sync 	0;
	ld.shared.u32 	%r764, [%r65];
	ld.shared.u32 	%r763, [%r65+4];
	ld.shared.u32 	%r762, [%r65+8];
	ld.shared.u32 	%r761, [%r65+12];
	ld.shared.u32 	%r760, [%r65+16];
	ld.shared.u32 	%r759, [%r65+20];
	ld.shared.u32 	%r758, [%r65+24];
	ld.shared.u32 	%r757, [%r65+28];
	ld.shared.u32 	%r756, [%r65+32];
	ld.shared.u32 	%r755, [%r65+36];
	ld.shared.u32 	%r754, [%r65+40];
	ld.shared.u32 	%r753, [%r65+44];
	ld.shared.u32 	%r752, [%r65+48];
	ld.shared.u32 	%r751, [%r65+52];
	ld.shared.u32 	%r750, [%r65+56];
	ld.shared.u32 	%r749, [%r65+60];
	ld.shared.u32 	%r748, [%r65+64];
	ld.shared.u32 	%r747, [%r65+68];
	ld.shared.u32 	%r746, [%r65+72];
	bar.sync 	0;
	add.s32 	%r745, %r745, 6;
	add.s32 	%r744, %r744, -6;
	bra.uni 	$L__BB8_77;

}
	// .globl	_ZN3cub18CUB_300001_SM_10006detail10radix_sort30DeviceRadixSortHistogramKernelINS1_5radix10policy_hubI6__halfjjE10Policy1000ELNS0_9SortOrderE1ES6_jNS1_21identity_decomposer_tEEEvPT2_PKT1_SB_iiT3_
.visible .entry _ZN3cub18CUB_300001_SM_10006detail10radix_sort30DeviceRadixSortHistogramKernelINS1_5radix10policy_hubI6__halfjjE10Policy1000ELNS0_9SortOrderE1ES6_jNS1_21identity_decomposer_tEEEvPT2_PKT1_SB_iiT3_(
	.param .u64 .ptr .align 1 _ZN3cub18CUB_300001_SM_10006detail10radix_sort30DeviceRadixSortHistogramKernelINS1_5radix10policy_hubI6__halfjjE10Policy1000ELNS0_9SortOrderE1ES6_jNS1_21identity_decomposer_tEEEvPT2_PKT1_SB_iiT3__param_0,
	.param .u64 .ptr .align 1 _ZN3cub18CUB_300001_SM_10006detail10radix_sort30DeviceRadixSortHistogramKernelINS1_5radix10policy_hubI6__halfjjE10Policy1000ELNS0_9SortOrderE1ES6_jNS1_21identity_decomposer_tEEEvPT2_PKT1_SB_iiT3__param_1,
	.param .u32 _ZN3cub18CUB_300001_SM_10006detail10radix_sort30DeviceRadixSortHistogramKernelINS1_5radix10policy_hubI6__halfjjE10Policy1000ELNS0_9SortOrderE1ES6_jNS1_21identity_decomposer_tEEEvPT2_PKT1_SB_iiT3__param_2,
	.param .u32 _ZN3cub18CUB_300001_SM_10006detail10radix_sort30DeviceRadixSortHistogramKernelINS1_5radix10policy_hubI6__halfjjE10Policy1000ELNS0_9SortOrderE1ES6_jNS1_21identity_decomposer_tEEEvPT2_PKT1_SB_iiT3__param_3,
	.param .u32 _ZN3cub18CUB_300001_SM_10006detail10radix_sort30DeviceRadixSortHistogramKernelINS1_5radix10policy_hubI6__halfjjE10Policy1000ELNS0_9SortOrderE1ES6_jNS1_21identity_decomposer_tEEEvPT2_PKT1_SB_iiT3__param_4,
	.param .align 1 .b8 _ZN3cub18CUB_300001_SM_10006detail10radix_sort30DeviceRadixSortHistogramKernelINS1_5radix10policy_hubI6__halfjjE10Policy1000ELNS0_9SortOrderE1ES6_jNS1_21identity_decomposer_tEEEvPT2_PKT1_SB_iiT3__param_5[1]
)
.maxntid 128
{
	.reg .pred 	%p<123>;
	.reg .b16 	%rs<159>;
	.reg .b32 	%r<393>;
	.reg .b64 	%rd<57>;
	// demoted variable
	.shared .align 4 .b8 _ZZN3cub18CUB_300001_SM_10006detail10radix_sort30DeviceRadixSortHistogramKernelINS1_5radix10policy_hubI6__halfjjE10Policy1000ELNS0_9SortOrderE1ES6_jNS1_21identity_decomposer_tEEEvPT2_PKT1_SB_iiT3_E12temp_storage[2048];
	ld.param.u64 	%rd5, [_ZN3cub18CUB_300001_SM_10006detail10radix_sort30DeviceRadixSortHistogramKernelINS1_5radix10policy_hubI6__halfjjE10Policy1000ELNS0_9SortOrderE1ES6_jNS1_21identity_decomposer_tEEEvPT2_PKT1_SB_iiT3__param_0];
	ld.param.u64 	%rd6, [_ZN3cub18CUB_300001_SM_10006detail10radix_sort30DeviceRadixSortHistogramKernelINS1_5radix10policy_hubI6__halfjjE10Policy1000ELNS0_9SortOrderE1ES6_jNS1_21identity_decomposer_tEEEvPT2_PKT1_SB_iiT3__param_1];
	ld.param.u32 	%r121, [_ZN3cub18CUB_300001_SM_10006detail10radix_sort30DeviceRadixSortHistogramKernelINS1_5radix10policy_hubI6__halfjjE10Policy1000ELNS0_9SortOrderE1ES6_jNS1_21identity_decomposer_tEEEvPT2_PKT1_SB_iiT3__param_2];
	ld.param.u32 	%r122, [_ZN3cub18CUB_300001_SM_10006detail10radix_sort30DeviceRadixSortHistogramKernelINS1_5radix10policy_hubI6__halfjjE10Policy1000ELNS0_9SortOrderE1ES6_jNS1_21identity_decomposer_tEEEvPT2_PKT1_SB_iiT3__param_3];
	ld.param.u32 	%r123, [_ZN3cub18CUB_300001_SM_10006detail10radix_sort30DeviceRadixSortHistogramKernelINS1_5radix10policy_hubI6__halfjjE10Policy1000ELNS0_9SortOrderE1ES6_jNS1_21identity_decomposer_tEEEvPT2_PKT1_SB_iiT3__param_4];
	cvta.to.global.u64 	%rd1, %rd6;
	cvta.to.global.u64 	%rd2, %rd5;
	setp.eq.s32 	%p2, %r121, 0;
	@%p2 bra 	$L__BB9_153;
	sub.s32 	%r125, %r123, %r122;
	add.s32 	%r126, %r125, 7;
	shr.s32 	%r127, %r126, 31;
	shr.u32 	%r128, %r127, 29;
	add.s32 	%r129, %r126, %r128;
	shr.s32 	%r130, %r129, 3;
	mov.u32 	%r1, %tid.x;
	setp.gt.u32 	%p3, %r1, 255;
	setp.lt.s32 	%p4, %r126, 8;
	mov.u32 	%r131, %ctaid.x;
	shl.b32 	%r2, %r131, 11;
	mov.u32 	%r132, %nctaid.x;
	shl.b32 	%r3, %r132, 11;
	add.s32 	%r4, %r130, -1;
	and.b32  	%r5, %r130, 15;
	add.s32 	%r6, %r5, -1;
	and.b32  	%r7, %r130, 7;
	add.s32 	%r8, %r7, -1;
	and.b32  	%r9, %r130, 3;
	add.s32 	%r10, %r9, -1;
	or.pred  	%p1, %p3, %p4;
	shl.b32 	%r133, %r1, 2;
	mov.u32 	%r134, _ZZN3cub18CUB_300001_SM_10006detail10radix_sort30DeviceRadixSortHistogramKernelINS1_5radix10policy_hubI6__halfjjE10Policy1000ELNS0_9SortOrderE1ES6_jNS1_21identity_decomposer_tEEEvPT2_PKT1_SB_iiT3_E12temp_storage;
	add.s32 	%r11, %r134, %r133;
	and.b32  	%r12, %r130, 268435440;
	add.s32 	%r13, %r1, 256;
	add.s32 	%r14, %r1, 384;
	add.s32 	%r15, %r1, 512;
	add.s32 	%r16, %r1, 640;
	add.s32 	%r17, %r1, 768;
	add.s32 	%r18, %r1, 1280;
	add.s32 	%r19, %r1, 1920;
	and.b32  	%r20, %r130, 268435448;
	and.b32  	%r21, %r130, 1;
	neg.s32 	%r22, %r12;
	add.s32 	%r23, %r11, 8192;
	add.s32 	%r135, %r121, -1;
	shr.u32 	%r136, %r135, 30;
	add.s32 	%r137, %r136, 1;
	min.u32 	%r24, %r137, %r121;
	mov.b32 	%r372, 0;
$L__BB9_2:
	@%p1 bra 	$L__BB9_30;
	setp.lt.u32 	%p5, %r4, 15;
	mov.b32 	%r376, 0;
	@%p5 bra 	$L__BB9_6;
	mov.u32 	%r373, %r23;
	mov.u32 	%r374, %r22;
$L__BB9_5:
	.pragma "nounroll";
	mov.b32 	%r139, 0;
	st.shared.u32 	[%r373+-8192], %r139;
	st.shared.u32 	[%r373+-7168], %r139;
	st.shared.u32 	[%r373+-6144], %r139;
	st.shared.u32 	[%r373+-5120], %r139;
	st.shared.u32 	[%r373+-4096], %r139;
	st.shared.u32 	[%r373+-3072], %r139;
	st.shared.u32 	[%r373+-2048], %r139;
	st.shared.u32 	[%r373+-1024], %r139;
	st.shared.u32 	[%r373], %r139;
	st.shared.u32 	[%r373+1024], %r139;
	st.shared.u32 	[%r373+2048], %r139;
	st.shared.u32 	[%r373+3072], %r139;
	st.shared.u32 	[%r373+4096], %r139;
	st.shared.u32 	[%r373+5120], %r139;
	st.shared.u32 	[%r373+6144], %r139;
	st.shared.u32 	[%r373+7168], %r139;
	add.s32 	%r374, %r374, 16;
	add.s32 	%r373, %r373, 16384;
	setp.ne.s32 	%p6, %r374, 0;
	mov.u32 	%r376, %r12;
	@%p6 bra 	$L__BB9_5;
$L__BB9_6:
	setp.eq.s32 	%p7, %r5, 0;
	@%p7 bra 	$L__BB9_16;
	setp.lt.u32 	%p8, %r6, 7;
	@%p8 bra 	$L__BB9_9;
	shl.b32 	%r140, %r376, 10;
	add.s32 	%r141, %r11, %r140;
	mov.b32 	%r142, 0;
	st.shared.u32 	[%r141], %r142;
	st.shared.u32 	[%r141+1024], %r142;
	st.shared.u32 	[%r141+2048], %r142;
	st.shared.u32 	[%r141+3072], %r142;
	st.shared.u32 	[%r141+4096], %r142;
	st.shared.u32 	[%r141+5120], %r142;
	st.shared.u32 	[%r141+6144], %r142;
	st.shared.u32 	[%r141+7168], %r142;
	add.s32 	%r376, %r376, 8;
$L__BB9_9:
	setp.eq.s32 	%p9, %r7, 0;
	@%p9 bra 	$L__BB9_16;
	setp.lt.u32 	%p10, %r8, 3;
	@%p10 bra 	$L__BB9_12;
	shl.b32 	%r143, %r376, 10;
	add.s32 	%r144, %r11, %r143;
	mov.b32 	%r145, 0;
	st.shared.u32 	[%r144], %r145;
	st.shared.u32 	[%r144+1024], %r145;
	st.shared.u32 	[%r144+2048], %r145;
	st.shared.u32 	[%r144+3072], %r145;
	add.s32 	%r376, %r376, 4;
$L__BB9_12:
	setp.eq.s32 	%p11, %r9, 0;
	@%p11 bra 	$L__BB9_16;
	setp.eq.s32 	%p12, %r9, 1;
	shl.b32 	%r146, %r376, 10;
	add.s32 	%r35, %r11, %r146;
	mov.b32 	%r147, 0;
	st.shared.u32 	[%r35], %r147;
	@%p12 bra 	$L__BB9_16;
	setp.eq.s32 	%p13, %r9, 2;
	mov.b32 	%r148, 0;
	st.shared.u32 	[%r35+1024], %r148;
	@%p13 bra 	$L__BB9_16;
	mov.b32 	%r149, 0;
	st.shared.u32 	[%r35+2048], %r149;
$L__BB9_16:
	setp.gt.u32 	%p14, %r1, 127;
	@%p14 bra 	$L__BB9_30;
	setp.lt.u32 	%p15, %r4, 15;
	mov.b32 	%r380, 0;
	@%p15 bra 	$L__BB9_20;
	mov.b32 	%r378, 0;
$L__BB9_19:
	.pragma "nounroll";
	shl.b32 	%r152, %r378, 10;
	add.s32 	%r153, %r11, %r152;
	mov.b32 	%r154, 0;
	st.shared.u32 	[%r153+512], %r154;
	st.shared.u32 	[%r153+1536], %r154;
	st.shared.u32 	[%r153+2560], %r154;
	st.shared.u32 	[%r153+3584], %r154;
	st.shared.u32 	[%r153+4608], %r154;
	st.shared.u32 	[%r153+5632], %r154;
	st.shared.u32 	[%r153+6656], %r154;
	st.shared.u32 	[%r153+7680], %r154;
	st.shared.u32 	[%r153+8704], %r154;
	st.shared.u32 	[%r153+9728], %r154;
	st.shared.u32 	[%r153+10752], %r154;
	st.shared.u32 	[%r153+11776], %r154;
	st.shared.u32 	[%r153+12800], %r154;
	st.shared.u32 	[%r153+13824], %r154;
	st.shared.u32 	[%r153+14848], %r154;
	st.shared.u32 	[%r153+15872], %r154;
	add.s32 	%r378, %r378, 16;
	setp.ne.s32 	%p16, %r378, %r12;
	mov.u32 	%r380, %r12;
	@%p16 bra 	$L__BB9_19;
$L__BB9_20:
	setp.eq.s32 	%p17, %r5, 0;
	@%p17 bra 	$L__BB9_30;
	setp.lt.u32 	%p18, %r6, 7;
	@%p18 bra 	$L__BB9_23;
	shl.b32 	%r155, %r380, 10;
	add.s32 	%r156, %r11, %r155;
	mov.b32 	%r157, 0;
	st.shared.u32 	[%r156+512], %r157;
	st.shared.u32 	[%r156+1536], %r157;
	st.shared.u32 	[%r156+2560], %r157;
	st.shared.u32 	[%r156+3584], %r157;
	st.shared.u32 	[%r156+4608], %r157;
	st.shared.u32 	[%r156+5632], %r157;
	st.shared.u32 	[%r156+6656], %r157;
	st.shared.u32 	[%r156+7680], %r157;
	add.s32 	%r380, %r380, 8;
$L__BB9_23:
	setp.eq.s32 	%p19, %r7, 0;
	@%p19 bra 	$L__BB9_30;
	setp.lt.u32 	%p20, %r8, 3;
	@%p20 bra 	$L__BB9_26;
	shl.b32 	%r158, %r380, 10;
	add.s32 	%r159, %r11, %r158;
	mov.b32 	%r160, 0;
	st.shared.u32 	[%r159+512], %r160;
	st.shared.u32 	[%r159+1536], %r160;
	st.shared.u32 	[%r159+2560], %r160;
	st.shared.u32 	[%r159+3584], %r160;
	add.s32 	%r380, %r380, 4;
$L__BB9_26:
	setp.eq.s32 	%p21, %r9, 0;
	@%p21 bra 	$L__BB9_30;
	setp.eq.s32 	%p22, %r9, 1;
	shl.b32 	%r161, %r380, 10;
	add.s32 	%r43, %r11, %r161;
	mov.b32 	%r162, 0;
	st.shared.u32 	[%r43+512], %r162;
	@%p22 bra 	$L__BB9_30;
	setp.eq.s32 	%p23, %r9, 2;
	mov.b32 	%r163, 0;
	st.shared.u32 	[%r43+1536], %r163;
	@%p23 bra 	$L__BB9_30;
	mov.b32 	%r164, 0;
	st.shared.u32 	[%r43+2560], %r164;
$L__BB9_30:
	bar.sync 	0;
	bar.sync 	0;
	shl.b32 	%r44, %r372, 30;
	sub.s32 	%r165, %r121, %r44;
	min.u32 	%r45, %r165, 1073741824;
	setp.ge.u32 	%p24, %r2, %r45;
	@%p24 bra 	$L__BB9_70;
	mov.u32 	%r382, %r2;
$L__BB9_32:
	add.s32 	%r47, %r382, %r44;
	sub.s32 	%r48, %r121, %r47;
	setp.lt.u32 	%p25, %r48, 2048;
	@%p25 bra 	$L__BB9_34;
	add.s32 	%r176, %r1, %r47;
	mul.wide.u32 	%rd10, %r176, 2;
	add.s64 	%rd11, %rd1, %rd10;
	ld.global.u16 	%rs158, [%rd11];
	ld.global.u16 	%rs157, [%rd11+256];
	ld.global.u16 	%rs156, [%rd11+512];
	ld.global.u16 	%rs155, [%rd11+768];
	ld.global.u16 	%rs154, [%rd11+1024];
	ld.global.u16 	%rs153, [%rd11+1280];
	ld.global.u16 	%rs152, [%rd11+1536];
	ld.global.u16 	%rs151, [%rd11+1792];
	ld.global.u16 	%rs150, [%rd11+2048];
	ld.global.u16 	%rs149, [%rd11+2304];
	ld.global.u16 	%rs148, [%rd11+2560];
	ld.global.u16 	%rs147, [%rd11+2816];
	ld.global.u16 	%rs146, [%rd11+3072];
	ld.global.u16 	%rs145, [%rd11+3328];
	ld.global.u16 	%rs144, [%rd11+3584];
	ld.global.u16 	%rs143, [%rd11+3840];
	bra.uni 	$L__BB9_66;
$L__BB9_34:
	setp.ge.s32 	%p26, %r1, %r48;
	mov.b16 	%rs158, -1;
	@%p26 bra 	$L__BB9_36;
	add.s32 	%r166, %r1, %r47;
	mul.wide.u32 	%rd7, %r166, 2;
	add.s64 	%rd8, %rd1, %rd7;
	ld.global.u16 	%rs158, [%rd8];
$L__BB9_36:
	add.s32 	%r167, %r1, 128;
	setp.ge.s32 	%p27, %r167, %r48;
	add.s32 	%r168, %r1, %r47;
	mul.wide.u32 	%rd9, %r168, 2;
	add.s64 	%rd3, %rd1, %rd9;
	mov.b16 	%rs157, -1;
	@%p27 bra 	$L__BB9_38;
	ld.global.u16 	%rs157, [%rd3+256];
$L__BB9_38:
	setp.ge.s32 	%p28, %r13, %r48;
	mov.b16 	%rs156, -1;
	@%p28 bra 	$L__BB9_40;
	ld.global.u16 	%rs156, [%rd3+512];
$L__BB9_40:
	setp.ge.s32 	%p29, %r14, %r48;
	mov.b16 	%rs155, -1;
	@%p29 bra 	$L__BB9_42;
	ld.global.u16 	%rs155, [%rd3+768];
$L__BB9_42:
	setp.ge.s32 	%p30, %r15, %r48;
	mov.b16 	%rs154, -1;
	@%p30 bra 	$L__BB9_44;
	ld.global.u16 	%rs154, [%rd3+1024];
$L__BB9_44:
	setp.ge.s32 	%p31, %r16, %r48;
	mov.b16 	%rs153, -1;
	@%p31 bra 	$L__BB9_46;
	ld.global.u16 	%rs153, [%rd3+1280];
$L__BB9_46:
	setp.ge.s32 	%p32, %r17, %r48;
	mov.b16 	%rs152, -1;
	@%p32 bra 	$L__BB9_48;
	ld.global.u16 	%rs152, [%rd3+1536];
$L__BB9_48:
	add.s32 	%r169, %r1, 896;
	setp.ge.s32 	%p33, %r169, %r48;
	mov.b16 	%rs151, -1;
	@%p33 bra 	$L__BB9_50;
	ld.global.u16 	%rs151, [%rd3+1792];
$L__BB9_50:
	or.b32  	%r170, %r1, 1024;
	setp.ge.s32 	%p34, %r170, %r48;
	mov.b16 	%rs150, -1;
	@%p34 bra 	$L__BB9_52;
	ld.global.u16 	%rs150, [%rd3+2048];
$L__BB9_52:
	add.s32 	%r171, %r1, 1152;
	setp.ge.s32 	%p35, %r171, %r48;
	mov.b16 	%rs149, -1;
	@%p35 bra 	$L__BB9_54;
	ld.global.u16 	%rs149, [%rd3+2304];
$L__BB9_54:
	setp.ge.s32 	%p36, %r18, %r48;
	mov.b16 	%rs148, -1;
	@%p36 bra 	$L__BB9_56;
	ld.global.u16 	%rs148, [%rd3+2560];
$L__BB9_56:
	add.s32 	%r172, %r1, 1408;
	setp.ge.s32 	%p37, %r172, %r48;
	mov.b16 	%rs147, -1;
	@%p37 bra 	$L__BB9_58;
	ld.global.u16 	%rs147, [%rd3+2816];
$L__BB9_58:
	add.s32 	%r173, %r1, 1536;
	setp.ge.s32 	%p38, %r173, %r48;
	mov.b16 	%rs146, -1;
	@%p38 bra 	$L__BB9_60;
	ld.global.u16 	%rs146, [%rd3+3072];
$L__BB9_60:
	add.s32 	%r174, %r1, 1664;
	setp.ge.s32 	%p39, %r174, %r48;
	mov.b16 	%rs145, -1;
	@%p39 bra 	$L__BB9_62;
	ld.global.u16 	%rs145, [%rd3+3328];
$L__BB9_62:
	add.s32 	%r175, %r1, 1792;
	setp.ge.s32 	%p40, %r175, %r48;
	mov.b16 	%rs144, -1;
	@%p40 bra 	$L__BB9_64;
	ld.global.u16 	%rs144, [%rd3+3584];
$L__BB9_64:
	setp.ge.s32 	%p41, %r19, %r48;
	mov.b16 	%rs143, -1;
	@%p41 bra 	$L__BB9_66;
	ld.global.u16 	%rs143, [%rd3+3840];
$L__BB9_66:
	setp.le.s32 	%p42, %r123, %r122;
	@%p42 bra 	$L__BB9_69;
	setp.lt.s16 	%p43, %rs158, 0;
	selp.b16 	%rs80, 0, 32767, %p43;
	xor.b16  	%rs81, %rs80, %rs158;
	setp.lt.s16 	%p44, %rs157, 0;
	selp.b16 	%rs82, 0, 32767, %p44;
	xor.b16  	%rs83, %rs82, %rs157;
	setp.lt.s16 	%p45, %rs156, 0;
	selp.b16 	%rs84, 0, 32767, %p45;
	xor.b16  	%rs85, %rs84, %rs156;
	setp.lt.s16 	%p46, %rs155, 0;
	selp.b16 	%rs86, 0, 32767, %p46;
	xor.b16  	%rs87, %rs86, %rs155;
	setp.lt.s16 	%p47, %rs154, 0;
	selp.b16 	%rs88, 0, 32767, %p47;
	xor.b16  	%rs89, %rs88, %rs154;
	setp.lt.s16 	%p48, %rs153, 0;
	selp.b16 	%rs90, 0, 32767, %p48;
	xor.b16  	%rs91, %rs90, %rs153;
	setp.lt.s16 	%p49, %rs152, 0;
	selp.b16 	%rs92, 0, 32767, %p49;
	xor.b16  	%rs93, %rs92, %rs152;
	setp.lt.s16 	%p50, %rs151, 0;
	selp.b16 	%rs94, 0, 32767, %p50;
	xor.b16  	%rs95, %rs94, %rs151;
	setp.lt.s16 	%p51, %rs150, 0;
	selp.b16 	%rs96, 0, 32767, %p51;
	xor.b16  	%rs97, %rs96, %rs150;
	setp.lt.s16 	%p52, %rs149, 0;
	selp.b16 	%rs98, 0, 32767, %p52;
	xor.b16  	%rs99, %rs98, %rs149;
	setp.lt.s16 	%p53, %rs148, 0;
	selp.b16 	%rs100, 0, 32767, %p53;
	xor.b16  	%rs101, %rs100, %rs148;
	setp.lt.s16 	%p54, %rs147, 0;
	selp.b16 	%rs102, 0, 32767, %p54;
	xor.b16  	%rs103, %rs102, %rs147;
	setp.lt.s16 	%p55, %rs146, 0;
	selp.b16 	%rs104, 0, 32767, %p55;
	xor.b16  	%rs105, %rs104, %rs146;
	setp.lt.s16 	%p56, %rs145, 0;
	selp.b16 	%rs106, 0, 32767, %p56;
	xor.b16  	%rs107, %rs106, %rs145;
	setp.lt.s16 	%p57, %rs144, 0;
	selp.b16 	%rs108, 0, 32767, %p57;
	xor.b16  	%rs109, %rs108, %rs144;
	setp.lt.s16 	%p58, %rs143, 0;
	selp.b16 	%rs110, 0, 32767, %p58;
	xor.b16  	%rs111, %rs110, %rs143;
	setp.eq.s16 	%p59, %rs81, 32767;
	selp.b16 	%rs112, -32768, %rs81, %p59;
	cvt.u32.u16 	%r49, %rs112;
	setp.eq.s16 	%p60, %rs83, 32767;
	selp.b16 	%rs113, -32768, %rs83, %p60;
	cvt.u32.u16 	%r50, %rs113;
	setp.eq.s16 	%p61, %rs85, 32767;
	selp.b16 	%rs114, -32768, %rs85, %p61;
	cvt.u32.u16 	%r51, %rs114;
	setp.eq.s16 	%p62, %rs87, 32767;
	selp.b16 	%rs115, -32768, %rs87, %p62;
	cvt.u32.u16 	%r52, %rs115;
	setp.eq.s16 	%p63, %rs89, 32767;
	selp.b16 	%rs116, -32768, %rs89, %p63;
	cvt.u32.u16 	%r53, %rs116;
	setp.eq.s16 	%p64, %rs91, 32767;
	selp.b16 	%rs117, -32768, %rs91, %p64;
	cvt.u32.u16 	%r54, %rs117;
	setp.eq.s16 	%p65, %rs93, 32767;
	selp.b16 	%rs118, -32768, %rs93, %p65;
	cvt.u32.u16 	%r55, %rs118;
	setp.eq.s16 	%p66, %rs95, 32767;
	selp.b16 	%rs119, -32768, %rs95, %p66;
	cvt.u32.u16 	%r56, %rs119;
	setp.eq.s16 	%p67, %rs97, 32767;
	selp.b16 	%rs120, -32768, %rs97, %p67;
	cvt.u32.u16 	%r57, %rs120;
	setp.eq.s16 	%p68, %rs99, 32767;
	selp.b16 	%rs121, -32768, %rs99, %p68;
	cvt.u32.u16 	%r58, %rs121;
	setp.eq.s16 	%p69, %rs101, 32767;
	selp.b16 	%rs122, -32768, %rs101, %p69;
	cvt.u32.u16 	%r59, %rs122;
	setp.eq.s16 	%p70, %rs103, 32767;
	selp.b16 	%rs123, -32768, %rs103, %p70;
	cvt.u32.u16 	%r60, %rs123;
	setp.eq.s16 	%p71, %rs105, 32767;
	selp.b16 	%rs124, -32768, %rs105, %p71;
	cvt.u32.u16 	%r61, %rs124;
	setp.eq.s16 	%p72, %rs107, 32767;
	selp.b16 	%rs125, -32768, %rs107, %p72;
	cvt.u32.u16 	%r62, %rs125;
	setp.eq.s16 	%p73, %rs109, 32767;
	selp.b16 	%rs126, -32768, %rs109, %p73;
	cvt.u32.u16 	%r63, %rs126;
	setp.eq.s16 	%p74, %rs111, 32767;
	selp.b16 	%rs127, -32768, %rs111, %p74;
	cvt.u32.u16 	%r64, %rs127;
	mov.b32 	%r383, 0;
	mov.u32 	%r384, %r122;
$L__BB9_68:
	sub.s32 	%r178, %r123, %r384;
	shl.b32 	%r179, %r383, 10;
	mov.u32 	%r180, _ZZN3cub18CUB_300001_SM_10006detail10radix_sort30DeviceRadixSortHistogramKernelINS1_5radix10policy_hubI6__halfjjE10Policy1000ELNS0_9SortOrderE1ES6_jNS1_21identity_decomposer_tEEEvPT2_PKT1_SB_iiT3_E12temp_storage;
	add.s32 	%r181, %r180, %r179;
	and.b32  	%r182, %r384, 65535;
	min.s32 	%r183, %r178, 8;
	mov.b32 	%r184, -1;
	shl.b32 	%r185, %r184, %r183;
	not.b32 	%r186, %r185;
	shr.u32 	%r187, %r49, %r182;
	and.b32  	%r188, %r187, %r186;
	shl.b32 	%r189, %r188, 2;
	add.s32 	%r190, %r181, %r189;
	atom.shared.add.u32 	%r191, [%r190], 1;
	shr.u32 	%r192, %r50, %r182;
	and.b32  	%r193, %r192, %r186;
	shl.b32 	%r194, %r193, 2;
	add.s32 	%r195, %r181, %r194;
	atom.shared.add.u32 	%r196, [%r195], 1;
	shr.u32 	%r197, %r51, %r182;
	and.b32  	%r198, %r197, %r186;
	shl.b32 	%r199, %r198, 2;
	add.s32 	%r200, %r181, %r199;
	atom.shared.add.u32 	%r201, [%r200], 1;
	shr.u32 	%r202, %r52, %r182;
	and.b32  	%r203, %r202, %r186;
	shl.b32 	%r204, %r203, 2;
	add.s32 	%r205, %r181, %r204;
	atom.shared.add.u32 	%r206, [%r205], 1;
	shr.u32 	%r207, %r53, %r182;
	and.b32  	%r208, %r207, %r186;
	shl.b32 	%r209, %r208, 2;
	add.s32 	%r210, %r181, %r209;
	atom.shared.add.u32 	%r211, [%r210], 1;
	shr.u32 	%r212, %r54, %r182;
	and.b32  	%r213, %r212, %r186;
	shl.b32 	%r214, %r213, 2;
	add.s32 	%r215, %r181, %r214;
	atom.shared.add.u32 	%r216, [%r215], 1;
	shr.u32 	%r217, %r55, %r182;
	and.b32  	%r218, %r217, %r186;
	shl.b32 	%r219, %r218, 2;
	add.s32 	%r220, %r181, %r219;
	atom.shared.add.u32 	%r221, [%r220], 1;
	shr.u32 	%r222, %r56, %r182;
	and.b32  	%r223, %r222, %r186;
	shl.b32 	%r224, %r223, 2;
	add.s32 	%r225, %r181, %r224;
	atom.shared.add.u32 	%r226, [%r225], 1;
	shr.u32 	%r227, %r57, %r182;
	and.b32  	%r228, %r227, %r186;
	shl.b32 	%r229, %r228, 2;
	add.s32 	%r230, %r181, %r229;
	atom.shared.add.u32 	%r231, [%r230], 1;
	shr.u32 	%r232, %r58, %r182;
	and.b32  	%r233, %r232, %r186;
	shl.b32 	%r234, %r233, 2;
	add.s32 	%r235, %r181, %r234;
	atom.shared.add.u32 	%r236, [%r235], 1;
	shr.u32 	%r237, %r59, %r182;
	and.b32  	%r238, %r237, %r186;
	shl.b32 	%r239, %r238, 2;
	add.s32 	%r240, %r181, %r239;
	atom.shared.add.u32 	%r241, [%r240], 1;
	shr.u32 	%r242, %r60, %r182;
	and.b32  	%r243, %r242, %r186;
	shl.b32 	%r244, %r243, 2;
	add.s32 	%r245, %r181, %r244;
	atom.shared.add.u32 	%r246, [%r245], 1;
	shr.u32 	%r247, %r61, %r182;
	and.b32  	%r248, %r247, %r186;
	shl.b32 	%r249, %r248, 2;
	add.s32 	%r250, %r181, %r249;
	atom.shared.add.u32 	%r251, [%r250], 1;
	shr.u32 	%r252, %r62, %r182;
	and.b32  	%r253, %r252, %r186;
	shl.b32 	%r254, %r253, 2;
	add.s32 	%r255, %r181, %r254;
	atom.shared.add.u32 	%r256, [%r255], 1;
	shr.u32 	%r257, %r63, %r182;
	and.b32  	%r258, %r257, %r186;
	shl.b32 	%r259, %r258, 2;
	add.s32 	%r260, %r181, %r259;
	atom.shared.add.u32 	%r261, [%r260], 1;
	shr.u32 	%r262, %r64, %r182;
	and.b32  	%r263, %r262, %r186;
	shl.b32 	%r264, %r263, 2;
	add.s32 	%r265, %r181, %r264;
	atom.shared.add.u32 	%r266, [%r265], 1;
	add.s32 	%r384, %r384, 8;
	add.s32 	%r383, %r383, 1;
	setp.lt.s32 	%p75, %r384, %r123;
	@%p75 bra 	$L__BB9_68;
$L__BB9_69:
	add.s32 	%r382, %r382, %r3;
	setp.lt.u32 	%p76, %r382, %r45;
	@%p76 bra 	$L__BB9_32;
$L__BB9_70:
	bar.sync 	0;
	@%p1 bra 	$L__BB9_152;
	setp.lt.u32 	%p77, %r4, 7;
	mov.b32 	%r387, 0;
	@%p77 bra 	$L__BB9_90;
	mov.b32 	%r385, 0;
$L__BB9_73:
	.pragma "nounroll";
	shl.b32 	%r269, %r385, 10;
	add.s32 	%r71, %r11, %r269;
	ld.shared.u32 	%r72, [%r71];
	setp.eq.s32 	%p78, %r72, 0;
	@%p78 bra 	$L__BB9_75;
	shl.b32 	%r270, %r385, 8;
	add.s32 	%r271, %r270, %r1;
	mul.wide.u32 	%rd12, %r271, 4;
	add.s64 	%rd13, %rd2, %rd12;
	atom.global.add.u32 	%r272, [%rd13], %r72;
$L__BB9_75:
	ld.shared.u32 	%r73, [%r71+1024];
	setp.eq.s32 	%p79, %r73, 0;
	@%p79 bra 	$L__BB9_77;
	shl.b32 	%r273, %r385, 8;
	add.s32 	%r274, %r273, %r1;
	add.s32 	%r275, %r274, 256;
	mul.wide.u32 	%rd14, %r275, 4;
	add.s64 	%rd15, %rd2, %rd14;
	atom.global.add.u32 	%r276, [%rd15], %r73;
$L__BB9_77:
	ld.shared.u32 	%r74, [%r71+2048];
	setp.eq.s32 	%p80, %r74, 0;
	@%p80 bra 	$L__BB9_79;
	shl.b32 	%r277, %r385, 8;
	add.s32 	%r278, %r277, %r1;
	add.s32 	%r279, %r278, 512;
	mul.wide.u32 	%rd16, %r279, 4;
	add.s64 	%rd17, %rd2, %rd16;
	atom.global.add.u32 	%r280, [%rd17], %r74;
$L__BB9_79:
	ld.shared.u32 	%r75, [%r71+3072];
	setp.eq.s32 	%p81, %r75, 0;
	@%p81 bra 	$L__BB9_81;
	shl.b32 	%r281, %r385, 8;
	add.s32 	%r282, %r281, %r1;
	add.s32 	%r283, %r282, 768;
	mul.wide.u32 	%rd18, %r283, 4;
	add.s64 	%rd19, %rd2, %rd18;
	atom.global.add.u32 	%r284, [%rd19], %r75;
$L__BB9_81:
	ld.shared.u32 	%r76, [%r71+4096];
	setp.eq.s32 	%p82, %r76, 0;
	@%p82 bra 	$L__BB9_83;
	shl.b32 	%r285, %r385, 8;
	add.s32 	%r286, %r285, %r1;
	add.s32 	%r287, %r286, 1024;
	mul.wide.u32 	%rd20, %r287, 4;
	add.s64 	%rd21, %rd2, %rd20;
	atom.global.add.u32 	%r288, [%rd21], %r76;
$L__BB9_83:
	ld.shared.u32 	%r77, [%r71+5120];
	setp.eq.s32 	%p83, %r77, 0;
	@%p83 bra 	$L__BB9_85;
	shl.b32 	%r289, %r385, 8;
	add.s32 	%r290, %r289, %r1;
	add.s32 	%r291, %r290, 1280;
	mul.wide.u32 	%rd22, %r291, 4;
	add.s64 	%rd23, %rd2, %rd22;
	atom.global.add.u32 	%r292, [%rd23], %r77;
$L__BB9_85:
	ld.shared.u32 	%r78, [%r71+6144];
	setp.eq.s32 	%p84, %r78, 0;
	@%p84 bra 	$L__BB9_87;
	shl.b32 	%r293, %r385, 8;
	add.s32 	%r294, %r293, %r1;
	add.s32 	%r295, %r294, 1536;
	mul.wide.u32 	%rd24, %r295, 4;
	add.s64 	%rd25, %rd2, %rd24;
	atom.global.add.u32 	%r296, [%rd25], %r78;
$L__BB9_87:
	ld.shared.u32 	%r79, [%r71+7168];
	setp.eq.s32 	%p85, %r79, 0;
	@%p85 bra 	$L__BB9_89;
	shl.b32 	%r297, %r385, 8;
	add.s32 	%r298, %r297, %r1;
	add.s32 	%r299, %r298, 1792;
	mul.wide.u32 	%rd26, %r299, 4;
	add.s64 	%rd27, %rd2, %rd26;
	atom.global.add.u32 	%r300, [%rd27], %r79;
$L__BB9_89:
	add.s32 	%r385, %r385, 8;
	setp.ne.s32 	%p86, %r385, %r20;
	mov.u32 	%r387, %r20;
	@%p86 bra 	$L__BB9_73;
$L__BB9_90:
	setp.eq.s32 	%p87, %r7, 0;
	@%p87 bra 	$L__BB9_111;
	setp.lt.u32 	%p88, %r8, 3;
	@%p88 bra 	$L__BB9_101;
	shl.b32 	%r301, %r387, 10;
	add.s32 	%r82, %r11, %r301;
	ld.shared.u32 	%r83, [%r82];
	setp.eq.s32 	%p89, %r83, 0;
	@%p89 bra 	$L__BB9_94;
	shl.b32 	%r302, %r387, 8;
	add.s32 	%r303, %r302, %r1;
	mul.wide.u32 	%rd28, %r303, 4;
	add.s64 	%rd29, %rd2, %rd28;
	atom.global.add.u32 	%r304, [%rd29], %r83;
$L__BB9_94:
	ld.shared.u32 	%r84, [%r82+1024];
	setp.eq.s32 	%p90, %r84, 0;
	@%p90 bra 	$L__BB9_96;
	shl.b32 	%r305, %r387, 8;
	add.s32 	%r306, %r305, %r1;
	add.s32 	%r307, %r306, 256;
	mul.wide.u32 	%rd30, %r307, 4;
	add.s64 	%rd31, %rd2, %rd30;
	atom.global.add.u32 	%r308, [%rd31], %r84;
$L__BB9_96:
	ld.shared.u32 	%r85, [%r82+2048];
	setp.eq.s32 	%p91, %r85, 0;
	@%p91 bra 	$L__BB9_98;
	shl.b32 	%r309, %r387, 8;
	add.s32 	%r310, %r309, %r1;
	add.s32 	%r311, %r310, 512;
	mul.wide.u32 	%rd32, %r311, 4;
	add.s64 	%rd33, %rd2, %rd32;
	atom.global.add.u32 	%r312, [%rd33], %r85;
$L__BB9_98:
	ld.shared.u32 	%r86, [%r82+3072];
	setp.eq.s32 	%p92, %r86, 0;
	@%p92 bra 	$L__BB9_100;
	shl.b32 	%r313, %r387, 8;
	add.s32 	%r314, %r313, %r1;
	add.s32 	%r315, %r314, 768;
	mul.wide.u32 	%rd34, %r315, 4;
	add.s64 	%rd35, %rd2, %rd34;
	atom.global.add.u32 	%r316, [%rd35], %r86;
$L__BB9_100:
	add.s32 	%r387, %r387, 4;
$L__BB9_101:
	setp.eq.s32 	%p93, %r9, 0;
	@%p93 bra 	$L__BB9_111;
	setp.eq.s32 	%p94, %r10, 0;
	@%p94 bra 	$L__BB9_108;
	shl.b32 	%r317, %r387, 10;
	add.s32 	%r89, %r11, %r317;
	ld.shared.u32 	%r90, [%r89];
	setp.eq.s32 	%p95, %r90, 0;
	@%p95 bra 	$L__BB9_105;
	shl.b32 	%r318, %r387, 8;
	add.s32 	%r319, %r318, %r1;
	mul.wide.u32 	%rd36, %r319, 4;
	add.s64 	%rd37, %rd2, %rd36;
	atom.global.add.u32 	%r320, [%rd37], %r90;
$L__BB9_105:
	ld.shared.u32 	%r91, [%r89+1024];
	setp.eq.s32 	%p96, %r91, 0;
	@%p96 bra 	$L__BB9_107;
	shl.b32 	%r321, %r387, 8;
	add.s32 	%r322, %r321, %r1;
	add.s32 	%r323, %r322, 256;
	mul.wide.u32 	%rd38, %r323, 4;
	add.s64 	%rd39, %rd2, %rd38;
	atom.global.add.u32 	%r324, [%rd39], %r91;
$L__BB9_107:
	add.s32 	%r387, %r387, 2;
$L__BB9_108:
	setp.eq.s32 	%p97, %r21, 0;
	@%p97 bra 	$L__BB9_111;
	shl.b32 	%r325, %r387, 10;
	add.s32 	%r326, %r11, %r325;
	ld.shared.u32 	%r94, [%r326];
	setp.eq.s32 	%p98, %r94, 0;
	@%p98 bra 	$L__BB9_111;
	shl.b32 	%r327, %r387, 8;
	add.s32 	%r328, %r327, %r1;
	mul.wide.u32 	%rd40, %r328, 4;
	add.s64 	%rd41, %rd2, %rd40;
	atom.global.add.u32 	%r329, [%rd41], %r94;
$L__BB9_111:
	setp.gt.u32 	%p99, %r1, 127;
	@%p99 bra 	$L__BB9_152;
	setp.lt.u32 	%p100, %r4, 7;
	mov.b32 	%r391, 0;
	@%p100 bra 	$L__BB9_131;
	mov.b32 	%r389, 0;
$L__BB9_114:
	.pragma "nounroll";
	shl.b32 	%r332, %r389, 10;
	add.s32 	%r96, %r11, %r332;
	ld.shared.u32 	%r97, [%r96+512];
	setp.eq.s32 	%p101, %r97, 0;
	shl.b32 	%r333, %r389, 8;
	add.s32 	%r334, %r333, %r1;
	mul.wide.u32 	%rd42, %r334, 4;
	add.s64 	%rd4, %rd2, %rd42;
	@%p101 bra 	$L__BB9_116;
	atom.global.add.u32 	%r335, [%rd4+512], %r97;
$L__BB9_116:
	ld.shared.u32 	%r98, [%r96+1536];
	setp.eq.s32 	%p102, %r98, 0;
	@%p102 bra 	$L__BB9_118;
	atom.global.add.u32 	%r336, [%rd4+1536], %r98;
$L__BB9_118:
	ld.shared.u32 	%r99, [%r96+2560];
	setp.eq.s32 	%p103, %r99, 0;
	@%p103 bra 	$L__BB9_120;
	atom.global.add.u32 	%r337, [%rd4+2560], %r99;
$L__BB9_120:
	ld.shared.u32 	%r100, [%r96+3584];
	setp.eq.s32 	%p104, %r100, 0;
	@%p104 bra 	$L__BB9_122;
	atom.global.add.u32 	%r338, [%rd4+3584], %r100;
$L__BB9_122:
	ld.shared.u32 	%r101, [%r96+4608];
	setp.eq.s32 	%p105, %r101, 0;
	@%p105 bra 	$L__BB9_124;
	atom.global.add.u32 	%r339, [%rd4+4608], %r101;
$L__BB9_124:
	ld.shared.u32 	%r102, [%r96+5632];
	setp.eq.s32 	%p106, %r102, 0;
	@%p106 bra 	$L__BB9_126;
	atom.global.add.u32 	%r340, [%rd4+5632], %r102;
$L__BB9_126:
	ld.shared.u32 	%r103, [%r96+6656];
	setp.eq.s32 	%p107, %r103, 0;
	@%p107 bra 	$L__BB9_128;
	atom.global.add.u32 	%r341, [%rd4+6656], %r103;
$L__BB9_128:
	ld.shared.u32 	%r104, [%r96+7680];
	setp.eq.s32 	%p108, %r104, 0;
	@%p108 bra 	$L__BB9_130;
	atom.global.add.u32 	%r342, [%rd4+7680], %r104;
$L__BB9_130:
	add.s32 	%r389, %r389, 8;
	setp.ne.s32 	%p109, %r389, %r20;
	mov.u32 	%r391, %r20;
	@%p109 bra 	$L__BB9_114;
$L__BB9_131:
	setp.eq.s32 	%p110, %r7, 0;
	@%p110 bra 	$L__BB9_152;
	setp.lt.u32 	%p111, %r8, 3;
	@%p111 bra 	$L__BB9_142;
	shl.b32 	%r343, %r391, 10;
	add.s32 	%r107, %r11, %r343;
	ld.shared.u32 	%r108, [%r107+512];
	setp.eq.s32 	%p112, %r108, 0;
	@%p112 bra 	$L__BB9_135;
	shl.b32 	%r344, %r391, 8;
	add.s32 	%r345, %r344, %r1;
	mul.wide.u32 	%rd43, %r345, 4;
	add.s64 	%rd44, %rd2, %rd43;
	atom.global.add.u32 	%r346, [%rd44+512], %r108;
$L__BB9_135:
	ld.shared.u32 	%r109, [%r107+1536];
	setp.eq.s32 	%p113, %r109, 0;
	@%p113 bra 	$L__BB9_137;
	shl.b32 	%r347, %r391, 8;
	add.s32 	%r348, %r347, %r1;
	add.s32 	%r349, %r348, 256;
	mul.wide.u32 	%rd45, %r349, 4;
	add.s64 	%rd46, %rd2, %rd45;
	atom.global.add.u32 	%r350, [%rd46+512], %r109;
$L__BB9_137:
	ld.shared.u32 	%r110, [%r107+2560];
	setp.eq.s32 	%p114, %r110, 0;
	@%p114 bra 	$L__BB9_139;
	shl.b32 	%r351, %r391, 8;
	add.s32 	%r352, %r351, %r1;
	add.s32 	%r353, %r352, 512;
	mul.wide.u32 	%rd47, %r353, 4;
	add.s64 	%rd48, %rd2, %rd47;
	atom.global.add.u32 	%r354, [%rd48+512], %r110;
$L__BB9_139:
	ld.shared.u32 	%r111, [%r107+3584];
	setp.eq.s32 	%p115, %r111, 0;
	@%p115 bra 	$L__BB9_141;
	shl.b32 	%r355, %r391, 8;
	add.s32 	%r356, %r355, %r1;
	add.s32 	%r357, %r356, 768;
	mul.wide.u32 	%rd49, %r357, 4;
	add.s64 	%rd50, %rd2, %rd49;
	atom.global.add.u32 	%r358, [%rd50+512], %r111;
$L__BB9_141:
	add.s32 	%r391, %r391, 4;
$L__BB9_142:
	setp.eq.s32 	%p116, %r9, 0;
	@%p116 bra 	$L__BB9_152;
	setp.eq.s32 	%p117, %r10, 0;
	@%p117 bra 	$L__BB9_149;
	shl.b32 	%r359, %r391, 10;
	add.s32 	%r114, %r11, %r359;
	ld.shared.u32 	%r115, [%r114+512];
	setp.eq.s32 	%p118, %r115, 0;
	@%p118 bra 	$L__BB9_146;
	shl.b32 	%r360, %r391, 8;
	add.s32 	%r361, %r360, %r1;
	mul.wide.u32 	%rd51, %r361, 4;
	add.s64 	%rd52, %rd2, %rd51;
	atom.global.add.u32 	%r362, [%rd52+512], %r115;
$L__BB9_146:
	ld.shared.u32 	%r116, [%r114+1536];
	setp.eq.s32 	%p119, %r116, 0;
	@%p119 bra 	$L__BB9_148;
	shl.b32 	%r363, %r391, 8;
	add.s32 	%r364, %r363, %r1;
	add.s32 	%r365, %r364, 256;
	mul.wide.u32 	%rd53, %r365, 4;
	add.s64 	%rd54, %rd2, %rd53;
	atom.global.add.u32 	%r366, [%rd54+512], %r116;
$L__BB9_148:
	add.s32 	%r391, %r391, 2;
$L__BB9_149:
	setp.eq.s32 	%p120, %r21, 0;
	@%p120 bra 	$L__BB9_152;
	shl.b32 	%r367, %r391, 10;
	add.s32 	%r368, %r11, %r367;
	ld.shared.u32 	%r119, [%r368+512];
	setp.eq.s32 	%p121, %r119, 0;
	@%p121 bra 	$L__BB9_152;
	shl.b32 	%r369, %r391, 8;
	add.s32 	%r370, %r369, %r1;
	mul.wide.u32 	%rd55, %r370, 4;
	add.s64 	%rd56, %rd2, %rd55;
	atom.global.add.u32 	%r371, [%rd56+512], %r119;
$L__BB9_152:
	bar.sync 	0;
	add.s32 	%r372, %r372, 1;
	setp.ne.s32 	%p122, %r372, %r24;
	@%p122 bra 	$L__BB9_2;
$L__BB9_153:
	ret;

}
	// .globl	_ZN3cub18CUB_300001_SM_10006detail10radix_sort33DeviceRadixSortExclusiveSumKernelINS1_5radix10policy_hubI6__halfjjE10Policy1000EjEEvPT0_
.visible .entry _ZN3cub18CUB_300001_SM_10006detail10radix_sort33DeviceRadixSortExclusiveSumKernelINS1_5radix10policy_hubI6__halfjjE10Policy1000EjEEvPT0_(
	.param .u64 .ptr .align 1 _ZN3cub18CUB_300001_SM_10006detail10radix_sort33DeviceRadixSortExclusiveSumKernelINS1_5radix10policy_hubI6__halfjjE10Policy1000EjEEvPT0__param_0
)
{
	.reg .pred 	%p<4>;
	.reg .b32 	%r<77>;
	.reg .b64 	%rd<5>;
	// demoted variable
	.shared .align 16 .b8 _ZZN3cub18CUB_300001_SM_10006detail10radix_sort33DeviceRadixSortExclusiveSumKernelINS1_5radix10policy_hubI6__halfjjE10Policy1000EjEEvPT0_E12temp_storage[1184];
	ld.param.u64 	%rd2, [_ZN3cub18CUB_300001_SM_10006detail10radix_sort33DeviceRadixSortExclusiveSumKernelINS1_5radix10policy_hubI6__halfjjE10Policy1000EjEEvPT0__param_0];
	cvta.to.global.u64 	%rd3, %rd2;
	mov.u32 	%r6, %ctaid.x;
	shl.b32 	%r7, %r6, 8;
	mov.u32 	%r1, %tid.x;
	setp.gt.u32 	%p1, %r1, 255;
	add.s32 	%r8, %r7, %r1;
	mul.wide.s32 	%rd4, %r8, 4;
	add.s64 	%rd1, %rd3, %rd4;
	@%p1 bra 	$L__BB10_2;
	ld.global.u32 	%r76, [%rd1];
$L__BB10_2:
	shr.u32 	%r9, %r1, 3;
	add.s32 	%r10, %r9, %r1;
	shl.b32 	%r11, %r10, 2;
	mov.u32 	%r12, _ZZN3cub18CUB_300001_SM_10006detail10radix_sort33DeviceRadixSortExclusiveSumKernelINS1_5radix10policy_hubI6__halfjjE10Policy1000EjEEvPT0_E12temp_storage;
	add.s32 	%r13, %r12, %r11;
	add.s32 	%r4, %r13, 16;
	st.shared.u32 	[%r13+16], %r76;
	bar.sync 	0;
	setp.gt.u32 	%p2, %r1, 31;
	@%p2 bra 	$L__BB10_4;
	mad.lo.s32 	%r45, %r1, 36, %r12;
	ld.shared.u32 	%r46, [%r45+16];
	ld.shared.u32 	%r47, [%r45+20];
	ld.shared.u32 	%r48, [%r45+24];
	ld.shared.u32 	%r49, [%r45+28];
	ld.shared.u32 	%r50, [%r45+32];
	ld.shared.u32 	%r51, [%r45+36];
	ld.shared.u32 	%r52, [%r45+40];
	ld.shared.u32 	%r53, [%r45+44];
	add.s32 	%r54, %r47, %r46;
	add.s32 	%r55, %r54, %r48;
	add.s32 	%r56, %r55, %r49;
	add.s32 	%r57, %r56, %r50;
	add.s32 	%r58, %r57, %r51;
	add.s32 	%r59, %r58, %r52;
	add.s32 	%r18, %r59, %r53;
	mov.b32 	%r16, 1;
	mov.b32 	%r41, 0;
	mov.b32 	%r43, -1;
	// begin inline asm
	{  .reg .u32 r0;  .reg .pred p;  shfl.sync.up.b32 r0|p, %r18, %r16, %r41, %r43;  @p add.u32 r0, r0, %r18;  mov.u32 %r14, r0;}
	// end inline asm
	mov.b32 	%r22, 2;
	// begin inline asm
	{  .reg .u32 r0;  .reg .pred p;  shfl.sync.up.b32 r0|p, %r14, %r22, %r41, %r43;  @p add.u32 r0, r0, %r14;  mov.u32 %r20, r0;}
	// end inline asm
	mov.b32 	%r28, 4;
	// begin inline asm
	{  .reg .u32 r0;  .reg .pred p;  shfl.sync.up.b32 r0|p, %r20, %r28, %r41, %r43;  @p add.u32 r0, r0, %r20;  mov.u32 %r26, r0;}
	// end inline asm
	mov.b32 	%r34, 8;
	// begin inline asm
	{  .reg .u32 r0;  .reg .pred p;  shfl.sync.up.b32 r0|p, %r26, %r34, %r41, %r43;  @p add.u32 r0, r0, %r26;  mov.u32 %r32, r0;}
	// end inline asm
	mov.b32 	%r40, 16;
	// begin inline asm
	{  .reg .u32 r0;  .reg .pred p;  shfl.sync.up.b32 r0|p, %r32, %r40, %r41, %r43;  @p add.u32 r0, r0, %r32;  mov.u32 %r38, r0;}
	// end inline asm
	sub.s32 	%r60, %r38, %r18;
	ld.shared.u32 	%r61, [%r45+16];
	ld.shared.u32 	%r62, [%r45+20];
	ld.shared.u32 	%r63, [%r45+24];
	ld.shared.u32 	%r64, [%r45+28];
	ld.shared.u32 	%r65, [%r45+32];
	ld.shared.u32 	%r66, [%r45+36];
	ld.shared.u32 	%r67, [%r45+40];
	add.s32 	%r68, %r61, %r60;
	add.s32 	%r69, %r62, %r68;
	add.s32 	%r70, %r63, %r69;
	add.s32 	%r71, %r64, %r70;
	add.s32 	%r72, %r65, %r71;
	add.s32 	%r73, %r66, %r72;
	add.s32 	%r74, %r67, %r73;
	st.shared.u32 	[%r45+16], %r60;
	st.shared.u32 	[%r45+20], %r68;
	st.shared.u32 	[%r45+24], %r69;
	st.shared.u32 	[%r45+28], %r70;
	st.shared.u32 	[%r45+32], %r71;
	st.shared.u32 	[%r45+36], %r72;
	st.shared.u32 	[%r45+40], %r73;
	st.shared.u32 	[%r45+44], %r74;
$L__BB10_4:
	setp.gt.u32 	%p3, %r1, 255;
	bar.sync 	0;
	@%p3 bra 	$L__BB10_6;
	ld.shared.u32 	%r75, [%r4];
	st.global.u32 	[%rd1], %r75;
$L__BB10_6:
	ret;

}
	// .globl	_ZN3cub18CUB_300001_SM_10006detail10radix_sort29DeviceRadixSortOnesweepKernelINS1_5radix10policy_hubI6__halfjjE10Policy1000ELNS0_9SortOrderE1ES6_jjiiNS1_21identity_decomposer_tEEEvPT5_SC_PT3_PKSD_PT1_PKSH_PT2_PKSL_T4_iiT6_
.visible .entry _ZN3cub18CUB_300001_SM_10006detail10radix_sort29DeviceRadixSortOnesweepKernelINS1_5radix10policy_hubI6__halfjjE10Policy1000ELNS0_9SortOrderE1ES6_jjiiNS1_21identity_decomposer_tEEEvPT5_SC_PT3_PKSD_PT1_PKSH_PT2_PKSL_T4_iiT6_(
	.param .u64 .ptr .align 1 _ZN3cub18CUB_300001_SM_10006detail10radix_sort29DeviceRadixSortOnesweepKernelINS1_5radix10policy_hubI6__halfjjE10Policy1000ELNS0_9SortOrderE1ES6_jjiiNS1_21identity_decomposer_tEEEvPT5_SC_PT3_PKSD_PT1_PKSH_PT2_PKSL_T4_iiT6__param_0,
	.param .u64 .ptr .align 1 _ZN3cub18CUB_300001_SM_10006detail10radix_sort29DeviceRadixSortOnesweepKernelINS1_5radix10policy_hubI6__halfjjE10Policy1000ELNS0_9SortOrderE1ES6_jjiiNS1_21identity_decomposer_tEEEvPT5_SC_PT3_PKSD_PT1_PKSH_PT2_PKSL_T4_iiT6__param_1,
	.param .u64 .ptr .align 1 _ZN3cub18CUB_300001_SM_10006detail10radix_sort29DeviceRadixSortOnesweepKernelINS1_5radix10policy_hubI6__halfjjE10Policy1000ELNS0_9SortOrderE1ES6_jjiiNS1_21identity_decomposer_tEEEvPT5_SC_PT3_PKSD_PT1_PKSH_PT2_PKSL_T4_iiT6__param_2,
	.param .u64 .ptr .align 1 _ZN3cub18CUB_300001_SM_10006detail10radix_sort29DeviceRadixSortOnesweepKernelINS1_5radix10policy_hubI6__halfjjE10Policy1000ELNS0_9SortOrderE1ES6_jjiiNS1_21identity_decomposer_tEEEvPT5_SC_PT3_PKSD_PT1_PKSH_PT2_PKSL_T4_iiT6__param_3,
	.param .u64 .ptr .align 1 _ZN3cub18CUB_300001_SM_10006detail10radix_sort29DeviceRadixSortOnesweepKernelINS1_5radix10policy_hubI6__halfjjE10Policy1000ELNS0_9SortOrderE1ES6_jjiiNS1_21identity_decomposer_tEEEvPT5_SC_PT3_PKSD_PT1_PKSH_PT2_PKSL_T4_iiT6__param_4,
	.param .u64 .ptr .align 1 _ZN3cub18CUB_300001_SM_10006detail10radix_sort29DeviceRadixSortOnesweepKernelINS1_5radix10policy_hubI6__halfjjE10Policy1000ELNS0_9SortOrderE1ES6_jjiiNS1_21identity_decomposer_tEEEvPT5_SC_PT3_PKSD_PT1_PKSH_PT2_PKSL_T4_iiT6__param_5,
	.param .u64 .ptr .align 1 _ZN3cub18CUB_300001_SM_10006detail10radix_sort29DeviceRadixSortOnesweepKernelINS1_5radix10policy_hubI6__halfjjE10Policy1000ELNS0_9SortOrderE1ES6_jjiiNS1_21identity_decomposer_tEEEvPT5_SC_PT3_PKSD_PT1_PKSH_PT2_PKSL_T4_iiT6__param_6,
	.param .u64 .ptr .align 1 _ZN3cub18CUB_300001_SM_10006detail10radix_sort29DeviceRadixSortOnesweepKernelINS1_5radix10policy_hubI6__halfjjE10Policy1000ELNS0_9SortOrderE1ES6_jjiiNS1_21identity_decomposer_tEEEvPT5_SC_PT3_PKSD_PT1_PKSH_PT2_PKSL_T4_iiT6__param_7,
	.param .u32 _ZN3cub18CUB_300001_SM_10006detail10radix_sort29DeviceRadixSortOnesweepKernelINS1_5radix10policy_hubI6__halfjjE10Policy1000ELNS0_9SortOrderE1ES6_jjiiNS1_21identity_decomposer_tEEEvPT5_SC_PT3_PKSD_PT1_PKSH_PT2_PKSL_T4_iiT6__param_8,
	.param .u32 _ZN3cub18CUB_300001_SM_10006detail10radix_sort29DeviceRadixSortOnesweepKernelINS1_5radix10policy_hubI6__halfjjE10Policy1000ELNS0_9SortOrderE1ES6_jjiiNS1_21identity_decomposer_tEEEvPT5_SC_PT3_PKSD_PT1_PKSH_PT2_PKSL_T4_iiT6__param_9,
	.param .u32 _ZN3cub18CUB_300001_SM_10006detail10radix_sort29DeviceRadixSortOnesweepKernelINS1_5radix10policy_hubI6__halfjjE10Policy1000ELNS0_9SortOrderE1ES6_jjiiNS1_21identity_decomposer_tEEEvPT5_SC_PT3_PKSD_PT1_PKSH_PT2_PKSL_T4_iiT6__param_10,
	.param .align 1 .b8 _ZN3cub18CUB_300001_SM_10006detail10radix_sort29DeviceRadixSortOnesweepKernelINS1_5radix10policy_hubI6__halfjjE10Policy1000ELNS0_9SortOrderE1ES6_jjiiNS1_21identity_decomposer_tEEEvPT5_SC_PT3_PKSD_PT1_PKSH_PT2_PKSL_T4_iiT6__param_11[1]
)
.maxntid 512
{
	.reg .pred 	%p<351>;
	.reg .b16 	%rs<412>;
	.reg .b32 	%r<2281>;
	.reg .b64 	%rd<213>;
	// demoted variable
	.shared .align 16 .b8 _ZZN3cub18CUB_300001_SM_10006detail10radix_sort29DeviceRadixSortOnesweepKernelINS1_5radix10policy_hubI6__halfjjE10Policy1000ELNS0_9SortOrderE1ES6_jjiiNS1_21identity_decomposer_tEEEvPT5_SC_PT3_PKSD_PT1_PKSH_PT2_PKSL_T4_iiT6_E1s[35840];
	ld.param.u64 	%rd17, [_ZN3cub18CUB_300001_SM_10006detail10radix_sort29DeviceRadixSortOnesweepKernelINS1_5radix10policy_hubI6__halfjjE10Policy1000ELNS0_9SortOrderE1ES6_jjiiNS1_21identity_decomposer_tEEEvPT5_SC_PT3_PKSD_PT1_PKSH_PT2_PKSL_T4_iiT6__param_0];
	ld.param.u64 	%rd18, [_ZN3cub18CUB_300001_SM_10006detail10radix_sort29DeviceRadixSortOnesweepKernelINS1_5radix10policy_hubI6__halfjjE10Policy1000ELNS0_9SortOrderE1ES6_jjiiNS1_21identity_decomposer_tEEEvPT5_SC_PT3_PKSD_PT1_PKSH_PT2_PKSL_T4_iiT6__param_1];
	ld.param.u64 	%rd23, [_ZN3cub18CUB_300001_SM_10006detail10radix_sort29DeviceRadixSortOnesweepKernelINS1_5radix10policy_hubI6__halfjjE10Policy1000ELNS0_9SortOrderE1ES6_jjiiNS1_21identity_decomposer_tEEEvPT5_SC_PT3_PKSD_PT1_PKSH_PT2_PKSL_T4_iiT6__param_4];
	ld.param.u64 	%rd24, [_ZN3cub18CUB_300001_SM_10006detail10radix_sort29DeviceRadixSortOnesweepKernelINS1_5radix10policy_hubI6__halfjjE10Policy1000ELNS0_9SortOrderE1ES6_jjiiNS1_21identity_decomposer_tEEEvPT5_SC_PT3_PKSD_PT1_PKSH_PT2_PKSL_T4_iiT6__param_5];
	ld.param.u64 	%rd21, [_ZN3cub18CUB_300001_SM_10006detail10radix_sort29DeviceRadixSortOnesweepKernelINS1_5radix10policy_hubI6__halfjjE10Policy1000ELNS0_9SortOrderE1ES6_jjiiNS1_21identity_decomposer_tEEEvPT5_SC_PT3_PKSD_PT1_PKSH_PT2_PKSL_T4_iiT6__param_6];
	ld.param.u32 	%r380, [_ZN3cub18CUB_300001_SM_10006detail10radix_sort29DeviceRadixSortOnesweepKernelINS1_5radix10policy_hubI6__halfjjE10Policy1000ELNS0_9SortOrderE1ES6_jjiiNS1_21identity_decomposer_tEEEvPT5_SC_PT3_PKSD_PT1_PKSH_PT2_PKSL_T4_iiT6__param_10];
	cvta.to.global.u64 	%rd1, %rd21;
	cvta.to.global.u64 	%rd2, %rd23;
	cvta.to.global.u64 	%rd3, %rd17;
	cvta.to.global.u64 	%rd4, %rd24;
	mov.u32 	%r1, %tid.x;
	shr.u32 	%r2, %r1, 5;
	// begin inline asm
	mov.u32 %r381, %laneid;
	// end inline asm
	setp.ne.s32 	%p1, %r1, 0;
	@%p1 bra 	$L__BB11_2;
	cvta.to.global.u64 	%rd25, %rd18;
	atom.global.add.u32 	%r382, [%rd25], 1;
	st.shared.u32 	[_ZZN3cub18CUB_300001_SM_10006detail10radix_sort29DeviceRadixSortOnesweepKernelINS1_5radix10policy_hubI6__halfjjE10Policy1000ELNS0_9SortOrderE1ES6_jjiiNS1_21identity_decomposer_tEEEvPT5_SC_PT3_PKSD_PT1_PKSH_PT2_PKSL_T4_iiT6_E1s+34816], %r382;
$L__BB11_2:
	ld.param.u32 	%r2162, [_ZN3cub18CUB_300001_SM_10006detail10radix_sort29DeviceRadixSortOnesweepKernelINS1_5radix10policy_hubI6__halfjjE10Policy1000ELNS0_9SortOrderE1ES6_jjiiNS1_21identity_decomposer_tEEEvPT5_SC_PT3_PKSD_PT1_PKSH_PT2_PKSL_T4_iiT6__param_8];
	bar.sync 	0;
	ld.shared.u32 	%r4, [_ZZN3cub18CUB_300001_SM_10006detail10radix_sort29DeviceRadixSortOnesweepKernelINS1_5radix10policy_hubI6__halfjjE10Policy1000ELNS0_9SortOrderE1ES6_jjiiNS1_21identity_decomposer_tEEEvPT5_SC_PT3_PKSD_PT1_PKSH_PT2_PKSL_T4_iiT6_E1s+34816];
	mul.lo.s32 	%r5, %r4, 8704;
	add.s32 	%r6, %r5, 8704;
	setp.gt.s32 	%p2, %r6, %r2162;
	@%p2 bra 	$L__BB11_4;
	and.b32  	%r383, %r1, 31;
	and.b32  	%r384, %r1, 992;
	mul.lo.s32 	%r385, %r384, 17;
	or.b32  	%r386, %r385, %r383;
	cvt.u64.u32 	%rd26, %r5;
	cvt.u64.u32 	%rd27, %r386;
	add.s64 	%rd28, %rd27, %rd26;
	shl.b64 	%rd29, %rd28, 1;
	add.s64 	%rd30, %rd4, %rd29;
	ld.global.u16 	%rs394, [%rd30];
	ld.global.u16 	%rs393, [%rd30+64];
	ld.global.u16 	%rs392, [%rd30+128];
	ld.global.u16 	%rs391, [%rd30+192];
	ld.global.u16 	%rs390, [%rd30+256];
	ld.global.u16 	%rs389, [%rd30+320];
	ld.global.u16 	%rs388, [%rd30+384];
	ld.global.u16 	%rs387, [%rd30+448];
	ld.global.u16 	%rs386, [%rd30+512];
	ld.global.u16 	%rs385, [%rd30+576];
	ld.global.u16 	%rs384, [%rd30+640];
	ld.global.u16 	%rs383, [%rd30+704];
	ld.global.u16 	%rs382, [%rd30+768];
	ld.global.u16 	%rs381, [%rd30+832];
	ld.global.u16 	%rs380, [%rd30+896];
	ld.global.u16 	%rs379, [%rd30+960];
	ld.global.u16 	%rs378, [%rd30+1024];
	bra.uni 	$L__BB11_38;
$L__BB11_4:
	ld.param.u32 	%r2163, [_ZN3cub18CUB_300001_SM_10006detail10radix_sort29DeviceRadixSortOnesweepKernelINS1_5radix10policy_hubI6__halfjjE10Policy1000ELNS0_9SortOrderE1ES6_jjiiNS1_21identity_decomposer_tEEEvPT5_SC_PT3_PKSD_PT1_PKSH_PT2_PKSL_T4_iiT6__param_8];
	cvt.u64.u32 	%rd31, %r5;
	sub.s32 	%r7, %r2163, %r5;
	and.b32  	%r387, %r1, 31;
	and.b32  	%r388, %r1, 992;
	mul.lo.s32 	%r389, %r388, 17;
	or.b32  	%r8, %r389, %r387;
	setp.ge.s32 	%p3, %r8, %r7;
	cvt.u64.u32 	%rd32, %r8;
	add.s64 	%rd33, %rd32, %rd31;
	shl.b64 	%rd34, %rd33, 1;
	add.s64 	%rd5, %rd4, %rd34;
	mov.b16 	%rs394, -1;
	@%p3 bra 	$L__BB11_6;
	ld.global.u16 	%rs394, [%rd5];
$L__BB11_6:
	add.s32 	%r390, %r8, 32;
	setp.ge.s32 	%p4, %r390, %r7;
	mov.b16 	%rs393, -1;
	@%p4 bra 	$L__BB11_8;
	ld.global.u16 	%rs393, [%rd5+64];
$L__BB11_8:
	add.s32 	%r391, %r8, 64;
	setp.ge.s32 	%p5, %r391, %r7;
	mov.b16 	%rs392, -1;
	@%p5 bra 	$L__BB11_10;
	ld.global.u16 	%rs392, [%rd5+128];
$L__BB11_10:
	add.s32 	%r392, %r8, 96;
	setp.ge.s32 	%p6, %r392, %r7;
	mov.b16 	%rs391, -1;
	@%p6 bra 	$L__BB11_12;
	ld.global.u16 	%rs391, [%rd5+192];
$L__BB11_12:
	add.s32 	%r393, %r8, 128;
	setp.ge.s32 	%p7, %r393, %r7;
	mov.b16 	%rs390, -1;
	@%p7 bra 	$L__BB11_14;
	ld.global.u16 	%rs390, [%rd5+256];
$L__BB11_14:
	add.s32 	%r394, %r8, 160;
	setp.ge.s32 	%p8, %r394, %r7;
	mov.b16 	%rs389, -1;
	@%p8 bra 	$L__BB11_16;
	ld.global.u16 	%rs389, [%rd5+320];
$L__BB11_16:
	add.s32 	%r395, %r8, 192;
	setp.ge.s32 	%p9, %r395, %r7;
	mov.b16 	%rs388, -1;
	@%p9 bra 	$L__BB11_18;
	ld.global.u16 	%rs388, [%rd5+384];
$L__BB11_18:
	add.s32 	%r396, %r8, 224;
	setp.ge.s32 	%p10, %r396, %r7;
	mov.b16 	%rs387, -1;
	@%p10 bra 	$L__BB11_20;
	ld.global.u16 	%rs387, [%rd5+448];
$L__BB11_20:
	add.s32 	%r397, %r8, 256;
	setp.ge.s32 	%p11, %r397, %r7;
	mov.b16 	%rs386, -1;
	@%p11 bra 	$L__BB11_22;
	ld.global.u16 	%rs386, [%rd5+512];
$L__BB11_22:
	add.s32 	%r398, %r8, 288;
	setp.ge.s32 	%p12, %r398, %r7;
	mov.b16 	%rs385, -1;
	@%p12 bra 	$L__BB11_24;
	ld.global.u16 	%rs385, [%rd5+576];
$L__BB11_24:
	add.s32 	%r399, %r8, 320;
	setp.ge.s32 	%p13, %r399, %r7;
	mov.b16 	%rs384, -1;
	@%p13 bra 	$L__BB11_26;
	ld.global.u16 	%rs384, [%rd5+640];
$L__BB11_26:
	add.s32 	%r400, %r8, 352;
	setp.ge.s32 	%p14, %r400, %r7;
	mov.b16 	%rs383, -1;
	@%p14 bra 	$L__BB11_28;
	ld.global.u16 	%rs383, [%rd5+704];
$L__BB11_28:
	add.s32 	%r401, %r8, 384;
	setp.ge.s32 	%p15, %r401, %r7;
	mov.b16 	%rs382, -1;
	@%p15 bra 	$L__BB11_30;
	ld.global.u16 	%rs382, [%rd5+768];
$L__BB11_30:
	add.s32 	%r402, %r8, 416;
	setp.ge.s32 	%p16, %r402, %r7;
	mov.b16 	%rs381, -1;
	@%p16 bra 	$L__BB11_32;
	ld.global.u16 	%rs381, [%rd5+832];
$L__BB11_32:
	add.s32 	%r403, %r8, 448;
	setp.ge.s32 	%p17, %r403, %r7;
	mov.b16 	%rs380, -1;
	@%p17 bra 	$L__BB11_34;
	ld.global.u16 	%rs380, [%rd5+896];
$L__BB11_34:
	add.s32 	%r404, %r8, 480;
	setp.ge.s32 	%p18, %r404, %r7;
	mov.b16 	%rs379, -1;
	@%p18 bra 	$L__BB11_36;
	ld.global.u16 	%rs379, [%rd5+960];
$L__BB11_36:
	add.s32 	%r405, %r8, 512;
	setp.ge.s32 	%p19, %r405, %r7;
	mov.b16 	%rs378, -1;
	@%p19 bra 	$L__BB11_38;
	ld.global.u16 	%rs378, [%rd5+1024];
$L__BB11_38:
	setp.lt.s16 	%p20, %rs388, 0;
	selp.b16 	%rs119, 0, 32767, %p20;
	xor.b16  	%rs405, %rs119, %rs388;
	setp.lt.s16 	%p21, %rs387, 0;
	selp.b16 	%rs120, 0, 32767, %p21;
	xor.b16  	%rs404, %rs120, %rs387;
	setp.lt.s16 	%p22, %rs386, 0;
	selp.b16 	%rs121, 0, 32767, %p22;
	xor.b16  	%rs403, %rs121, %rs386;
	setp.lt.s16 	%p23, %rs385, 0;
	selp.b16 	%rs122, 0, 32767, %p23;
	xor.b16  	%rs402, %rs122, %rs385;
	mov.b32 	%r406, -1;
	shl.b32 	%r407, %r406, %r380;
	not.b32 	%r9, %r407;
	shl.b32 	%r408, %r2, 10;
	mov.u32 	%r409, _ZZN3cub18CUB_300001_SM_10006detail10radix_sort29DeviceRadixSortOnesweepKernelINS1_5radix10policy_hubI6__halfjjE10Policy1000ELNS0_9SortOrderE1ES6_jjiiNS1_21identity_decomposer_tEEEvPT5_SC_PT3_PKSD_PT1_PKSH_PT2_PKSL_T4_iiT6_E1s;
	add.s32 	%r10, %r409, %r408;
	setp.gt.s32 	%p24, %r381, 255;
	@%p24 bra 	$L__BB11_51;
	max.s32 	%r410, %r381, 224;
	sub.s32 	%r411, %r410, %r381;
	add.s32 	%r412, %r411, 31;
	shr.u32 	%r413, %r412, 5;
	add.s32 	%r11, %r413, 1;
	and.b32  	%r12, %r11, 15;
	setp.lt.u32 	%p25, %r412, 480;
	mov.u32 	%r2182, %r381;
	@%p25 bra 	$L__BB11_42;
	and.b32  	%r414, %r11, 268435440;
	neg.s32 	%r2180, %r414;
	shl.b32 	%r416, %r381, 2;
	add.s32 	%r417, %r408, %r416;
	add.s32 	%r419, %r417, %r409;
	add.s32 	%r2179, %r419, 1024;
	mov.u32 	%r2182, %r381;
$L__BB11_41:
	.pragma "nounroll";
	mov.b32 	%r420, 0;
	st.shared.u32 	[%r2179+-1024], %r420;
	st.shared.u32 	[%r2179+-896], %r420;
	st.shared.u32 	[%r2179+-768], %r420;
	st.shared.u32 	[%r2179+-640], %r420;
	st.shared.u32 	[%r2179+-512], %r420;
	st.shared.u32 	[%r2179+-384], %r420;
	st.shared.u32 	[%r2179+-256], %r420;
	st.shared.u32 	[%r2179+-128], %r420;
	st.shared.u32 	[%r2179], %r420;
	st.shared.u32 	[%r2179+128], %r420;
	st.shared.u32 	[%r2179+256], %r420;
	st.shared.u32 	[%r2179+384], %r420;
	st.shared.u32 	[%r2179+512], %r420;
	st.shared.u32 	[%r2179+640], %r420;
	st.shared.u32 	[%r2179+768], %r420;
	st.shared.u32 	[%r2179+896], %r420;
	add.s32 	%r2182, %r2182, 512;
	add.s32 	%r2180, %r2180, 16;
	add.s32 	%r2179, %r2179, 2048;
	setp.ne.s32 	%p26, %r2180, 0;
	@%p26 bra 	$L__BB11_41;
$L__BB11_42:
	setp.eq.s32 	%p27, %r12, 0;
	@%p27 bra 	$L__BB11_51;
	and.b32  	%r22, %r11, 7;
	setp.lt.u32 	%p28, %r12, 8;
	@%p28 bra 	$L__BB11_45;
	shl.b32 	%r421, %r2182, 2;
	add.s32 	%r422, %r10, %r421;
	mov.b32 	%r423, 0;
	st.shared.u32 	[%r422], %r423;
	st.shared.u32 	[%r422+128], %r423;
	st.shared.u32 	[%r422+256], %r423;
	st.shared.u32 	[%r422+384], %r423;
	st.shared.u32 	[%r422+512], %r423;
	st.shared.u32 	[%r422+640], %r423;
	st.shared.u32 	[%r422+768], %r423;
	st.shared.u32 	[%r422+896], %r423;
	add.s32 	%r2182, %r2182, 256;
$L__BB11_45:
	setp.eq.s32 	%p29, %r22, 0;
	@%p29 bra 	$L__BB11_51;
	and.b32  	%r25, %r11, 3;
	setp.lt.u32 	%p30, %r22, 4;
	@%p30 bra 	$L__BB11_48;
	shl.b32 	%r424, %r2182, 2;
	add.s32 	%r425, %r10, %r424;
	mov.b32 	%r426, 0;
	st.shared.u32 	[%r425], %r426;
	st.shared.u32 	[%r425+128], %r426;
	st.shared.u32 	[%r425+256], %r426;
	st.shared.u32 	[%r425+384], %r426;
	add.s32 	%r2182, %r2182, 128;
$L__BB11_48:
	setp.eq.s32 	%p31, %r25, 0;
	@%p31 bra 	$L__BB11_51;
	shl.b32 	%r428, %r2182, 2;
	add.s32 	%r429, %r408, %r428;
	add.s32 	%r2186, %r409, %r429;
	neg.s32 	%r2185, %r25;
$L__BB11_50:
	.pragma "nounroll";
	mov.b32 	%r431, 0;
	st.shared.u32 	[%r2186], %r431;
	add.s32 	%r2186, %r2186, 128;
	add.s32 	%r2185, %r2185, 1;
	setp.ne.s32 	%p32, %r2185, 0;
	@%p32 bra 	$L__BB11_50;
$L__BB11_51:
	ld.param.u32 	%r2178, [_ZN3cub18CUB_300001_SM_10006detail10radix_sort29DeviceRadixSortOnesweepKernelINS1_5radix10policy_hubI6__halfjjE10Policy1000ELNS0_9SortOrderE1ES6_jjiiNS1_21identity_decomposer_tEEEvPT5_SC_PT3_PKSD_PT1_PKSH_PT2_PKSL_T4_iiT6__param_9];
	bar.warp.sync 	-1;
	and.b32  	%r34, %r2178, 65535;
	setp.lt.s16 	%p33, %rs394, 0;
	selp.b16 	%rs123, 0, 32767, %p33;
	xor.b16  	%rs411, %rs123, %rs394;
	setp.eq.s16 	%p34, %rs411, 32767;
	selp.b16 	%rs124, -32768, %rs411, %p34;
	cvt.u32.u16 	%r433, %rs124;
	shr.u32 	%r434, %r433, %r34;
	and.b32  	%r35, %r434, %r9;
	shl.b32 	%r435, %r35, 2;
	add.s32 	%r436, %r10, %r435;
	atom.shared.add.u32 	%r437, [%r436], 1;
	setp.lt.s16 	%p35, %rs393, 0;
	selp.b16 	%rs125, 0, 32767, %p35;
	xor.b16  	%rs126, %rs125, %rs393;
	setp.eq.s16 	%p36, %rs126, 32767;
	selp.b16 	%rs127, -32768, %rs126, %p36;
	cvt.u32.u16 	%r438, %rs127;
	shr.u32 	%r439, %r438, %r34;
	and.b32  	%r440, %r439, %r9;
	shl.b32 	%r441, %r440, 2;
	add.s32 	%r442, %r10, %r441;
	atom.shared.add.u32 	%r443, [%r442], 1;
	setp.lt.s16 	%p37, %rs392, 0;
	selp.b16 	%rs128, 0, 32767, %p37;
	xor.b16  	%rs129, %rs128, %rs392;
	setp.eq.s16 	%p38, %rs129, 32767;
	selp.b16 	%rs130, -32768, %rs129, %p38;
	cvt.u32.u16 	%r444, %rs130;
	shr.u32 	%r445, %r444, %r34;
	and.b32  	%r446, %r445, %r9;
	shl.b32 	%r447, %r446, 2;
	add.s32 	%r448, %r10, %r447;
	atom.shared.add.u32 	%r449, [%r448], 1;
	setp.lt.s16 	%p39, %rs391, 0;
	selp.b16 	%rs131, 0, 32767, %p39;
	xor.b16  	%rs132, %rs131, %rs391;
	setp.eq.s16 	%p40, %rs132, 32767;
	selp.b16 	%rs133, -32768, %rs132, %p40;
	cvt.u32.u16 	%r450, %rs133;
	shr.u32 	%r451, %r450, %r34;
	and.b32  	%r452, %r451, %r9;
	shl.b32 	%r453, %r452, 2;
	add.s32 	%r454, %r10, %r453;
	atom.shared.add.u32 	%r455, [%r454], 1;
	setp.lt.s16 	%p41, %rs390, 0;
	selp.b16 	%rs134, 0, 32767, %p41;
	xor.b16  	%rs135, %rs134, %rs390;
	setp.eq.s16 	%p42, %rs135, 32767;
	selp.b16 	%rs136, -32768, %rs135, %p42;
	cvt.u32.u16 	%r456, %rs136;
	shr.u32 	%r457, %r456, %r34;
	and.b32  	%r458, %r457, %r9;
	shl.b32 	%r459, %r458, 2;
	add.s32 	%r460, %r10, %r459;
	atom.shared.add.u32 	%r461, [%r460], 1;
	setp.lt.s16 	%p43, %rs389, 0;
	selp.b16 	%rs137, 0, 32767, %p43;
	xor.b16  	%rs138, %rs137, %rs389;
	setp.eq.s16 	%p44, %rs138, 32767;
	selp.b16 	%rs139, -32768, %rs138, %p44;
	cvt.u32.u16 	%r462, %rs139;
	shr.u32 	%r463, %r462, %r34;
	and.b32  	%r464, %r463, %r9;
	shl.b32 	%r465, %r464, 2;
	add.s32 	%r466, %r10, %r465;
	atom.shared.add.u32 	%r467, [%r466], 1;
	setp.eq.s16 	%p45, %rs405, 32767;
	selp.b16 	%rs140, -32768, %rs405, %p45;
	cvt.u32.u16 	%r468, %rs140;
	shr.u32 	%r469, %r468, %r34;
	and.b32  	%r470, %r469, %r9;
	shl.b32 	%r471, %r470, 2;
	add.s32 	%r472, %r10, %r471;
	atom.shared.add.u32 	%r473, [%r472], 1;
	setp.eq.s16 	%p46, %rs404, 32767;
	selp.b16 	%rs141, -32768, %rs404, %p46;
	cvt.u32.u16 	%r474, %rs141;
	shr.u32 	%r475, %r474, %r34;
	and.b32  	%r476, %r475, %r9;
	shl.b32 	%r477, %r476, 2;
	add.s32 	%r478, %r10, %r477;
	atom.shared.add.u32 	%r479, [%r478], 1;
	setp.eq.s16 	%p47, %rs403, 32767;
	selp.b16 	%rs142, -32768, %rs403, %p47;
	cvt.u32.u16 	%r480, %rs142;
	shr.u32 	%r481, %r480, %r34;
	and.b32  	%r482, %r481, %r9;
	shl.b32 	%r483, %r482, 2;
	add.s32 	%r484, %r10, %r483;
	atom.shared.add.u32 	%r485, [%r484], 1;
	setp.eq.s16 	%p48, %rs402, 32767;
	selp.b16 	%rs143, -32768, %rs402, %p48;
	cvt.u32.u16 	%r486, %rs143;
	shr.u32 	%r487, %r486, %r34;
	and.b32  	%r488, %r487, %r9;
	shl.b32 	%r489, %r488, 2;
	add.s32 	%r490, %r10, %r489;
	atom.shared.add.u32 	%r491, [%r490], 1;
	setp.lt.s16 	%p49, %rs384, 0;
	selp.b16 	%rs144, 0, 32767, %p49;
	xor.b16  	%rs145, %rs144, %rs384;
	setp.eq.s16 	%p50, %rs145, 32767;
	selp.b16 	%rs146, -32768, %rs145, %p50;
	cvt.u32.u16 	%r492, %rs146;
	shr.u32 	%r493, %r492, %r34;
	and.b32  	%r494, %r493, %r9;
	shl.b32 	%r495, %r494, 2;
	add.s32 	%r496, %r10, %r495;
	atom.shared.add.u32 	%r497, [%r496], 1;
	setp.lt.s16 	%p51, %rs383, 0;
	selp.b16 	%rs147, 0, 32767, %p51;
	xor.b16  	%rs400, %rs147, %rs383;
	setp.eq.s16 	%p52, %rs400, 32767;
	selp.b16 	%rs148, -32768, %rs400, %p52;
	cvt.u32.u16 	%r498, %rs148;
	shr.u32 	%r499, %r498, %r34;
	and.b32  	%r500, %r499, %r9;
	shl.b32 	%r501, %r500, 2;
	add.s32 	%r502, %r10, %r501;
	atom.shared.add.u32 	%r503, [%r502], 1;
	setp.lt.s16 	%p53, %rs382, 0;
	selp.b16 	%rs149, 0, 32767, %p53;
	xor.b16  	%rs150, %rs149, %rs382;
	setp.eq.s16 	%p54, %rs150, 32767;
	selp.b16 	%rs151, -32768, %rs150, %p54;
	cvt.u32.u16 	%r504, %rs151;
	shr.u32 	%r505, %r504, %r34;
	and.b32  	%r506, %r505, %r9;
	shl.b32 	%r507, %r506, 2;
	add.s32 	%r508, %r10, %r507;
	atom.shared.add.u32 	%r509, [%r508], 1;
	setp.lt.s16 	%p55, %rs381, 0;
	selp.b16 	%rs152, 0, 32767, %p55;
	xor.b16  	%rs153, %rs152, %rs381;
	setp.eq.s16 	%p56, %rs153, 32767;
	selp.b16 	%rs154, -32768, %rs153, %p56;
	cvt.u32.u16 	%r510, %rs154;
	shr.u32 	%r511, %r510, %r34;
	and.b32  	%r512, %r511, %r9;
	shl.b32 	%r513, %r512, 2;
	add.s32 	%r514, %r10, %r513;
	atom.shared.add.u32 	%r515, [%r514], 1;
	setp.lt.s16 	%p57, %rs380, 0;
	selp.b16 	%rs155, 0, 32767, %p57;
	xor.b16  	%rs156, %rs155, %rs380;
	setp.eq.s16 	%p58, %rs156, 32767;
	selp.b16 	%rs157, -32768, %rs156, %p58;
	cvt.u32.u16 	%r516, %rs157;
	shr.u32 	%r517, %r516, %r34;
	and.b32  	%r518, %r517, %r9;
	shl.b32 	%r519, %r518, 2;
	add.s32 	%r520, %r10, %r519;
	atom.shared.add.u32 	%r521, [%r520], 1;
	setp.lt.s16 	%p59, %rs379, 0;
	selp.b16 	%rs158, 0, 32767, %p59;
	xor.b16  	%rs159, %rs158, %rs379;
	setp.eq.s16 	%p60, %rs159, 32767;
	selp.b16 	%rs160, -32768, %rs159, %p60;
	cvt.u32.u16 	%r522, %rs160;
	shr.u32 	%r523, %r522, %r34;
	and.b32  	%r524, %r523, %r9;
	shl.b32 	%r525, %r524, 2;
	add.s32 	%r526, %r10, %r525;
	atom.shared.add.u32 	%r527, [%r526], 1;
	setp.lt.s16 	%p61, %rs378, 0;
	selp.b16 	%rs161, 0, 32767, %p61;
	xor.b16  	%rs162, %rs161, %rs378;
	setp.eq.s16 	%p62, %rs162, 32767;
	selp.b16 	%rs163, -32768, %rs162, %p62;
	cvt.u32.u16 	%r528, %rs163;
	shr.u32 	%r529, %r528, %r34;
	and.b32  	%r530, %r529, %r9;
	shl.b32 	%r531, %r530, 2;
	add.s32 	%r532, %r10, %r531;
	atom.shared.add.u32 	%r533, [%r532], 1;
	bar.sync 	0;
	setp.gt.u32 	%p63, %r1, 255;
	shl.b32 	%r534, %r1, 2;
	add.s32 	%r36, %r409, %r534;
	mov.b32 	%r2187, 0;
	@%p63 bra 	$L__BB11_53;
	ld.shared.u32 	%r536, [%r36];
	mov.b32 	%r537, 0;
	st.shared.u32 	[%r36], %r537;
	ld.shared.u32 	%r538, [%r36+1024];
	st.shared.u32 	[%r36+1024], %r536;
	add.s32 	%r539, %r538, %r536;
	ld.shared.u32 	%r540, [%r36+2048];
	st.shared.u32 	[%r36+2048], %r539;
	add.s32 	%r541, %r540, %r539;
	ld.shared.u32 	%r542, [%r36+3072];
	st.shared.u32 	[%r36+3072], %r541;
	add.s32 	%r543, %r542, %r541;
	ld.shared.u32 	%r544, [%r36+4096];
	st.shared.u32 	[%r36+4096], %r543;
	add.s32 	%r545, %r544, %r543;
	ld.shared.u32 	%r546, [%r36+5120];
	st.shared.u32 	[%r36+5120], %r545;
	add.s32 	%r547, %r546, %r545;
	ld.shared.u32 	%r548, [%r36+6144];
	st.shared.u32 	[%r36+6144], %r547;
	add.s32 	%r549, %r548, %r547;
	ld.shared.u32 	%r550, [%r36+7168];
	st.shared.u32 	[%r36+7168], %r549;
	add.s32 	%r551, %r550, %r549;
	ld.shared.u32 	%r552, [%r36+8192];
	st.shared.u32 	[%r36+8192], %r551;
	add.s32 	%r553, %r552, %r551;
	ld.shared.u32 	%r554, [%r36+9216];
	st.shared.u32 	[%r36+9216], %r553;
	add.s32 	%r555, %r554, %r553;
	ld.shared.u32 	%r556, [%r36+10240];
	st.shared.u32 	[%r36+10240], %r555;
	add.s32 	%r557, %r556, %r555;
	ld.shared.u32 	%r558, [%r36+11264];
	st.shared.u32 	[%r36+11264], %r557;
	add.s32 	%r559, %r558, %r557;
	ld.shared.u32 	%r560, [%r36+12288];
	st.shared.u32 	[%r36+12288], %r559;
	add.s32 	%r561, %r560, %r559;
	ld.shared.u32 	%r562, [%r36+13312];
	st.shared.u32 	[%r36+13312], %r561;
	add.s32 	%r563, %r562, %r561;
	ld.shared.u32 	%r564, [%r36+14336];
	st.shared.u32 	[%r36+14336], %r563;
	add.s32 	%r565, %r564, %r563;
	ld.shared.u32 	%r566, [%r36+15360];
	st.shared.u32 	[%r36+15360], %r565;
	add.s32 	%r2187, %r566, %r565;
$L__BB11_53:
	setp.gt.u32 	%p64, %r1, 255;
	shl.b32 	%r567, %r4, 8;
	add.s32 	%r568, %r567, %r1;
	mul.wide.s32 	%rd35, %r568, 4;
	add.s64 	%rd6, %rd3, %rd35;
	@%p64 bra 	$L__BB11_55;
	or.b32  	%r569, %r2187, 1073741824;
	st.volatile.global.u32 	[%rd6], %r569;
$L__BB11_55:
	ld.param.u64 	%rd212, [_ZN3cub18CUB_300001_SM_10006detail10radix_sort29DeviceRadixSortOnesweepKernelINS1_5radix10policy_hubI6__halfjjE10Policy1000ELNS0_9SortOrderE1ES6_jjiiNS1_21identity_decomposer_tEEEvPT5_SC_PT3_PKSD_PT1_PKSH_PT2_PKSL_T4_iiT6__param_7];
	ld.param.u64 	%rd209, [_ZN3cub18CUB_300001_SM_10006detail10radix_sort29DeviceRadixSortOnesweepKernelINS1_5radix10policy_hubI6__halfjjE10Policy1000ELNS0_9SortOrderE1ES6_jjiiNS1_21identity_decomposer_tEEEvPT5_SC_PT3_PKSD_PT1_PKSH_PT2_PKSL_T4_iiT6__param_3];
	ld.param.u64 	%rd205, [_ZN3cub18CUB_300001_SM_10006detail10radix_sort29DeviceRadixSortOnesweepKernelINS1_5radix10policy_hubI6__halfjjE10Policy1000ELNS0_9SortOrderE1ES6_jjiiNS1_21identity_decomposer_tEEEvPT5_SC_PT3_PKSD_PT1_PKSH_PT2_PKSL_T4_iiT6__param_2];
	setp.lt.s16 	%p65, %rs384, 0;
	selp.b16 	%rs164, 0, 32767, %p65;
	xor.b16  	%rs401, %rs164, %rs384;
	setp.lt.s16 	%p66, %rs382, 0;
	selp.b16 	%rs165, 0, 32767, %p66;
	xor.b16  	%rs399, %rs165, %rs382;
	setp.lt.s16 	%p67, %rs381, 0;
	selp.b16 	%rs166, 0, 32767, %p67;
	xor.b16  	%rs398, %rs166, %rs381;
	setp.lt.s16 	%p68, %rs393, 0;
	selp.b16 	%rs167, 0, 32767, %p68;
	xor.b16  	%rs410, %rs167, %rs393;
	setp.lt.s16 	%p69, %rs392, 0;
	selp.b16 	%rs168, 0, 32767, %p69;
	xor.b16  	%rs409, %rs168, %rs392;
	setp.lt.s16 	%p70, %rs380, 0;
	selp.b16 	%rs169, 0, 32767, %p70;
	xor.b16  	%rs397, %rs169, %rs380;
	setp.lt.s16 	%p71, %rs379, 0;
	selp.b16 	%rs170, 0, 32767, %p71;
	xor.b16  	%rs396, %rs170, %rs379;
	setp.lt.s16 	%p72, %rs378, 0;
	selp.b16 	%rs171, 0, 32767, %p72;
	xor.b16  	%rs395, %rs171, %rs378;
	setp.lt.s16 	%p73, %rs391, 0;
	selp.b16 	%rs172, 0, 32767, %p73;
	xor.b16  	%rs408, %rs172, %rs391;
	setp.lt.s16 	%p74, %rs390, 0;
	selp.b16 	%rs173, 0, 32767, %p74;
	xor.b16  	%rs407, %rs173, %rs390;
	setp.lt.s16 	%p75, %rs389, 0;
	selp.b16 	%rs174, 0, 32767, %p75;
	xor.b16  	%rs406, %rs174, %rs389;
	setp.lt.u32 	%p76, %r1, 256;
	setp.eq.s32 	%p77, %r2187, 8704;
	and.pred  	%p78, %p76, %p77;
	selp.u32 	%r570, 1, 0, %p78;
	{ 
	.reg .pred 	%p1; 
	.reg .pred 	%p2; 
	setp.ne.u32 	%p1, %r570, 0; 
	bar.red.or.pred 	%p2, 0, %p1; 
	selp.u32 	%r571, 1, 0, %p2; 
	}
	setp.eq.s32 	%p79, %r571, 0;
	and.b32  	%r572, %r1, 992;
	and.b32  	%r573, %r1, 31;
	mul.lo.s32 	%r574, %r572, 17;
	or.b32  	%r575, %r574, %r573;
	cvt.u64.u32 	%rd36, %r5;
	cvt.u64.u32 	%rd7, %r575;
	add.s64 	%rd37, %rd7, %rd36;
	cvta.to.global.u64 	%rd38, %rd212;
	shl.b64 	%rd39, %rd37, 2;
	add.s64 	%rd8, %rd38, %rd39;
	cvta.to.global.u64 	%rd40, %rd205;
	mul.wide.u32 	%rd41, %r1, 4;
	add.s64 	%rd9, %rd40, %rd41;
	cvta.to.global.u64 	%rd42, %rd209;
	add.s64 	%rd10, %rd42, %rd41;
	@%p79 bra 	$L__BB11_175;
	setp.gt.u32 	%p80, %r1, 255;
	setp.gt.u32 	%p81, %r1, %r35;
	selp.b32 	%r39, 8704, 0, %p81;
	@%p80 bra 	$L__BB11_64;
	ld.global.u32 	%r576, [%rd10];
	sub.s32 	%r2191, %r576, %r39;
	st.shared.u32 	[%r36+34816], %r2191;
	setp.lt.s32 	%p82, %r4, 1;
	mov.u32 	%r2192, %r2187;
	@%p82 bra 	$L__BB11_63;
	mov.b32 	%r2189, -1;
	mov.u32 	%r2188, %r4;
	mov.u32 	%r2192, %r2187;
$L__BB11_59:
	add.s32 	%r44, %r2188, -1;
	shl.b32 	%r578, %r44, 8;
	add.s32 	%r579, %r578, %r1;
	mul.wide.s32 	%rd43, %r579, 4;
	add.s64 	%rd11, %rd3, %rd43;
$L__BB11_60:
	membar.cta;
	ld.volatile.global.u32 	%r45, [%rd11];
	setp.eq.s32 	%p83, %r45, 0;
	@%p83 bra 	$L__BB11_60;
	and.b32  	%r580, %r45, 1073741823;
	add.s32 	%r2192, %r580, %r2192;
	setp.gt.s32 	%p84, %r45, -1;
	vote.sync.ballot.b32 	%r2189, %p84, %r2189;
	setp.gt.u32 	%p86, %r2188, 1;
	and.pred  	%p87, %p84, %p86;
	mov.u32 	%r2188, %r44;
	@%p87 bra 	$L__BB11_59;
	ld.shared.u32 	%r2191, [%r36+34816];
$L__BB11_63:
	or.b32  	%r581, %r2192, -2147483648;
	st.volatile.global.u32 	[%rd6], %r581;
	sub.s32 	%r582, %r2192, %r2187;
	add.s32 	%r583, %r582, %r2191;
	st.shared.u32 	[%r36+34816], %r583;
$L__BB11_64:
	ld.param.u32 	%r2164, [_ZN3cub18CUB_300001_SM_10006detail10radix_sort29DeviceRadixSortOnesweepKernelINS1_5radix10policy_hubI6__halfjjE10Policy1000ELNS0_9SortOrderE1ES6_jjiiNS1_21identity_decomposer_tEEEvPT5_SC_PT3_PKSD_PT1_PKSH_PT2_PKSL_T4_iiT6__param_8];
	ld.param.u64 	%rd206, [_ZN3cub18CUB_300001_SM_10006detail10radix_sort29DeviceRadixSortOnesweepKernelINS1_5radix10policy_hubI6__halfjjE10Policy1000ELNS0_9SortOrderE1ES6_jjiiNS1_21identity_decomposer_tEEEvPT5_SC_PT3_PKSD_PT1_PKSH_PT2_PKSL_T4_iiT6__param_2];
	setp.gt.u32 	%p88, %r1, 255;
	setp.lt.s32 	%p89, %r6, %r2164;
	setp.eq.s64 	%p90, %rd206, 0;
	or.pred  	%p91, %p90, %p89;
	or.pred  	%p92, %p88, %p91;
	@%p92 bra 	$L__BB11_66;
	ld.shared.u32 	%r584, [%r36+34816];
	add.s32 	%r585, %r39, %r2187;
	add.s32 	%r586, %r585, %r584;
	st.global.u32 	[%rd9], %r586;
$L__BB11_66:
	ld.param.u32 	%r2165, [_ZN3cub18CUB_300001_SM_10006detail10radix_sort29DeviceRadixSortOnesweepKernelINS1_5radix10policy_hubI6__halfjjE10Policy1000ELNS0_9SortOrderE1ES6_jjiiNS1_21identity_decomposer_tEEEvPT5_SC_PT3_PKSD_PT1_PKSH_PT2_PKSL_T4_iiT6__param_8];
	setp.gt.s32 	%p93, %r6, %r2165;
	bar.sync 	0;
	shl.b32 	%r587, %r35, 2;
	mov.u32 	%r588, _ZZN3cub18CUB_300001_SM_10006detail10radix_sort29DeviceRadixSortOnesweepKernelINS1_5radix10policy_hubI6__halfjjE10Policy1000ELNS0_9SortOrderE1ES6_jjiiNS1_21identity_decomposer_tEEEvPT5_SC_PT3_PKSD_PT1_PKSH_PT2_PKSL_T4_iiT6_E1s;
	add.s32 	%r589, %r588, %r587;
	ld.shared.u32 	%r51, [%r589+34816];
	cvt.u64.u32 	%rd12, %r51;
	@%p93 bra 	$L__BB11_68;
	add.s64 	%rd44, %rd7, %rd12;
	shl.b64 	%rd45, %rd44, 1;
	add.s64 	%rd46, %rd2, %rd45;
	st.global.u16 	[%rd46], %rs394;
	st.global.u16 	[%rd46+64], %rs393;
	st.global.u16 	[%rd46+128], %rs392;
	st.global.u16 	[%rd46+192], %rs391;
	st.global.u16 	[%rd46+256], %rs390;
	st.global.u16 	[%rd46+320], %rs389;
	st.global.u16 	[%rd46+384], %rs388;
	st.global.u16 	[%rd46+448], %rs387;
	st.global.u16 	[%rd46+512], %rs386;
	st.global.u16 	[%rd46+576], %rs385;
	st.global.u16 	[%rd46+640], %rs384;
	st.global.u16 	[%rd46+704], %rs383;
	st.global.u16 	[%rd46+768], %rs382;
	st.global.u16 	[%rd46+832], %rs381;
	st.global.u16 	[%rd46+896], %rs380;
	st.global.u16 	[%rd46+960], %rs379;
	st.global.u16 	[%rd46+1024], %rs378;
	bra.uni 	$L__BB11_102;
$L__BB11_68:
	ld.param.u32 	%r2166, [_ZN3cub18CUB_300001_SM_10006detail10radix_sort29DeviceRadixSortOnesweepKernelINS1_5radix10policy_hubI6__halfjjE10Policy1000ELNS0_9SortOrderE1ES6_jjiiNS1_21identity_decomposer_tEEEvPT5_SC_PT3_PKSD_PT1_PKSH_PT2_PKSL_T4_iiT6__param_8];
	cvt.u32.u64 	%r590, %rd7;
	mad.lo.s32 	%r52, %r4, -8704, %r2166;
	setp.ge.s32 	%p94, %r590, %r52;
	add.s64 	%rd47, %rd7, %rd12;
	shl.b64 	%rd48, %rd47, 1;
	add.s64 	%rd13, %rd2, %rd48;
	@%p94 bra 	$L__BB11_70;
	st.global.u16 	[%rd13], %rs394;
$L__BB11_70:
	add.s32 	%r592, %r590, 32;
	setp.ge.s32 	%p95, %r592, %r52;
	@%p95 bra 	$L__BB11_72;
	st.global.u16 	[%rd13+64], %rs393;
$L__BB11_72:
	add.s32 	%r594, %r590, 64;
	setp.ge.s32 	%p96, %r594, %r52;
	@%p96 bra 	$L__BB11_74;
	st.global.u16 	[%rd13+128], %rs392;
$L__BB11_74:
	add.s32 	%r596, %r590, 96;
	setp.ge.s32 	%p97, %r596, %r52;
	@%p97 bra 	$L__BB11_76;
	st.global.u16 	[%rd13+192], %rs391;
$L__BB11_76:
	add.s32 	%r598, %r590, 128;
	setp.ge.s32 	%p98, %r598, %r52;
	@%p98 bra 	$L__BB11_78;
	st.global.u16 	[%rd13+256], %rs390;
$L__BB11_78:
	add.s32 	%r600, %r590, 160;
	setp.ge.s32 	%p99, %r600, %r52;
	@%p99 bra 	$L__BB11_80;
	st.global.u16 	[%rd13+320], %rs389;
$L__BB11_80:
	add.s32 	%r602, %r590, 192;
	setp.ge.s32 	%p100, %r602, %r52;
	@%p100 bra 	$L__BB11_82;
	st.global.u16 	[%rd13+384], %rs388;
$L__BB11_82:
	add.s32 	%r604, %r590, 224;
	setp.ge.s32 	%p101, %r604, %r52;
	@%p101 bra 	$L__BB11_84;
	st.global.u16 	[%rd13+448], %rs387;
$L__BB11_84:
	add.s32 	%r606, %r590, 256;
	setp.ge.s32 	%p102, %r606, %r52;
	@%p102 bra 	$L__BB11_86;
	st.global.u16 	[%rd13+512], %rs386;
$L__BB11_86:
	add.s32 	%r608, %r590, 288;
	setp.ge.s32 	%p103, %r608, %r52;
	@%p103 bra 	$L__BB11_88;
	st.global.u16 	[%rd13+576], %rs385;
$L__BB11_88:
	add.s32 	%r610, %r590, 320;
	setp.ge.s32 	%p104, %r610, %r52;
	@%p104 bra 	$L__BB11_90;
	st.global.u16 	[%rd13+640], %rs384;
$L__BB11_90:
	add.s32 	%r612, %r590, 352;
	setp.ge.s32 	%p105, %r612, %r52;
	@%p105 bra 	$L__BB11_92;
	st.global.u16 	[%rd13+704], %rs383;
$L__BB11_92:
	add.s32 	%r614, %r590, 384;
	setp.ge.s32 	%p106, %r614, %r52;
	@%p106 bra 	$L__BB11_94;
	st.global.u16 	[%rd13+768], %rs382;
$L__BB11_94:
	add.s32 	%r616, %r590, 416;
	setp.ge.s32 	%p107, %r616, %r52;
	@%p107 bra 	$L__BB11_96;
	st.global.u16 	[%rd13+832], %rs381;
$L__BB11_96:
	add.s32 	%r618, %r590, 448;
	setp.ge.s32 	%p108, %r618, %r52;
	@%p108 bra 	$L__BB11_98;
	st.global.u16 	[%rd13+896], %rs380;
$L__BB11_98:
	add.s32 	%r620, %r590, 480;
	setp.ge.s32 	%p109, %r620, %r52;
	@%p109 bra 	$L__BB11_100;
	st.global.u16 	[%rd13+960], %rs379;
$L__BB11_100:
	add.s32 	%r622, %r590, 512;
	setp.ge.s32 	%p110, %r622, %r52;
	@%p110 bra 	$L__BB11_102;
	st.global.u16 	[%rd13+1024], %rs378;
$L__BB11_102:
	ld.param.u32 	%r2167, [_ZN3cub18CUB_300001_SM_10006detail10radix_sort29DeviceRadixSortOnesweepKernelINS1_5radix10policy_hubI6__halfjjE10Policy1000ELNS0_9SortOrderE1ES6_jjiiNS1_21identity_decomposer_tEEEvPT5_SC_PT3_PKSD_PT1_PKSH_PT2_PKSL_T4_iiT6__param_8];
	setp.gt.s32 	%p111, %r6, %r2167;
	@%p111 bra 	$L__BB11_104;
	ld.global.u32 	%r2225, [%rd8];
	ld.global.u32 	%r2224, [%rd8+128];
	ld.global.u32 	%r2223, [%rd8+256];
	ld.global.u32 	%r2222, [%rd8+384];
	ld.global.u32 	%r2221, [%rd8+512];
	ld.global.u32 	%r2220, [%rd8+640];
	ld.global.u32 	%r2219, [%rd8+768];
	ld.global.u32 	%r2218, [%rd8+896];
	ld.global.u32 	%r2217, [%rd8+1024];
	ld.global.u32 	%r2216, [%rd8+1152];
	ld.global.u32 	%r2215, [%rd8+1280];
	ld.global.u32 	%r2214, [%rd8+1408];
	ld.global.u32 	%r2213, [%rd8+1536];
	ld.global.u32 	%r2212, [%rd8+1664];
	ld.global.u32 	%r2211, [%rd8+1792];
	ld.global.u32 	%r2210, [%rd8+1920];
	ld.global.u32 	%r2209, [%rd8+2048];
	bra.uni 	$L__BB11_138;
$L__BB11_104:
	ld.param.u32 	%r2168, [_ZN3cub18CUB_300001_SM_10006detail10radix_sort29DeviceRadixSortOnesweepKernelINS1_5radix10policy_hubI6__halfjjE10Policy1000ELNS0_9SortOrderE1ES6_jjiiNS1_21identity_decomposer_tEEEvPT5_SC_PT3_PKSD_PT1_PKSH_PT2_PKSL_T4_iiT6__param_8];
	cvt.u32.u64 	%r624, %rd7;
	sub.s32 	%r70, %r2168, %r5;
	setp.ge.s32 	%p112, %r624, %r70;
	@%p112 bra 	$L__BB11_106;
	ld.global.u32 	%r2225, [%rd8];
$L__BB11_106:
	add.s32 	%r627, %r624, 32;
	setp.ge.s32 	%p113, %r627, %r70;
	@%p113 bra 	$L__BB11_108;
	ld.global.u32 	%r2224, [%rd8+128];
$L__BB11_108:
	add.s32 	%r630, %r624, 64;
	setp.ge.s32 	%p114, %r630, %r70;
	@%p114 bra 	$L__BB11_110;
	ld.global.u32 	%r2223, [%rd8+256];
$L__BB11_110:
	add.s32 	%r633, %r624, 96;
	setp.ge.s32 	%p115, %r633, %r70;
	@%p115 bra 	$L__BB11_112;
	ld.global.u32 	%r2222, [%rd8+384];
$L__BB11_112:
	add.s32 	%r636, %r624, 128;
	setp.ge.s32 	%p116, %r636, %r70;
	@%p116 bra 	$L__BB11_114;
	ld.global.u32 	%r2221, [%rd8+512];
$L__BB11_114:
	add.s32 	%r639, %r624, 160;
	setp.ge.s32 	%p117, %r639, %r70;
	@%p117 bra 	$L__BB11_116;
	ld.global.u32 	%r2220, [%rd8+640];
$L__BB11_116:
	add.s32 	%r642, %r624, 192;
	setp.ge.s32 	%p118, %r642, %r70;
	@%p118 bra 	$L__BB11_118;
	ld.global.u32 	%r2219, [%rd8+768];
$L__BB11_118:
	add.s32 	%r645, %r624, 224;
	setp.ge.s32 	%p119, %r645, %r70;
	@%p119 bra 	$L__BB11_120;
	ld.global.u32 	%r2218, [%rd8+896];
$L__BB11_120:
	add.s32 	%r648, %r624, 256;
	setp.ge.s32 	%p120, %r648, %r70;
	@%p120 bra 	$L__BB11_122;
	ld.global.u32 	%r2217, [%rd8+1024];
$L__BB11_122:
	add.s32 	%r651, %r624, 288;
	setp.ge.s32 	%p121, %r651, %r70;
	@%p121 bra 	$L__BB11_124;
	ld.global.u32 	%r2216, [%rd8+1152];
$L__BB11_124:
	add.s32 	%r654, %r624, 320;
	setp.ge.s32 	%p122, %r654, %r70;
	@%p122 bra 	$L__BB11_126;
	ld.global.u32 	%r2215, [%rd8+1280];
$L__BB11_126:
	add.s32 	%r657, %r624, 352;
	setp.ge.s32 	%p123, %r657, %r70;
	@%p123 bra 	$L__BB11_128;
	ld.global.u32 	%r2214, [%rd8+1408];
$L__BB11_128:
	add.s32 	%r660, %r624, 384;
	setp.ge.s32 	%p124, %r660, %r70;
	@%p124 bra 	$L__BB11_130;
	ld.global.u32 	%r2213, [%rd8+1536];
$L__BB11_130:
	add.s32 	%r663, %r624, 416;
	setp.ge.s32 	%p125, %r663, %r70;
	@%p125 bra 	$L__BB11_132;
	ld.global.u32 	%r2212, [%rd8+1664];
$L__BB11_132:
	add.s32 	%r666, %r624, 448;
	setp.ge.s32 	%p126, %r666, %r70;
	@%p126 bra 	$L__BB11_134;
	ld.global.u32 	%r2211, [%rd8+1792];
$L__BB11_134:
	add.s32 	%r669, %r624, 480;
	setp.ge.s32 	%p127, %r669, %r70;
	@%p127 bra 	$L__BB11_136;
	ld.global.u32 	%r2210, [%rd8+1920];
$L__BB11_136:
	add.s32 	%r672, %r624, 512;
	setp.ge.s32 	%p128, %r672, %r70;
	@%p128 bra 	$L__BB11_138;
	ld.global.u32 	%r2209, [%rd8+2048];
$L__BB11_138:
	ld.param.u32 	%r2169, [_ZN3cub18CUB_300001_SM_10006detail10radix_sort29DeviceRadixSortOnesweepKernelINS1_5radix10policy_hubI6__halfjjE10Policy1000ELNS0_9SortOrderE1ES6_jjiiNS1_21identity_decomposer_tEEEvPT5_SC_PT3_PKSD_PT1_PKSH_PT2_PKSL_T4_iiT6__param_8];
	setp.gt.s32 	%p129, %r6, %r2169;
	@%p129 bra 	$L__BB11_140;
	add.s64 	%rd50, %rd7, %rd12;
	shl.b64 	%rd51, %rd50, 2;
	add.s64 	%rd52, %rd1, %rd51;
	st.global.u32 	[%rd52], %r2225;
	st.global.u32 	[%rd52+128], %r2224;
	st.global.u32 	[%rd52+256], %r2223;
	st.global.u32 	[%rd52+384], %r2222;
	st.global.u32 	[%rd52+512], %r2221;
	st.global.u32 	[%rd52+640], %r2220;
	st.global.u32 	[%rd52+768], %r2219;
	st.global.u32 	[%rd52+896], %r2218;
	st.global.u32 	[%rd52+1024], %r2217;
	st.global.u32 	[%rd52+1152], %r2216;
	st.global.u32 	[%rd52+1280], %r2215;
	st.global.u32 	[%rd52+1408], %r2214;
	st.global.u32 	[%rd52+1536], %r2213;
	st.global.u32 	[%rd52+1664], %r2212;
	st.global.u32 	[%rd52+1792], %r2211;
	st.global.u32 	[%rd52+1920], %r2210;
	st.global.u32 	[%rd52+2048], %r2209;
	bra.uni 	$L__BB11_174;
$L__BB11_140:
	ld.param.u32 	%r2170, [_ZN3cub18CUB_300001_SM_10006detail10radix_sort29DeviceRadixSortOnesweepKernelINS1_5radix10policy_hubI6__halfjjE10Policy1000ELNS0_9SortOrderE1ES6_jjiiNS1_21identity_decomposer_tEEEvPT5_SC_PT3_PKSD_PT1_PKSH_PT2_PKSL_T4_iiT6__param_8];
	cvt.u32.u64 	%r673, %rd7;
	mad.lo.s32 	%r121, %r4, -8704, %r2170;
	setp.ge.s32 	%p130, %r673, %r121;
	add.s64 	%rd54, %rd7, %rd12;
	shl.b64 	%rd55, %rd54, 2;
	add.s64 	%rd14, %rd1, %rd55;
	@%p130 bra 	$L__BB11_142;
	st.global.u32 	[%rd14], %r2225;
$L__BB11_142:
	add.s32 	%r675, %r673, 32;
	setp.ge.s32 	%p131, %r675, %r121;
	@%p131 bra 	$L__BB11_144;
	st.global.u32 	[%rd14+128], %r2224;
$L__BB11_144:
	add.s32 	%r677, %r673, 64;
	setp.ge.s32 	%p132, %r677, %r121;
	@%p132 bra 	$L__BB11_146;
	st.global.u32 	[%rd14+256], %r2223;
$L__BB11_146:
	add.s32 	%r679, %r673, 96;
	setp.ge.s32 	%p133, %r679, %r121;
	@%p133 bra 	$L__BB11_148;
	st.global.u32 	[%rd14+384], %r2222;
$L__BB11_148:
	add.s32 	%r681, %r673, 128;
	setp.ge.s32 	%p134, %r681, %r121;
	@%p134 bra 	$L__BB11_150;
	st.global.u32 	[%rd14+512], %r2221;
$L__BB11_150:
	add.s32 	%r683, %r673, 160;
	setp.ge.s32 	%p135, %r683, %r121;
	@%p135 bra 	$L__BB11_152;
	st.global.u32 	[%rd14+640], %r2220;
$L__BB11_152:
	add.s32 	%r685, %r673, 192;
	setp.ge.s32 	%p136, %r685, %r121;
	@%p136 bra 	$L__BB11_154;
	st.global.u32 	[%rd14+768], %r2219;
$L__BB11_154:
	add.s32 	%r687, %r673, 224;
	setp.ge.s32 	%p137, %r687, %r121;
	@%p137 bra 	$L__BB11_156;
	st.global.u32 	[%rd14+896], %r2218;
$L__BB11_156:
	add.s32 	%r689, %r673, 256;
	setp.ge.s32 	%p138, %r689, %r121;
	@%p138 bra 	$L__BB11_158;
	st.global.u32 	[%rd14+1024], %r2217;
$L__BB11_158:
	add.s32 	%r691, %r673, 288;
	setp.ge.s32 	%p139, %r691, %r121;
	@%p139 bra 	$L__BB11_160;
	st.global.u32 	[%rd14+1152], %r2216;
$L__BB11_160:
	add.s32 	%r693, %r673, 320;
	setp.ge.s32 	%p140, %r693, %r121;
	@%p140 bra 	$L__BB11_162;
	st.global.u32 	[%rd14+1280], %r2215;
$L__BB11_162:
	add.s32 	%r695, %r673, 352;
	setp.ge.s32 	%p141, %r695, %r121;
	@%p141 bra 	$L__BB11_164;
	st.global.u32 	[%rd14+1408], %r2214;
$L__BB11_164:
	add.s32 	%r697, %r673, 384;
	setp.ge.s32 	%p142, %r697, %r121;
	@%p142 bra 	$L__BB11_166;
	st.global.u32 	[%rd14+1536], %r2213;
$L__BB11_166:
	add.s32 	%r699, %r673, 416;
	setp.ge.s32 	%p143, %r699, %r121;
	@%p143 bra 	$L__BB11_168;
	st.global.u32 	[%rd14+1664], %r2212;
$L__BB11_168:
	add.s32 	%r701, %r673, 448;
	setp.ge.s32 	%p144, %r701, %r121;
	@%p144 bra 	$L__BB11_170;
	st.global.u32 	[%rd14+1792], %r2211;
$L__BB11_170:
	add.s32 	%r703, %r673, 480;
	setp.ge.s32 	%p145, %r703, %r121;
	@%p145 bra 	$L__BB11_172;
	st.global.u32 	[%rd14+1920], %r2210;
$L__BB11_172:
	add.s32 	%r705, %r673, 512;
	setp.ge.s32 	%p146, %r705, %r121;
	@%p146 bra 	$L__BB11_174;
	st.global.u32 	[%rd14+2048], %r2209;
$L__BB11_174:
	// begin inline asm
	exit;
	// end inline asm
	mov.u16 	%rs395, %rs378;
	mov.u16 	%rs396, %rs379;
	mov.u16 	%rs397, %rs380;
	mov.u16 	%rs398, %rs381;
	mov.u16 	%rs399, %rs382;
	mov.u16 	%rs400, %rs383;
	mov.u16 	%rs401, %rs384;
	mov.u16 	%rs402, %rs385;
	mov.u16 	%rs403, %rs386;
	mov.u16 	%rs404, %rs387;
	mov.u16 	%rs405, %rs388;
	mov.u16 	%rs406, %rs389;
	mov.u16 	%rs407, %rs390;
	mov.u16 	%rs408, %rs391;
	mov.u16 	%rs409, %rs392;
	mov.u16 	%rs410, %rs393;
	mov.u16 	%rs411, %rs394;
$L__BB11_175:
	shr.u32 	%r706, %r1, 4;
	add.s32 	%r707, %r706, %r1;
	shl.b32 	%r708, %r707, 2;
	mov.u32 	%r709, _ZZN3cub18CUB_300001_SM_10006detail10radix_sort29DeviceRadixSortOnesweepKernelINS1_5radix10policy_hubI6__halfjjE10Policy1000ELNS0_9SortOrderE1ES6_jjiiNS1_21identity_decomposer_tEEEvPT5_SC_PT3_PKSD_PT1_PKSH_PT2_PKSL_T4_iiT6_E1s;
	add.s32 	%r710, %r709, %r708;
	st.shared.u32 	[%r710+17424], %r2187;
	bar.sync 	0;
	setp.gt.u32 	%p147, %r1, 31;
	@%p147 bra 	$L__BB11_177;
	mad.lo.s32 	%r742, %r1, 68, %r709;
	ld.shared.u32 	%r743, [%r742+17424];
	ld.shared.u32 	%r744, [%r742+17428];
	ld.shared.u32 	%r745, [%r742+17432];
	ld.shared.u32 	%r746, [%r742+17436];
	ld.shared.u32 	%r747, [%r742+17440];
	ld.shared.u32 	%r748, [%r742+17444];
	ld.shared.u32 	%r749, [%r742+17448];
	ld.shared.u32 	%r750, [%r742+17452];
	ld.shared.u32 	%r751, [%r742+17456];
	ld.shared.u32 	%r752, [%r742+17460];
	ld.shared.u32 	%r753, [%r742+17464];
	ld.shared.u32 	%r754, [%r742+17468];
	ld.shared.u32 	%r755, [%r742+17472];
	ld.shared.u32 	%r756, [%r742+17476];
	ld.shared.u32 	%r757, [%r742+17480];
	ld.shared.u32 	%r758, [%r742+17484];
	add.s32 	%r759, %r744, %r743;
	add.s32 	%r760, %r759, %r745;
	add.s32 	%r761, %r760, %r746;
	add.s32 	%r762, %r761, %r747;
	add.s32 	%r763, %r762, %r748;
	add.s32 	%r764, %r763, %r749;
	add.s32 	%r765, %r764, %r750;
	add.s32 	%r766, %r765, %r751;
	add.s32 	%r767, %r766, %r752;
	add.s32 	%r768, %r767, %r753;
	add.s32 	%r769, %r768, %r754;
	add.s32 	%r770, %r769, %r755;
	add.s32 	%r771, %r770, %r756;
	add.s32 	%r772, %r771, %r757;
	add.s32 	%r715, %r772, %r758;
	mov.b32 	%r713, 1;
	mov.b32 	%r738, 0;
	mov.b32 	%r740, -1;
	// begin inline asm
	{  .reg .s32 r0;  .reg .pred p;  shfl.sync.up.b32 r0|p, %r715, %r713, %r738, %r740;  @p add.s32 r0, r0, %r715;  mov.s32 %r711, r0;}
	// end inline asm
	mov.b32 	%r719, 2;
	// begin inline asm
	{  .reg .s32 r0;  .reg .pred p;  shfl.sync.up.b32 r0|p, %r711, %r719, %r738, %r740;  @p add.s32 r0, r0, %r711;  mov.s32 %r717, r0;}
	// end inline asm
	mov.b32 	%r725, 4;
	// begin inline asm
	{  .reg .s32 r0;  .reg .pred p;  shfl.sync.up.b32 r0|p, %r717, %r725, %r738, %r740;  @p add.s32 r0, r0, %r717;  mov.s32 %r723, r0;}
	// end inline asm
	mov.b32 	%r731, 8;
	// begin inline asm
	{  .reg .s32 r0;  .reg .pred p;  shfl.sync.up.b32 r0|p, %r723, %r731, %r738, %r740;  @p add.s32 r0, r0, %r723;  mov.s32 %r729, r0;}
	// end inline asm
	mov.b32 	%r737, 16;
	// begin inline asm
	{  .reg .s32 r0;  .reg .pred p;  shfl.sync.up.b32 r0|p, %r729, %r737, %r738, %r740;  @p add.s32 r0, r0, %r729;  mov.s32 %r735, r0;}
	// end inline asm
	sub.s32 	%r773, %r735, %r715;
	add.s32 	%r774, %r743, %r773;
	add.s32 	%r775, %r744, %r774;
	add.s32 	%r776, %r745, %r775;
	add.s32 	%r777, %r746, %r776;
	add.s32 	%r778, %r747, %r777;
	add.s32 	%r779, %r748, %r778;
	add.s32 	%r780, %r749, %r779;
	add.s32 	%r781, %r750, %r780;
	add.s32 	%r782, %r751, %r781;
	add.s32 	%r783, %r752, %r782;
	add.s32 	%r784, %r753, %r783;
	add.s32 	%r785, %r754, %r784;
	add.s32 	%r786, %r755, %r785;
	add.s32 	%r787, %r756, %r786;
	add.s32 	%r788, %r757, %r787;
	st.shared.u32 	[%r742+17424], %r773;
	st.shared.u32 	[%r742+17428], %r774;
	st.shared.u32 	[%r742+17432], %r775;
	st.shared.u32 	[%r742+17436], %r776;
	st.shared.u32 	[%r742+17440], %r777;
	st.shared.u32 	[%r742+17444], %r778;
	st.shared.u32 	[%r742+17448], %r779;
	st.shared.u32 	[%r742+17452], %r780;
	st.shared.u32 	[%r742+17456], %r781;
	st.shared.u32 	[%r742+17460], %r782;
	st.shared.u32 	[%r742+17464], %r783;
	st.shared.u32 	[%r742+17468], %r784;
	st.shared.u32 	[%r742+17472], %r785;
	st.shared.u32 	[%r742+17476], %r786;
	st.shared.u32 	[%r742+17480], %r787;
	st.shared.u32 	[%r742+17484], %r788;
$L__BB11_177:
	shl.b32 	%r789, %r1, 2;
	add.s32 	%r122, %r709, %r789;
	setp.gt.u32 	%p148, %r1, 255;
	bar.sync 	0;
	ld.shared.u32 	%r123, [%r710+17424];
	@%p148 bra 	$L__BB11_179;
	ld.shared.u32 	%r795, [%r122];
	add.s32 	%r796, %r795, %r123;
	st.shared.u32 	[%r122], %r796;
	ld.shared.u32 	%r797, [%r122+1024];
	add.s32 	%r798, %r797, %r123;
	st.shared.u32 	[%r122+1024], %r798;
	ld.shared.u32 	%r799, [%r122+2048];
	add.s32 	%r800, %r799, %r123;
	st.shared.u32 	[%r122+2048], %r800;
	ld.shared.u32 	%r801, [%r122+3072];
	add.s32 	%r802, %r801, %r123;
	st.shared.u32 	[%r122+3072], %r802;
	ld.shared.u32 	%r803, [%r122+4096];
	add.s32 	%r804, %r803, %r123;
	st.shared.u32 	[%r122+4096], %r804;
	ld.shared.u32 	%r805, [%r122+5120];
	add.s32 	%r806, %r805, %r123;
	st.shared.u32 	[%r122+5120], %r806;
	ld.shared.u32 	%r807, [%r122+6144];
	add.s32 	%r808, %r807, %r123;
	st.shared.u32 	[%r122+6144], %r808;
	ld.shared.u32 	%r809, [%r122+7168];
	add.s32 	%r810, %r809, %r123;
	st.shared.u32 	[%r122+7168], %r810;
	ld.shared.u32 	%r811, [%r122+8192];
	add.s32 	%r812, %r811, %r123;
	st.shared.u32 	[%r122+8192], %r812;
	ld.shared.u32 	%r813, [%r122+9216];
	add.s32 	%r814, %r813, %r123;
	st.shared.u32 	[%r122+9216], %r814;
	ld.shared.u32 	%r815, [%r122+10240];
	add.s32 	%r816, %r815, %r123;
	st.shared.u32 	[%r122+10240], %r816;
	ld.shared.u32 	%r817, [%r122+11264];
	add.s32 	%r818, %r817, %r123;
	st.shared.u32 	[%r122+11264], %r818;
	ld.shared.u32 	%r819, [%r122+12288];
	add.s32 	%r820, %r819, %r123;
	st.shared.u32 	[%r122+12288], %r820;
	ld.shared.u32 	%r821, [%r122+13312];
	add.s32 	%r822, %r821, %r123;
	st.shared.u32 	[%r122+13312], %r822;
	ld.shared.u32 	%r823, [%r122+14336];
	add.s32 	%r824, %r823, %r123;
	st.shared.u32 	[%r122+14336], %r824;
	ld.shared.u32 	%r825, [%r122+15360];
	add.s32 	%r826, %r825, %r123;
	st.shared.u32 	[%r122+15360], %r826;
$L__BB11_179:
	shl.b32 	%r853, %r1, 5;
	and.b32  	%r854, %r853, 31744;
	add.s32 	%r124, %r709, %r854;
	bar.sync 	0;
	// begin inline asm
	mov.u32 %r827, %lanemask_le;
	// end inline asm
	setp.eq.s16 	%p149, %rs411, 32767;
	selp.b16 	%rs175, -32768, %rs411, %p149;
	cvt.u32.u16 	%r856, %rs175;
	shr.u32 	%r857, %r856, %r34;
	and.b32  	%r850, %r857, %r9;
	mov.b32 	%r830, 1;
	// begin inline asm
	{
    .reg .pred p;
    and.b32 %r828, %r850, %r830;    setp.ne.u32 p, %r828, 0;
    vote.ballot.sync.b32 %r828, p, 0xffffffff;
    @!p not.b32 %r828, %r828;
}

	// end inline asm
	mov.b32 	%r833, 2;
	// begin inline asm
	{
    .reg .pred p;
    and.b32 %r831, %r850, %r833;    setp.ne.u32 p, %r831, 0;
    vote.ballot.sync.b32 %r831, p, 0xffffffff;
    @!p not.b32 %r831, %r831;
}

	// end inline asm
	and.b32  	%r858, %r831, %r828;
	mov.b32 	%r836, 4;
	// begin inline asm
	{
    .reg .pred p;
    and.b32 %r834, %r850, %r836;    setp.ne.u32 p, %r834, 0;
    vote.ballot.sync.b32 %r834, p, 0xffffffff;
    @!p not.b32 %r834, %r834;
}

	// end inline asm
	and.b32  	%r859, %r834, %r858;
	mov.b32 	%r839, 8;
	// begin inline asm
	{
    .reg .pred p;
    and.b32 %r837, %r850, %r839;    setp.ne.u32 p, %r837, 0;
    vote.ballot.sync.b32 %r837, p, 0xffffffff;
    @!p not.b32 %r837, %r837;
}

	// end inline asm
	and.b32  	%r860, %r837, %r859;
	mov.b32 	%r842, 16;
	// begin inline asm
	{
    .reg .pred p;
    and.b32 %r840, %r850, %r842;    setp.ne.u32 p, %r840, 0;
    vote.ballot.sync.b32 %r840, p, 0xffffffff;
    @!p not.b32 %r840, %r840;
}

	// end inline asm
	and.b32  	%r861, %r840, %r860;
	mov.b32 	%r845, 32;
	// begin inline asm
	{
    .reg .pred p;
    and.b32 %r843, %r850, %r845;    setp.ne.u32 p, %r843, 0;
    vote.ballot.sync.b32 %r843, p, 0xffffffff;
    @!p not.b32 %r843, %r843;
}

	// end inline asm
	and.b32  	%r862, %r843, %r861;
	mov.b32 	%r848, 64;
	// begin inline asm
	{
    .reg .pred p;
    and.b32 %r846, %r850, %r848;    setp.ne.u32 p, %r846, 0;
    vote.ballot.sync.b32 %r846, p, 0xffffffff;
    @!p not.b32 %r846, %r846;
}

	// end inline asm
	and.b32  	%r863, %r846, %r862;
	mov.b32 	%r851, 128;
	// begin inline asm
	{
    .reg .pred p;
    and.b32 %r849, %r850, %r851;    setp.ne.u32 p, %r849, 0;
    vote.ballot.sync.b32 %r849, p, 0xffffffff;
    @!p not.b32 %r849, %r849;
}

	// end inline asm
	and.b32  	%r864, %r849, %r863;
	clz.b32 	%r865, %r864;
	sub.s32 	%r127, 31, %r865;
	and.b32  	%r866, %r827, %r864;
	popc.b32 	%r128, %r866;
	setp.ne.s32 	%p150, %r381, %r127;
	mov.b32 	%r2226, 0;
	@%p150 bra 	$L__BB11_181;
	shl.b32 	%r867, %r850, 2;
	add.s32 	%r868, %r124, %r867;
	atom.shared.add.u32 	%r2226, [%r868], %r128;
$L__BB11_181:
	shfl.sync.idx.b32	%r894|%p151, %r2226, %r127, 31, -1;
	add.s32 	%r131, %r128, %r894;
	setp.eq.s16 	%p152, %rs410, 32767;
	selp.b16 	%rs176, -32768, %rs410, %p152;
	cvt.u32.u16 	%r895, %rs176;
	shr.u32 	%r896, %r895, %r34;
	and.b32  	%r891, %r896, %r9;
	mov.b32 	%r871, 1;
	// begin inline asm
	{
    .reg .pred p;
    and.b32 %r869, %r891, %r871;    setp.ne.u32 p, %r869, 0;
    vote.ballot.sync.b32 %r869, p, 0xffffffff;
    @!p not.b32 %r869, %r869;
}

	// end inline asm
	mov.b32 	%r874, 2;
	// begin inline asm
	{
    .reg .pred p;
    and.b32 %r872, %r891, %r874;    setp.ne.u32 p, %r872, 0;
    vote.ballot.sync.b32 %r872, p, 0xffffffff;
    @!p not.b32 %r872, %r872;
}

	// end inline asm
	and.b32  	%r897, %r872, %r869;
	mov.b32 	%r877, 4;
	// begin inline asm
	{
    .reg .pred p;
    and.b32 %r875, %r891, %r877;    setp.ne.u32 p, %r875, 0;
    vote.ballot.sync.b32 %r875, p, 0xffffffff;
    @!p not.b32 %r875, %r875;
}

	// end inline asm
	and.b32  	%r898, %r875, %r897;
	mov.b32 	%r880, 8;
	// begin inline asm
	{
    .reg .pred p;
    and.b32 %r878, %r891, %r880;    setp.ne.u32 p, %r878, 0;
    vote.ballot.sync.b32 %r878, p, 0xffffffff;
    @!p not.b32 %r878, %r878;
}

	// end inline asm
	and.b32  	%r899, %r878, %r898;
	mov.b32 	%r883, 16;
	// begin inline asm
	{
    .reg .pred p;
    and.b32 %r881, %r891, %r883;    setp.ne.u32 p, %r881, 0;
    vote.ballot.sync.b32 %r881, p, 0xffffffff;
    @!p not.b32 %r881, %r881;
}

	// end inline asm
	and.b32  	%r900, %r881, %r899;
	mov.b32 	%r886, 32;
	// begin inline asm
	{
    .reg .pred p;
    and.b32 %r884, %r891, %r886;    setp.ne.u32 p, %r884, 0;
    vote.ballot.sync.b32 %r884, p, 0xffffffff;
    @!p not.b32 %r884, %r884;
}

	// end inline asm
	and.b32  	%r901, %r884, %r900;
	mov.b32 	%r889, 64;
	// begin inline asm
	{
    .reg .pred p;
    and.b32 %r887, %r891, %r889;    setp.ne.u32 p, %r887, 0;
    vote.ballot.sync.b32 %r887, p, 0xffffffff;
    @!p not.b32 %r887, %r887;
}

	// end inline asm
	and.b32  	%r902, %r887, %r901;
	mov.b32 	%r892, 128;
	// begin inline asm
	{
    .reg .pred p;
    and.b32 %r890, %r891, %r892;    setp.ne.u32 p, %r890, 0;
    vote.ballot.sync.b32 %r890, p, 0xffffffff;
    @!p not.b32 %r890, %r890;
}

	// end inline asm
	and.b32  	%r903, %r890, %r902;
	clz.b32 	%r904, %r903;
	sub.s32 	%r133, 31, %r904;
	and.b32  	%r905, %r827, %r903;
	popc.b32 	%r134, %r905;
	setp.ne.s32 	%p153, %r381, %r133;
	mov.b32 	%r2227, 0;
	@%p153 bra 	$L__BB11_183;
	shl.b32 	%r906, %r891, 2;
	add.s32 	%r907, %r124, %r906;
	atom.shared.add.u32 	%r2227, [%r907], %r134;
$L__BB11_183:
	shfl.sync.idx.b32	%r933|%p154, %r2227, %r133, 31, -1;
	add.s32 	%r137, %r134, %r933;
	setp.eq.s16 	%p155, %rs409, 32767;
	selp.b16 	%rs177, -32768, %rs409, %p155;
	cvt.u32.u16 	%r934, %rs177;
	shr.u32 	%r935, %r934, %r34;
	and.b32  	%r930, %r935, %r9;
	mov.b32 	%r910, 1;
	// begin inline asm
	{
    .reg .pred p;
    and.b32 %r908, %r930, %r910;    setp.ne.u32 p, %r908, 0;
    vote.ballot.sync.b32 %r908, p, 0xffffffff;
    @!p not.b32 %r908, %r908;
}

	// end inline asm
	mov.b32 	%r913, 2;
	// begin inline asm
	{
    .reg .pred p;
    and.b32 %r911, %r930, %r913;    setp.ne.u32 p, %r911, 0;
    vote.ballot.sync.b32 %r911, p, 0xffffffff;
    @!p not.b32 %r911, %r911;
}

	// end inline asm
	and.b32  	%r936, %r911, %r908;
	mov.b32 	%r916, 4;
	// begin inline asm
	{
    .reg .pred p;
    and.b32 %r914, %r930, %r916;    setp.ne.u32 p, %r914, 0;
    vote.ballot.sync.b32 %r914, p, 0xffffffff;
    @!p not.b32 %r914, %r914;
}

	// end inline asm
	and.b32  	%r937, %r914, %r936;
	mov.b32 	%r919, 8;
	// begin inline asm
	{
    .reg .pred p;
    and.b32 %r917, %r930, %r919;    setp.ne.u32 p, %r917, 0;
    vote.ballot.sync.b32 %r917, p, 0xffffffff;
    @!p not.b32 %r917, %r917;
}

	// end inline asm
	and.b32  	%r938, %r917, %r937;
	mov.b32 	%r922, 16;
	// begin inline asm
	{
    .reg .pred p;
    and.b32 %r920, %r930, %r922;    setp.ne.u32 p, %r920, 0;
    vote.ballot.sync.b32 %r920, p, 0xffffffff;
    @!p not.b32 %r920, %r920;
}

	// end inline asm
	and.b32  	%r939, %r920, %r938;
	mov.b32 	%r925, 32;
	// begin inline asm
	{
    .reg .pred p;
    and.b32 %r923, %r930, %r925;    setp.ne.u32 p, %r923, 0;
    vote.ballot.sync.b32 %r923, p, 0xffffffff;
    @!p not.b32 %r923, %r923;
}

	// end inline asm
	and.b32  	%r940, %r923, %r939;
	mov.b32 	%r928, 64;
	// begin inline asm
	{
    .reg .pred p;
    and.b32 %r926, %r930, %r928;    setp.ne.u32 p, %r926, 0;
    vote.ballot.sync.b32 %r926, p, 0xffffffff;
    @!p not.b32 %r926, %r926;
}

	// end inline asm
	and.b32  	%r941, %r926, %r940;
	mov.b32 	%r931, 128;
	// begin inline asm
	{
    .reg .pred p;
    and.b32 %r929, %r930, %r931;    setp.ne.u32 p, %r929, 0;
    vote.ballot.sync.b32 %r929, p, 0xffffffff;
    @!p not.b32 %r929, %r929;
}

	// end inline asm
	and.b32  	%r942, %r929, %r941;
	clz.b32 	%r943, %r942;
	sub.s32 	%r139, 31, %r943;
	and.b32  	%r944, %r827, %r942;
	popc.b32 	%r140, %r944;
	setp.ne.s32 	%p156, %r381, %r139;
	mov.b32 	%r2228, 0;
	@%p156 bra 	$L__BB11_185;
	shl.b32 	%r945, %r930, 2;
	add.s32 	%r946, %r124, %r945;
	atom.shared.add.u32 	%r2228, [%r946], %r140;
$L__BB11_185:
	shfl.sync.idx.b32	%r972|%p157, %r2228, %r139, 31, -1;
	add.s32 	%r143, %r140, %r972;
	setp.eq.s16 	%p158, %rs408, 32767;
	selp.b16 	%rs178, -32768, %rs408, %p158;
	cvt.u32.u16 	%r973, %rs178;
	shr.u32 	%r974, %r973, %r34;
	and.b32  	%r969, %r974, %r9;
	mov.b32 	%r949, 1;
	// begin inline asm
	{
    .reg .pred p;
    and.b32 %r947, %r969, %r949;    setp.ne.u32 p, %r947, 0;
    vote.ballot.sync.b32 %r947, p, 0xffffffff;
    @!p not.b32 %r947, %r947;
}

	// end inline asm
	mov.b32 	%r952, 2;
	// begin inline asm
	{
    .reg .pred p;
    and.b32 %r950, %r969, %r952;    setp.ne.u32 p, %r950, 0;
    vote.ballot.sync.b32 %r950, p, 0xffffffff;
    @!p not.b32 %r950, %r950;
}

	// end inline asm
	and.b32  	%r975, %r950, %r947;
	mov.b32 	%r955, 4;
	// begin inline asm
	{
    .reg .pred p;
    and.b32 %r953, %r969, %r955;    setp.ne.u32 p, %r953, 0;
    vote.ballot.sync.b32 %r953, p, 0xffffffff;
    @!p not.b32 %r953, %r953;
}

	// end inline asm
	and.b32  	%r976, %r953, %r975;
	mov.b32 	%r958, 8;
	// begin inline asm
	{
    .reg .pred p;
    and.b32 %r956, %r969, %r958;    setp.ne.u32 p, %r956, 0;
    vote.ballot.sync.b32 %r956, p, 0xffffffff;
    @!p not.b32 %r956, %r956;
}

	// end inline asm
	and.b32  	%r977, %r956, %r976;
	mov.b32 	%r961, 16;
	// begin inline asm
	{
    .reg .pred p;
    and.b32 %r959, %r969, %r961;    setp.ne.u32 p, %r959, 0;
    vote.ballot.sync.b32 %r959, p, 0xffffffff;
    @!p not.b32 %r959, %r959;
}

	// end inline asm
	and.b32  	%r978, %r959, %r977;
	mov.b32 	%r964, 32;
	// begin inline asm
	{
    .reg .pred p;
    and.b32 %r962, %r969, %r964;    setp.ne.u32 p, %r962, 0;
    vote.ballot.sync.b32 %r962, p, 0xffffffff;
    @!p not.b32 %r962, %r962;
}

	// end inline asm
	and.b32  	%r979, %r962, %r978;
	mov.b32 	%r967, 64;
	// begin inline asm
	{
    .reg .pred p;
    and.b32 %r965, %r969, %r967;    setp.ne.u32 p, %r965, 0;
    vote.ballot.sync.b32 %r965, p, 0xffffffff;
    @!p not.b32 %r965, %r965;
}

	// end inline asm
	and.b32  	%r980, %r965, %r979;
	mov.b32 	%r970, 128;
	// begin inline asm
	{
    .reg .pred p;
    and.b32 %r968, %r969, %r970;    setp.ne.u32 p, %r968, 0;
    vote.ballot.sync.b32 %r968, p, 0xffffffff;
    @!p not.b32 %r968, %r968;
}

	// end inline asm
	and.b32  	%r981, %r968, %r980;
	clz.b32 	%r982, %r981;
	sub.s32 	%r145, 31, %r982;
	and.b32  	%r983, %r827, %r981;
	popc.b32 	%r146, %r983;
	setp.ne.s32 	%p159, %r381, %r145;
	mov.b32 	%r2229, 0;
	@%p159 bra 	$L__BB11_187;
	shl.b32 	%r984, %r969, 2;
	add.s32 	%r985, %r124, %r984;
	atom.shared.add.u32 	%r2229, [%r985], %r146;
$L__BB11_187:
	shfl.sync.idx.b32	%r1011|%p160, %r2229, %r145, 31, -1;
	add.s32 	%r149, %r146, %r1011;
	setp.eq.s16 	%p161, %rs407, 32767;
	selp.b16 	%rs179, -32768, %rs407, %p161;
	cvt.u32.u16 	%r1012, %rs179;
	shr.u32 	%r1013, %r1012, %r34;
	and.b32  	%r1008, %r1013, %r9;
	mov.b32 	%r988, 1;
	// begin inline asm
	{
    .reg .pred p;
    and.b32 %r986, %r1008, %r988;    setp.ne.u32 p, %r986, 0;
    vote.ballot.sync.b32 %r986, p, 0xffffffff;
    @!p not.b32 %r986, %r986;
}

	// end inline asm
	mov.b32 	%r991, 2;
	// begin inline asm
	{
    .reg .pred p;
    and.b32 %r989, %r1008, %r991;    setp.ne.u32 p, %r989, 0;
    vote.ballot.sync.b32 %r989, p, 0xffffffff;
    @!p not.b32 %r989, %r989;
}

	// end inline asm
	and.b32  	%r1014, %r989, %r986;
	mov.b32 	%r994, 4;
	// begin inline asm
	{
    .reg .pred p;
    and.b32 %r992, %r1008, %r994;    setp.ne.u32 p, %r992, 0;
    vote.ballot.sync.b32 %r992, p, 0xffffffff;
    @!p not.b32 %r992, %r992;
}

	// end inline asm
	and.b32  	%r1015, %r992, %r1014;
	mov.b32 	%r997, 8;
	// begin inline asm
	{
    .reg .pred p;
    and.b32 %r995, %r1008, %r997;    setp.ne.u32 p, %r995, 0;
    vote.ballot.sync.b32 %r995, p, 0xffffffff;
    @!p not.b32 %r995, %r995;
}

	// end inline asm
	and.b32  	%r1016, %r995, %r1015;
	mov.b32 	%r1000, 16;
	// begin inline asm
	{
    .reg .pred p;
    and.b32 %r998, %r1008, %r1000;    setp.ne.u32 p, %r998, 0;
    vote.ballot.sync.b32 %r998, p, 0xffffffff;
    @!p not.b32 %r998, %r998;
}

	// end inline asm
	and.b32  	%r1017, %r998, %r1016;
	mov.b32 	%r1003, 32;
	// begin inline asm
	{
    .reg .pred p;
    and.b32 %r1001, %r1008, %r1003;    setp.ne.u32 p, %r1001, 0;
    vote.ballot.sync.b32 %r1001, p, 0xffffffff;
    @!p not.b32 %r1001, %r1001;
}

	// end inline asm
	and.b32  	%r1018, %r1001, %r1017;
	mov.b32 	%r1006, 64;
	// begin inline asm
	{
    .reg .pred p;
    and.b32 %r1004, %r1008, %r1006;    setp.ne.u32 p, %r1004, 0;
    vote.ballot.sync.b32 %r1004, p, 0xffffffff;
    @!p not.b32 %r1004, %r1004;
}

	// end inline asm
	and.b32  	%r1019, %r1004, %r1018;
	mov.b32 	%r1009, 128;
	// begin inline asm
	{
    .reg .pred p;
    and.b32 %r1007, %r1008, %r1009;    setp.ne.u32 p, %r1007, 0;
    vote.ballot.sync.b32 %r1007, p, 0xffffffff;
    @!p not.b32 %r1007, %r1007;
}

	// end inline asm
	and.b32  	%r1020, %r1007, %r1019;
	clz.b32 	%r1021, %r1020;
	sub.s32 	%r151, 31, %r1021;
	and.b32  	%r1022, %r827, %r1020;
	popc.b32 	%r152, %r1022;
	setp.ne.s32 	%p162, %r381, %r151;
	mov.b32 	%r2230, 0;
	@%p162 bra 	$L__BB11_189;
	shl.b32 	%r1023, %r1008, 2;
	add.s32 	%r1024, %r124, %r1023;
	atom.shared.add.u32 	%r2230, [%r1024], %r152;
$L__BB11_189:
	shfl.sync.idx.b32	%r1050|%p163, %r2230, %r151, 31, -1;
	add.s32 	%r155, %r152, %r1050;
	setp.eq.s16 	%p164, %rs406, 32767;
	selp.b16 	%rs180, -32768, %rs406, %p164;
	cvt.u32.u16 	%r1051, %rs180;
	shr.u32 	%r1052, %r1051, %r34;
	and.b32  	%r1047, %r1052, %r9;
	mov.b32 	%r1027, 1;
	// begin inline asm
	{
    .reg .pred p;
    and.b32 %r1025, %r1047, %r1027;    setp.ne.u32 p, %r1025, 0;
    vote.ballot.sync.b32 %r1025, p, 0xffffffff;
    @!p not.b32 %r1025, %r1025;
}

	// end inline asm
	mov.b32 	%r1030, 2;
	// begin inline asm
	{
    .reg .pred p;
    and.b32 %r1028, %r1047, %r1030;    setp.ne.u32 p, %r1028, 0;
    vote.ballot.sync.b32 %r1028, p, 0xffffffff;
    @!p not.b32 %r1028, %r1028;
}

	// end inline asm
	and.b32  	%r1053, %r1028, %r1025;
	mov.b32 	%r1033, 4;
	// begin inline asm
	{
    .reg .pred p;
    and.b32 %r1031, %r1047, %r1033;    setp.ne.u32 p, %r1031, 0;
    vote.ballot.sync.b32 %r1031, p, 0xffffffff;
    @!p not.b32 %r1031, %r1031;
}

	// end inline asm
	and.b32  	%r1054, %r1031, %r1053;
	mov.b32 	%r1036, 8;
	// begin inline asm
	{
    .reg .pred p;
    and.b32 %r1034, %r1047, %r1036;    setp.ne.u32 p, %r1034, 0;
    vote.ballot.sync.b32 %r1034, p, 0xffffffff;
    @!p not.b32 %r1034, %r1034;
}

	// end inline asm
	and.b32  	%r1055, %r1034, %r1054;
	mov.b32 	%r1039, 16;
	// begin inline asm
	{
    .reg .pred p;
    and.b32 %r1037, %r1047, %r1039;    setp.ne.u32 p, %r1037, 0;
    vote.ballot.sync.b32 %r1037, p, 0xffffffff;
    @!p not.b32 %r1037, %r1037;
}

	// end inline asm
	and.b32  	%r1056, %r1037, %r1055;
	mov.b32 	%r1042, 32;
	// begin inline asm
	{
    .reg .pred p;
    and.b32 %r1040, %r1047, %r1042;    setp.ne.u32 p, %r1040, 0;
    vote.ballot.sync.b32 %r1040, p, 0xffffffff;
    @!p not.b32 %r1040, %r1040;
}

	// end inline asm
	and.b32  	%r1057, %r1040, %r1056;
	mov.b32 	%r1045, 64;
	// begin inline asm
	{
    .reg .pred p;
    and.b32 %r1043, %r1047, %r1045;    setp.ne.u32 p, %r1043, 0;
    vote.ballot.sync.b32 %r1043, p, 0xffffffff;
    @!p not.b32 %r1043, %r1043;
}

	// end inline asm
	and.b32  	%r1058, %r1043, %r1057;
	mov.b32 	%r1048, 128;
	// begin inline asm
	{
    .reg .pred p;
    and.b32 %r1046, %r1047, %r1048;    setp.ne.u32 p, %r1046, 0;
    vote.ballot.sync.b32 %r1046, p, 0xffffffff;
    @!p not.b32 %r1046, %r1046;
}

	// end inline asm
	and.b32  	%r1059, %r1046, %r1058;
	clz.b32 	%r1060, %r1059;
	sub.s32 	%r157, 31, %r1060;
	and.b32  	%r1061, %r827, %r1059;
	popc.b32 	%r158, %r1061;
	setp.ne.s32 	%p165, %r381, %r157;
	mov.b32 	%r2231, 0;
	@%p165 bra 	$L__BB11_191;
	shl.b32 	%r1062, %r1047, 2;
	add.s32 	%r1063, %r124, %r1062;
	atom.shared.add.u32 	%r2231, [%r1063], %r158;
$L__BB11_191:
	shfl.sync.idx.b32	%r1089|%p166, %r2231, %r157, 31, -1;
	add.s32 	%r161, %r158, %r1089;
	setp.eq.s16 	%p167, %rs405, 32767;
	selp.b16 	%rs181, -32768, %rs405, %p167;
	cvt.u32.u16 	%r1090, %rs181;
	shr.u32 	%r1091, %r1090, %r34;
	and.b32  	%r1086, %r1091, %r9;
	mov.b32 	%r1066, 1;
	// begin inline asm
	{
    .reg .pred p;
    and.b32 %r1064, %r1086, %r1066;    setp.ne.u32 p, %r1064, 0;
    vote.ballot.sync.b32 %r1064, p, 0xffffffff;
    @!p not.b32 %r1064, %r1064;
}

	// end inline asm
	mov.b32 	%r1069, 2;
	// begin inline asm
	{
    .reg .pred p;
    and.b32 %r1067, %r1086, %r1069;    setp.ne.u32 p, %r1067, 0;
    vote.ballot.sync.b32 %r1067, p, 0xffffffff;
    @!p not.b32 %r1067, %r1067;
}

	// end inline asm
	and.b32  	%r1092, %r1067, %r1064;
	mov.b32 	%r1072, 4;
	// begin inline asm
	{
    .reg .pred p;
    and.b32 %r1070, %r1086, %r1072;    setp.ne.u32 p, %r1070, 0;
    vote.ballot.sync.b32 %r1070, p, 0xffffffff;
    @!p not.b32 %r1070, %r1070;
}

	// end inline asm
	and.b32  	%r1093, %r1070, %r1092;
	mov.b32 	%r1075, 8;
	// begin inline asm
	{
    .reg .pred p;
    and.b32 %r1073, %r1086, %r1075;    setp.ne.u32 p, %r1073, 0;
    vote.ballot.sync.b32 %r1073, p, 0xffffffff;
    @!p not.b32 %r1073, %r1073;
}

	// end inline asm
	and.b32  	%r1094, %r1073, %r1093;
	mov.b32 	%r1078, 16;
	// begin inline asm
	{
    .reg .pred p;
    and.b32 %r1076, %r1086, %r1078;    setp.ne.u32 p, %r1076, 0;
    vote.ballot.sync.b32 %r1076, p, 0xffffffff;
    @!p not.b32 %r1076, %r1076;
}

	// end inline asm
	and.b32  	%r1095, %r1076, %r1094;
	mov.b32 	%r1081, 32;
	// begin inline asm
	{
    .reg .pred p;
    and.b32 %r1079, %r1086, %r1081;    setp.ne.u32 p, %r1079, 0;
    vote.ballot.sync.b32 %r1079, p, 0xffffffff;
    @!p not.b32 %r1079, %r1079;
}

	// end inline asm
	and.b32  	%r1096, %r1079, %r1095;
	mov.b32 	%r1084, 64;
	// begin inline asm
	{
    .reg .pred p;
    and.b32 %r1082, %r1086, %r1084;    setp.ne.u32 p, %r1082, 0;
    vote.ballot.sync.b32 %r1082, p, 0xffffffff;
    @!p not.b32 %r1082, %r1082;
}

	// end inline asm
	and.b32  	%r1097, %r1082, %r1096;
	mov.b32 	%r1087, 128;
	// begin inline asm
	{
    .reg .pred p;
    and.b32 %r1085, %r1086, %r1087;    setp.ne.u32 p, %r1085, 0;
    vote.ballot.sync.b32 %r1085, p, 0xffffffff;
    @!p not.b32 %r1085, %r1085;
}

	// end inline asm
	and.b32  	%r1098, %r1085, %r1097;
	clz.b32 	%r1099, %r1098;
	sub.s32 	%r163, 31, %r1099;
	and.b32  	%r1100, %r827, %r1098;
	popc.b32 	%r164, %r1100;
	setp.ne.s32 	%p168, %r381, %r163;
	mov.b32 	%r2232, 0;
	@%p168 bra 	$L__BB11_193;
	shl.b32 	%r1101, %r1086, 2;
	add.s32 	%r1102, %r124, %r1101;
	atom.shared.add.u32 	%r2232, [%r1102], %r164;
$L__BB11_193:
	shfl.sync.idx.b32	%r1128|%p169, %r2232, %r163, 31, -1;
	add.s32 	%r167, %r164, %r1128;
	setp.eq.s16 	%p170, %rs404, 32767;
	selp.b16 	%rs182, -32768, %rs404, %p170;
	cvt.u32.u16 	%r1129, %rs182;
	shr.u32 	%r1130, %r1129, %r34;
	and.b32  	%r1125, %r1130, %r9;
	mov.b32 	%r1105, 1;
	// begin inline asm
	{
    .reg .pred p;
    and.b32 %r1103, %r1125, %r1105;    setp.ne.u32 p, %r1103, 0;
    vote.ballot.sync.b32 %r1103, p, 0xffffffff;
    @!p not.b32 %r1103, %r1103;
}

	// end inline asm
	mov.b32 	%r1108, 2;
	// begin inline asm
	{
    .reg .pred p;
    and.b32 %r1106, %r1125, %r1108;    setp.ne.u32 p, %r1106, 0;
    vote.ballot.sync.b32 %r1106, p, 0xffffffff;
    @!p not.b32 %r1106, %r1106;
}

	// end inline asm
	and.b32  	%r1131, %r1106, %r1103;
	mov.b32 	%r1111, 4;
	// begin inline asm
	{
    .reg .pred p;
    and.b32 %r1109, %r1125, %r1111;    setp.ne.u32 p, %r1109, 0;
    vote.ballot.sync.b32 %r1109, p, 0xffffffff;
    @!p not.b32 %r1109, %r1109;
}

	// end inline asm
	and.b32  	%r1132, %r1109, %r1131;
	mov.b32 	%r1114, 8;
	// begin inline asm
	{
    .reg .pred p;
    and.b32 %r1112, %r1125, %r1114;    setp.ne.u32 p, %r1112, 0;
    vote.ballot.sync.b32 %r1112, p, 0xffffffff;
    @!p not.b32 %r1112, %r1112;
}

	// end inline asm
	and.b32  	%r1133, %r1112, %r1132;
	mov.b32 	%r1117, 16;
	// begin inline asm
	{
    .reg .pred p;
    and.b32 %r1115, %r1125, %r1117;    setp.ne.u32 p, %r1115, 0;
    vote.ballot.sync.b32 %r1115, p, 0xffffffff;
    @!p not.b32 %r1115, %r1115;
}

	// end inline asm
	and.b32  	%r1134, %r1115, %r1133;
	mov.b32 	%r1120, 32;
	// begin inline asm
	{
    .reg .pred p;
    and.b32 %r1118, %r1125, %r1120;    setp.ne.u32 p, %r1118, 0;
    vote.ballot.sync.b32 %r1118, p, 0xffffffff;
    @!p not.b32 %r1118, %r1118;
}

	// end inline asm
	and.b32  	%r1135, %r1118, %r1134;
	mov.b32 	%r1123, 64;
	// begin inline asm
	{
    .reg .pred p;
    and.b32 %r1121, %r1125, %r1123;    setp.ne.u32 p, %r1121, 0;
    vote.ballot.sync.b32 %r1121, p, 0xffffffff;
    @!p not.b32 %r1121, %r1121;
}

	// end inline asm
	and.b32  	%r1136, %r1121, %r1135;
	mov.b32 	%r1126, 128;
	// begin inline asm
	{
    .reg .pred p;
    and.b32 %r1124, %r1125, %r1126;    setp.ne.u32 p, %r1124, 0;
    vote.ballot.sync.b32 %r1124, p, 0xffffffff;
    @!p not.b32 %r1124, %r1124;
}

	// end inline asm
	and.b32  	%r1137, %r1124, %r1136;
	clz.b32 	%r1138, %r1137;
	sub.s32 	%r169, 31, %r1138;
	and.b32  	%r1139, %r827, %r1137;
	popc.b32 	%r170, %r1139;
	setp.ne.s32 	%p171, %r381, %r169;
	mov.b32 	%r2233, 0;
	@%p171 bra 	$L__BB11_195;
	shl.b32 	%r1140, %r1125, 2;
	add.s32 	%r1141, %r124, %r1140;
	atom.shared.add.u32 	%r2233, [%r1141], %r170;
$L__BB11_195:
	shfl.sync.idx.b32	%r1167|%p172, %r2233, %r169, 31, -1;
	add.s32 	%r173, %r170, %r1167;
	setp.eq.s16 	%p173, %rs403, 32767;
	selp.b16 	%rs183, -32768, %rs403, %p173;
	cvt.u32.u16 	%r1168, %rs183;
	shr.u32 	%r1169, %r1168, %r34;
	and.b32  	%r1164, %r1169, %r9;
	mov.b32 	%r1144, 1;
	// begin inline asm
	{
    .reg .pred p;
    and.b32 %r1142, %r1164, %r1144;    setp.ne.u32 p, %r1142, 0;
    vote.ballot.sync.b32 %r1142, p, 0xffffffff;
    @!p not.b32 %r1142, %r1142;
}

	// end inline asm
	mov.b32 	%r1147, 2;
	// begin inline asm
	{
    .reg .pred p;
    and.b32 %r1145, %r1164, %r1147;    setp.ne.u32 p, %r1145, 0;
    vote.ballot.sync.b32 %r1145, p, 0xffffffff;
    @!p not.b32 %r1145, %r1145;
}

	// end inline asm
	and.b32  	%r1170, %r1145, %r1142;
	mov.b32 	%r1150, 4;
	// begin inline asm
	{
    .reg .pred p;
    and.b32 %r1148, %r1164, %r1150;    setp.ne.u32 p, %r1148, 0;
    vote.ballot.sync.b32 %r1148, p, 0xffffffff;
    @!p not.b32 %r1148, %r1148;
}

	// end inline asm
	and.b32  	%r1171, %r1148, %r1170;
	mov.b32 	%r1153, 8;
	// begin inline asm
	{
    .reg .pred p;
    and.b32 %r1151, %r1164, %r1153;    setp.ne.u32 p, %r1151, 0;
    vote.ballot.sync.b32 %r1151, p, 0xffffffff;
    @!p not.b32 %r1151, %r1151;
}

	// end inline asm
	and.b32  	%r1172, %r1151, %r1171;
	mov.b32 	%r1156, 16;
	// begin inline asm
	{
    .reg .pred p;
    and.b32 %r1154, %r1164, %r1156;    setp.ne.u32 p, %r1154, 0;
    vote.ballot.sync.b32 %r1154, p, 0xffffffff;
    @!p not.b32 %r1154, %r1154;
}

	// end inline asm
	and.b32  	%r1173, %r1154, %r1172;
	mov.b32 	%r1159, 32;
	// begin inline asm
	{
    .reg .pred p;
    and.b32 %r1157, %r1164, %r1159;    setp.ne.u32 p, %r1157, 0;
    vote.ballot.sync.b32 %r1157, p, 0xffffffff;
    @!p not.b32 %r1157, %r1157;
}

	// end inline asm
	and.b32  	%r1174, %r1157, %r1173;
	mov.b32 	%r1162, 64;
	// begin inline asm
	{
    .reg .pred p;
    and.b32 %r1160, %r1164, %r1162;    setp.ne.u32 p, %r1160, 0;
    vote.ballot.sync.b32 %r1160, p, 0xffffffff;
    @!p not.b32 %r1160, %r1160;
}

	// end inline asm
	and.b32  	%r1175, %r1160, %r1174;
	mov.b32 	%r1165, 128;
	// begin inline asm
	{
    .reg .pred p;
    and.b32 %r1163, %r1164, %r1165;    setp.ne.u32 p, %r1163, 0;
    vote.ballot.sync.b32 %r1163, p, 0xffffffff;
    @!p not.b32 %r1163, %r1163;
}

	// end inline asm
	and.b32  	%r1176, %r1163, %r1175;
	clz.b32 	%r1177, %r1176;
	sub.s32 	%r175, 31, %r1177;
	and.b32  	%r1178, %r827, %r1176;
	popc.b32 	%r176, %r1178;
	setp.ne.s32 	%p174, %r381, %r175;
	mov.b32 	%r2234, 0;
	@%p174 bra 	$L__BB11_197;
	shl.b32 	%r1179, %r1164, 2;
	add.s32 	%r1180, %r124, %r1179;
	atom.shared.add.u32 	%r2234, [%r1180], %r176;
$L__BB11_197:
	shfl.sync.idx.b32	%r1206|%p175, %r2234, %r175, 31, -1;
	add.s32 	%r179, %r176, %r1206;
	setp.eq.s16 	%p176, %rs402, 32767;
	selp.b16 	%rs184, -32768, %rs402, %p176;
	cvt.u32.u16 	%r1207, %rs184;
	shr.u32 	%r1208, %r1207, %r34;
	and.b32  	%r1203, %r1208, %r9;
	mov.b32 	%r1183, 1;
	// begin inline asm
	{
    .reg .pred p;
    and.b32 %r1181, %r1203, %r1183;    setp.ne.u32 p, %r1181, 0;
    vote.ballot.sync.b32 %r1181, p, 0xffffffff;
    @!p not.b32 %r1181, %r1181;
}

	// end inline asm
	mov.b32 	%r1186, 2;
	// begin inline asm
	{
    .reg .pred p;
    and.b32 %r1184, %r1203, %r1186;    setp.ne.u32 p, %r1184, 0;
    vote.ballot.sync.b32 %r1184, p, 0xffffffff;
    @!p not.b32 %r1184, %r1184;
}

	// end inline asm
	and.b32  	%r1209, %r1184, %r1181;
	mov.b32 	%r1189, 4;
	// begin inline asm
	{
    .reg .pred p;
    and.b32 %r1187, %r1203, %r1189;    setp.ne.u32 p, %r1187, 0;
    vote.ballot.sync.b32 %r1187, p, 0xffffffff;
    @!p not.b32 %r1187, %r1187;
}

	// end inline asm
	and.b32  	%r1210, %r1187, %r1209;
	mov.b32 	%r1192, 8;
	// begin inline asm
	{
    .reg .pred p;
    and.b32 %r1190, %r1203, %r1192;    setp.ne.u32 p, %r1190, 0;
    vote.ballot.sync.b32 %r1190, p, 0xffffffff;
    @!p not.b32 %r1190, %r1190;
}

	// end inline asm
	and.b32  	%r1211, %r1190, %r1210;
	mov.b32 	%r1195, 16;
	// begin inline asm
	{
    .reg .pred p;
    and.b32 %r1193, %r1203, %r1195;    setp.ne.u32 p, %r1193, 0;
    vote.ballot.sync.b32 %r1193, p, 0xffffffff;
    @!p not.b32 %r1193, %r1193;
}

	// end inline asm
	and.b32  	%r1212, %r1193, %r1211;
	mov.b32 	%r1198, 32;
	// begin inline asm
	{
    .reg .pred p;
    and.b32 %r1196, %r1203, %r1198;    setp.ne.u32 p, %r1196, 0;
    vote.ballot.sync.b32 %r1196, p, 0xffffffff;
    @!p not.b32 %r1196, %r1196;
}

	// end inline asm
	and.b32  	%r1213, %r1196, %r1212;
	mov.b32 	%r1201, 64;
	// begin inline asm
	{
    .reg .pred p;
    and.b32 %r1199, %r1203, %r1201;    setp.ne.u32 p, %r1199, 0;
    vote.ballot.sync.b32 %r1199, p, 0xffffffff;
    @!p not.b32 %r1199, %r1199;
}

	// end inline asm
	and.b32  	%r1214, %r1199, %r1213;
	mov.b32 	%r1204, 128;
	// begin inline asm
	{
    .reg .pred p;
    and.b32 %r1202, %r1203, %r1204;    setp.ne.u32 p, %r1202, 0;
    vote.ballot.sync.b32 %r1202, p, 0xffffffff;
    @!p not.b32 %r1202, %r1202;
}

	// end inline asm
	and.b32  	%r1215, %r1202, %r1214;
	clz.b32 	%r1216, %r1215;
	sub.s32 	%r181, 31, %r1216;
	and.b32  	%r1217, %r827, %r1215;
	popc.b32 	%r182, %r1217;
	setp.ne.s32 	%p177, %r381, %r181;
	mov.b32 	%r2235, 0;
	@%p177 bra 	$L__BB11_199;
	shl.b32 	%r1218, %r1203, 2;
	add.s32 	%r1219, %r124, %r1218;
	atom.shared.add.u32 	%r2235, [%r1219], %r182;
$L__BB11_199:
	shfl.sync.idx.b32	%r1245|%p178, %r2235, %r181, 31, -1;
	add.s32 	%r185, %r182, %r1245;
	setp.eq.s16 	%p179, %rs401, 32767;
	selp.b16 	%rs185, -32768, %rs401, %p179;
	cvt.u32.u16 	%r1246, %rs185;
	shr.u32 	%r1247, %r1246, %r34;
	and.b32  	%r1242, %r1247, %r9;
	mov.b32 	%r1222, 1;
	// begin inline asm
	{
    .reg .pred p;
    and.b32 %r1220, %r1242, %r1222;    setp.ne.u32 p, %r1220, 0;
    vote.ballot.sync.b32 %r1220, p, 0xffffffff;
    @!p not.b32 %r1220, %r1220;
}

	// end inline asm
	mov.b32 	%r1225, 2;
	// begin inline asm
	{
    .reg .pred p;
    and.b32 %r1223, %r1242, %r1225;    setp.ne.u32 p, %r1223, 0;
    vote.ballot.sync.b32 %r1223, p, 0xffffffff;
    @!p not.b32 %r1223, %r1223;
}

	// end inline asm
	and.b32  	%r1248, %r1223, %r1220;
	mov.b32 	%r1228, 4;
	// begin inline asm
	{
    .reg .pred p;
    and.b32 %r1226, %r1242, %r1228;    setp.ne.u32 p, %r1226, 0;
    vote.ballot.sync.b32 %r1226, p, 0xffffffff;
    @!p not.b32 %r1226, %r1226;
}

	// end inline asm
	and.b32  	%r1249, %r1226, %r1248;
	mov.b32 	%r1231, 8;
	// begin inline asm
	{
    .reg .pred p;
    and.b32 %r1229, %r1242, %r1231;    setp.ne.u32 p, %r1229, 0;
    vote.ballot.sync.b32 %r1229, p, 0xffffffff;
    @!p not.b32 %r1229, %r1229;
}

	// end inline asm
	and.b32  	%r1250, %r1229, %r1249;
	mov.b32 	%r1234, 16;
	// begin inline asm
	{
    .reg .pred p;
    and.b32 %r1232, %r1242, %r1234;    setp.ne.u32 p, %r1232, 0;
    vote.ballot.sync.b32 %r1232, p, 0xffffffff;
    @!p not.b32 %r1232, %r1232;
}

	// end inline asm
	and.b32  	%r1251, %r1232, %r1250;
	mov.b32 	%r1237, 32;
	// begin inline asm
	{
    .reg .pred p;
    and.b32 %r1235, %r1242, %r1237;    setp.ne.u32 p, %r1235, 0;
    vote.ballot.sync.b32 %r1235, p, 0xffffffff;
    @!p not.b32 %r1235, %r1235;
}

	// end inline asm
	and.b32  	%r1252, %r1235, %r1251;
	mov.b32 	%r1240, 64;
	// begin inline asm
	{
    .reg .pred p;
    and.b32 %r1238, %r1242, %r1240;    setp.ne.u32 p, %r1238, 0;
    vote.ballot.sync.b32 %r1238, p, 0xffffffff;
    @!p not.b32 %r1238, %r1238;
}

	// end inline asm
	and.b32  	%r1253, %r1238, %r1252;
	mov.b32 	%r1243, 128;
	// begin inline asm
	{
    .reg .pred p;
    and.b32 %r1241, %r1242, %r1243;    setp.ne.u32 p, %r1241, 0;
    vote.ballot.sync.b32 %r1241, p, 0xffffffff;
    @!p not.b32 %r1241, %r1241;
}

	// end inline asm
	and.b32  	%r1254, %r1241, %r1253;
	clz.b32 	%r1255, %r1254;
	sub.s32 	%r187, 31, %r1255;
	and.b32  	%r1256, %r827, %r1254;
	popc.b32 	%r188, %r1256;
	setp.ne.s32 	%p180, %r381, %r187;
	mov.b32 	%r2236, 0;
	@%p180 bra 	$L__BB11_201;
	shl.b32 	%r1257, %r1242, 2;
	add.s32 	%r1258, %r124, %r1257;
	atom.shared.add.u32 	%r2236, [%r1258], %r188;
$L__BB11_201:
	shfl.sync.idx.b32	%r1284|%p181, %r2236, %r187, 31, -1;
	add.s32 	%r191, %r188, %r1284;
	setp.eq.s16 	%p182, %rs400, 32767;
	selp.b16 	%rs186, -32768, %rs400, %p182;
	cvt.u32.u16 	%r1285, %rs186;
	shr.u32 	%r1286, %r1285, %r34;
	and.b32  	%r1281, %r1286, %r9;
	mov.b32 	%r1261, 1;
	// begin inline asm
	{
    .reg .pred p;
    and.b32 %r1259, %r1281, %r1261;    setp.ne.u32 p, %r1259, 0;
    vote.ballot.sync.b32 %r1259, p, 0xffffffff;
    @!p not.b32 %r1259, %r1259;
}

	// end inline asm
	mov.b32 	%r1264, 2;
	// begin inline asm
	{
    .reg .pred p;
    and.b32 %r1262, %r1281, %r1264;    setp.ne.u32 p, %r1262, 0;
    vote.ballot.sync.b32 %r1262, p, 0xffffffff;
    @!p not.b32 %r1262, %r1262;
}

	// end inline asm
	and.b32  	%r1287, %r1262, %r1259;
	mov.b32 	%r1267, 4;
	// begin inline asm
	{
    .reg .pred p;
    and.b32 %r1265, %r1281, %r1267;    setp.ne.u32 p, %r1265, 0;
    vote.ballot.sync.b32 %r1265, p, 0xffffffff;
    @!p not.b32 %r1265, %r1265;
}

	// end inline asm
	and.b32  	%r1288, %r1265, %r1287;
	mov.b32 	%r1270, 8;
	// begin inline asm
	{
    .reg .pred p;
    and.b32 %r1268, %r1281, %r1270;    setp.ne.u32 p, %r1268, 0;
    vote.ballot.sync.b32 %r1268, p, 0xffffffff;
    @!p not.b32 %r1268, %r1268;
}

	// end inline asm
	and.b32  	%r1289, %r1268, %r1288;
	mov.b32 	%r1273, 16;
	// begin inline asm
	{
    .reg .pred p;
    and.b32 %r1271, %r1281, %r1273;    setp.ne.u32 p, %r1271, 0;
    vote.ballot.sync.b32 %r1271, p, 0xffffffff;
    @!p not.b32 %r1271, %r1271;
}

	// end inline asm
	and.b32  	%r1290, %r1271, %r1289;
	mov.b32 	%r1276, 32;
	// begin inline asm
	{
    .reg .pred p;
    and.b32 %r1274, %r1281, %r1276;    setp.ne.u32 p, %r1274, 0;
    vote.ballot.sync.b32 %r1274, p, 0xffffffff;
    @!p not.b32 %r1274, %r1274;
}

	// end inline asm
	and.b32  	%r1291, %r1274, %r1290;
	mov.b32 	%r1279, 64;
	// begin inline asm
	{
    .reg .pred p;
    and.b32 %r1277, %r1281, %r1279;    setp.ne.u32 p, %r1277, 0;
    vote.ballot.sync.b32 %r1277, p, 0xffffffff;
    @!p not.b32 %r1277, %r1277;
}

	// end inline asm
	and.b32  	%r1292, %r1277, %r1291;
	mov.b32 	%r1282, 128;
	// begin inline asm
	{
    .reg .pred p;
    and.b32 %r1280, %r1281, %r1282;    setp.ne.u32 p, %r1280, 0;
    vote.ballot.sync.b32 %r1280, p, 0xffffffff;
    @!p not.b32 %r1280, %r1280;
}

	// end inline asm
	and.b32  	%r1293, %r1280, %r1292;
	clz.b32 	%r1294, %r1293;
	sub.s32 	%r193, 31, %r1294;
	and.b32  	%r1295, %r827, %r1293;
	popc.b32 	%r194, %r1295;
	setp.ne.s32 	%p183, %r381, %r193;
	mov.b32 	%r2237, 0;
	@%p183 bra 	$L__BB11_203;
	shl.b32 	%r1296, %r1281, 2;
	add.s32 	%r1297, %r124, %r1296;
	atom.shared.add.u32 	%r2237, [%r1297], %r194;
$L__BB11_203:
	shfl.sync.idx.b32	%r1323|%p184, %r2237, %r193, 31, -1;
	add.s32 	%r197, %r194, %r1323;
	setp.eq.s16 	%p185, %rs399, 32767;
	selp.b16 	%rs187, -32768, %rs399, %p185;
	cvt.u32.u16 	%r1324, %rs187;
	shr.u32 	%r1325, %r1324, %r34;
	and.b32  	%r1320, %r1325, %r9;
	mov.b32 	%r1300, 1;
	// begin inline asm
	{
    .reg .pred p;
    and.b32 %r1298, %r1320, %r1300;    setp.ne.u32 p, %r1298, 0;
    vote.ballot.sync.b32 %r1298, p, 0xffffffff;
    @!p not.b32 %r1298, %r1298;
}

	// end inline asm
	mov.b32 	%r1303, 2;
	// begin inline asm
	{
    .reg .pred p;
    and.b32 %r1301, %r1320, %r1303;    setp.ne.u32 p, %r1301, 0;
    vote.ballot.sync.b32 %r1301, p, 0xffffffff;
    @!p not.b32 %r1301, %r1301;
}

	// end inline asm
	and.b32  	%r1326, %r1301, %r1298;
	mov.b32 	%r1306, 4;
	// begin inline asm
	{
    .reg .pred p;
    and.b32 %r1304, %r1320, %r1306;    setp.ne.u32 p, %r1304, 0;
    vote.ballot.sync.b32 %r1304, p, 0xffffffff;
    @!p not.b32 %r1304, %r1304;
}

	// end inline asm
	and.b32  	%r1327, %r1304, %r1326;
	mov.b32 	%r1309, 8;
	// begin inline asm
	{
    .reg .pred p;
    and.b32 %r1307, %r1320, %r1309;    setp.ne.u32 p, %r1307, 0;
    vote.ballot.sync.b32 %r1307, p, 0xffffffff;
    @!p not.b32 %r1307, %r1307;
}

	// end inline asm
	and.b32  	%r1328, %r1307, %r1327;
	mov.b32 	%r1312, 16;
	// begin inline asm
	{
    .reg .pred p;
    and.b32 %r1310, %r1320, %r1312;    setp.ne.u32 p, %r1310, 0;
    vote.ballot.sync.b32 %r1310, p, 0xffffffff;
    @!p not.b32 %r1310, %r1310;
}

	// end inline asm
	and.b32  	%r1329, %r1310, %r1328;
	mov.b32 	%r1315, 32;
	// begin inline asm
	{
    .reg .pred p;
    and.b32 %r1313, %r1320, %r1315;    setp.ne.u32 p, %r1313, 0;
    vote.ballot.sync.b32 %r1313, p, 0xffffffff;
    @!p not.b32 %r1313, %r1313;
}

	// end inline asm
	and.b32  	%r1330, %r1313, %r1329;
	mov.b32 	%r1318, 64;
	// begin inline asm
	{
    .reg .pred p;
    and.b32 %r1316, %r1320, %r1318;    setp.ne.u32 p, %r1316, 0;
    vote.ballot.sync.b32 %r1316, p, 0xffffffff;
    @!p not.b32 %r1316, %r1316;
}

	// end inline asm
	and.b32  	%r1331, %r1316, %r1330;
	mov.b32 	%r1321, 128;
	// begin inline asm
	{
    .reg .pred p;
    and.b32 %r1319, %r1320, %r1321;    setp.ne.u32 p, %r1319, 0;
    vote.ballot.sync.b32 %r1319, p, 0xffffffff;
    @!p not.b32 %r1319, %r1319;
}

	// end inline asm
	and.b32  	%r1332, %r1319, %r1331;
	clz.b32 	%r1333, %r1332;
	sub.s32 	%r199, 31, %r1333;
	and.b32  	%r1334, %r827, %r1332;
	popc.b32 	%r200, %r1334;
	setp.ne.s32 	%p186, %r381, %r199;
	mov.b32 	%r2238, 0;
	@%p186 bra 	$L__BB11_205;
	shl.b32 	%r1335, %r1320, 2;
	add.s32 	%r1336, %r124, %r1335;
	atom.shared.add.u32 	%r2238, [%r1336], %r200;
$L__BB11_205:
	shfl.sync.idx.b32	%r1362|%p187, %r2238, %r199, 31, -1;
	add.s32 	%r203, %r200, %r1362;
	setp.eq.s16 	%p188, %rs398, 32767;
	selp.b16 	%rs188, -32768, %rs398, %p188;
	cvt.u32.u16 	%r1363, %rs188;
	shr.u32 	%r1364, %r1363, %r34;
	and.b32  	%r1359, %r1364, %r9;
	mov.b32 	%r1339, 1;
	// begin inline asm
	{
    .reg .pred p;
    and.b32 %r1337, %r1359, %r1339;    setp.ne.u32 p, %r1337, 0;
    vote.ballot.sync.b32 %r1337, p, 0xffffffff;
    @!p not.b32 %r1337, %r1337;
}

	// end inline asm
	mov.b32 	%r1342, 2;
	// begin inline asm
	{
    .reg .pred p;
    and.b32 %r1340, %r1359, %r1342;    setp.ne.u32 p, %r1340, 0;
    vote.ballot.sync.b32 %r1340, p, 0xffffffff;
    @!p not.b32 %r1340, %r1340;
}

	// end inline asm
	and.b32  	%r1365, %r1340, %r1337;
	mov.b32 	%r1345, 4;
	// begin inline asm
	{
    .reg .pred p;
    and.b32 %r1343, %r1359, %r1345;    setp.ne.u32 p, %r1343, 0;
    vote.ballot.sync.b32 %r1343, p, 0xffffffff;
    @!p not.b32 %r1343, %r1343;
}

	// end inline asm
	and.b32  	%r1366, %r1343, %r1365;
	mov.b32 	%r1348, 8;
	// begin inline asm
	{
    .reg .pred p;
    and.b32 %r1346, %r1359, %r1348;    setp.ne.u32 p, %r1346, 0;
    vote.ballot.sync.b32 %r1346, p, 0xffffffff;
    @!p not.b32 %r1346, %r1346;
}

	// end inline asm
	and.b32  	%r1367, %r1346, %r1366;
	mov.b32 	%r1351, 16;
	// begin inline asm
	{
    .reg .pred p;
    and.b32 %r1349, %r1359, %r1351;    setp.ne.u32 p, %r1349, 0;
    vote.ballot.sync.b32 %r1349, p, 0xffffffff;
    @!p not.b32 %r1349, %r1349;
}

	// end inline asm
	and.b32  	%r1368, %r1349, %r1367;
	mov.b32 	%r1354, 32;
	// begin inline asm
	{
    .reg .pred p;
    and.b32 %r1352, %r1359, %r1354;    setp.ne.u32 p, %r1352, 0;
    vote.ballot.sync.b32 %r1352, p, 0xffffffff;
    @!p not.b32 %r1352, %r1352;
}

	// end inline asm
	and.b32  	%r1369, %r1352, %r1368;
	mov.b32 	%r1357, 64;
	// begin inline asm
	{
    .reg .pred p;
    and.b32 %r1355, %r1359, %r1357;    setp.ne.u32 p, %r1355, 0;
    vote.ballot.sync.b32 %r1355, p, 0xffffffff;
    @!p not.b32 %r1355, %r1355;
}

	// end inline asm
	and.b32  	%r1370, %r1355, %r1369;
	mov.b32 	%r1360, 128;
	// begin inline asm
	{
    .reg .pred p;
    and.b32 %r1358, %r1359, %r1360;    setp.ne.u32 p, %r1358, 0;
    vote.ballot.sync.b32 %r1358, p, 0xffffffff;
    @!p not.b32 %r1358, %r1358;
}

	// end inline asm
	and.b32  	%r1371, %r1358, %r1370;
	clz.b32 	%r1372, %r1371;
	sub.s32 	%r205, 31, %r1372;
	and.b32  	%r1373, %r827, %r1371;
	popc.b32 	%r206, %r1373;
	setp.ne.s32 	%p189, %r381, %r205;
	mov.b32 	%r2239, 0;
	@%p189 bra 	$L__BB11_207;
	shl.b32 	%r1374, %r1359, 2;
	add.s32 	%r1375, %r124, %r1374;
	atom.shared.add.u32 	%r2239, [%r1375], %r206;
$L__BB11_207:
	shfl.sync.idx.b32	%r1401|%p190, %r2239, %r205, 31, -1;
	add.s32 	%r209, %r206, %r1401;
	setp.eq.s16 	%p191, %rs397, 32767;
	selp.b16 	%rs189, -32768, %rs397, %p191;
	cvt.u32.u16 	%r1402, %rs189;
	shr.u32 	%r1403, %r1402, %r34;
	and.b32  	%r1398, %r1403, %r9;
	mov.b32 	%r1378, 1;
	// begin inline asm
	{
    .reg .pred p;
    and.b32 %r1376, %r1398, %r1378;    setp.ne.u32 p, %r1376, 0;
    vote.ballot.sync.b32 %r1376, p, 0xffffffff;
    @!p not.b32 %r1376, %r1376;
}

	// end inline asm
	mov.b32 	%r1381, 2;
	// begin inline asm
	{
    .reg .pred p;
    and.b32 %r1379, %r1398, %r1381;    setp.ne.u32 p, %r1379, 0;
    vote.ballot.sync.b32 %r1379, p, 0xffffffff;
    @!p not.b32 %r1379, %r1379;
}

	// end inline asm
	and.b32  	%r1404, %r1379, %r1376;
	mov.b32 	%r1384, 4;
	// begin inline asm
	{
    .reg .pred p;
    and.b32 %r1382, %r1398, %r1384;    setp.ne.u32 p, %r1382, 0;
    vote.ballot.sync.b32 %r1382, p, 0xffffffff;
    @!p not.b32 %r1382, %r1382;
}

	// end inline asm
	and.b32  	%r1405, %r1382, %r1404;
	mov.b32 	%r1387, 8;
	// begin inline asm
	{
    .reg .pred p;
    and.b32 %r1385, %r1398, %r1387;    setp.ne.u32 p, %r1385, 0;
    vote.ballot.sync.b32 %r1385, p, 0xffffffff;
    @!p not.b32 %r1385, %r1385;
}

	// end inline asm
	and.b32  	%r1406, %r1385, %r1405;
	mov.b32 	%r1390, 16;
	// begin inline asm
	{
    .reg .pred p;
    and.b32 %r1388, %r1398, %r1390;    setp.ne.u32 p, %r1388, 0;
    vote.ballot.sync.b32 %r1388, p, 0xffffffff;
    @!p not.b32 %r1388, %r1388;
}

	// end inline asm
	and.b32  	%r1407, %r1388, %r1406;
	mov.b32 	%r1393, 32;
	// begin inline asm
	{
    .reg .pred p;
    and.b32 %r1391, %r1398, %r1393;    setp.ne.u32 p, %r1391, 0;
    vote.ballot.sync.b32 %r1391, p, 0xffffffff;
    @!p not.b32 %r1391, %r1391;
}

	// end inline asm
	and.b32  	%r1408, %r1391, %r1407;
	mov.b32 	%r1396, 64;
	// begin inline asm
	{
    .reg .pred p;
    and.b32 %r1394, %r1398, %r1396;    setp.ne.u32 p, %r1394, 0;
    vote.ballot.sync.b32 %r1394, p, 0xffffffff;
    @!p not.b32 %r1394, %r1394;
}

	// end inline asm
	and.b32  	%r1409, %r1394, %r1408;
	mov.b32 	%r1399, 128;
	// begin inline asm
	{
    .reg .pred p;
    and.b32 %r1397, %r1398, %r1399;    setp.ne.u32 p, %r1397, 0;
    vote.ballot.sync.b32 %r1397, p, 0xffffffff;
    @!p not.b32 %r1397, %r1397;
}

	// end inline asm
	and.b32  	%r1410, %r1397, %r1409;
	clz.b32 	%r1411, %r1410;
	sub.s32 	%r211, 31, %r1411;
	and.b32  	%r1412, %r827, %r1410;
	popc.b32 	%r212, %r1412;
	setp.ne.s32 	%p192, %r381, %r211;
	mov.b32 	%r2240, 0;
	@%p192 bra 	$L__BB11_209;
	shl.b32 	%r1413, %r1398, 2;
	add.s32 	%r1414, %r124, %r1413;
	atom.shared.add.u32 	%r2240, [%r1414], %r212;
$L__BB11_209:
	shfl.sync.idx.b32	%r1440|%p193, %r2240, %r211, 31, -1;
	add.s32 	%r215, %r212, %r1440;
	setp.eq.s16 	%p194, %rs396, 32767;
	selp.b16 	%rs190, -32768, %rs396, %p194;
	cvt.u32.u16 	%r1441, %rs190;
	shr.u32 	%r1442, %r1441, %r34;
	and.b32  	%r1437, %r1442, %r9;
	mov.b32 	%r1417, 1;
	// begin inline asm
	{
    .reg .pred p;
    and.b32 %r1415, %r1437, %r1417;    setp.ne.u32 p, %r1415, 0;
    vote.ballot.sync.b32 %r1415, p, 0xffffffff;
    @!p not.b32 %r1415, %r1415;
}

	// end inline asm
	mov.b32 	%r1420, 2;
	// begin inline asm
	{
    .reg .pred p;
    and.b32 %r1418, %r1437, %r1420;    setp.ne.u32 p, %r1418, 0;
    vote.ballot.sync.b32 %r1418, p, 0xffffffff;
    @!p not.b32 %r1418, %r1418;
}

	// end inline asm
	and.b32  	%r1443, %r1418, %r1415;
	mov.b32 	%r1423, 4;
	// begin inline asm
	{
    .reg .pred p;
    and.b32 %r1421, %r1437, %r1423;    setp.ne.u32 p, %r1421, 0;
    vote.ballot.sync.b32 %r1421, p, 0xffffffff;
    @!p not.b32 %r1421, %r1421;
}

	// end inline asm
	and.b32  	%r1444, %r1421, %r1443;
	mov.b32 	%r1426, 8;
	// begin inline asm
	{
    .reg .pred p;
    and.b32 %r1424, %r1437, %r1426;    setp.ne.u32 p, %r1424, 0;
    vote.ballot.sync.b32 %r1424, p, 0xffffffff;
    @!p not.b32 %r1424, %r1424;
}

	// end inline asm
	and.b32  	%r1445, %r1424, %r1444;
	mov.b32 	%r1429, 16;
	// begin inline asm
	{
    .reg .pred p;
    and.b32 %r1427, %r1437, %r1429;    setp.ne.u32 p, %r1427, 0;
    vote.ballot.sync.b32 %r1427, p, 0xffffffff;
    @!p not.b32 %r1427, %r1427;
}

	// end inline asm
	and.b32  	%r1446, %r1427, %r1445;
	mov.b32 	%r1432, 32;
	// begin inline asm
	{
    .reg .pred p;
    and.b32 %r1430, %r1437, %r1432;    setp.ne.u32 p, %r1430, 0;
    vote.ballot.sync.b32 %r1430, p, 0xffffffff;
    @!p not.b32 %r1430, %r1430;
}

	// end inline asm
	and.b32  	%r1447, %r1430, %r1446;
	mov.b32 	%r1435, 64;
	// begin inline asm
	{
    .reg .pred p;
    and.b32 %r1433, %r1437, %r1435;    setp.ne.u32 p, %r1433, 0;
    vote.ballot.sync.b32 %r1433, p, 0xffffffff;
    @!p not.b32 %r1433, %r1433;
}

	// end inline asm
	and.b32  	%r1448, %r1433, %r1447;
	mov.b32 	%r1438, 128;
	// begin inline asm
	{
    .reg .pred p;
    and.b32 %r1436, %r1437, %r1438;    setp.ne.u32 p, %r1436, 0;
    vote.ballot.sync.b32 %r1436, p, 0xffffffff;
    @!p not.b32 %r1436, %r1436;
}

	// end inline asm
	and.b32  	%r1449, %r1436, %r1448;
	clz.b32 	%r1450, %r1449;
	sub.s32 	%r217, 31, %r1450;
	and.b32  	%r1451, %r827, %r1449;
	popc.b32 	%r218, %r1451;
	setp.ne.s32 	%p195, %r381, %r217;
	mov.b32 	%r2241, 0;
	@%p195 bra 	$L__BB11_211;
	shl.b32 	%r1452, %r1437, 2;
	add.s32 	%r1453, %r124, %r1452;
	atom.shared.add.u32 	%r2241, [%r1453], %r218;
$L__BB11_211:
	shfl.sync.idx.b32	%r1479|%p196, %r2241, %r217, 31, -1;
	add.s32 	%r221, %r218, %r1479;
	setp.eq.s16 	%p197, %rs395, 32767;
	selp.b16 	%rs191, -32768, %rs395, %p197;
	cvt.u32.u16 	%r1480, %rs191;
	shr.u32 	%r1481, %r1480, %r34;
	and.b32  	%r1476, %r1481, %r9;
	mov.b32 	%r1456, 1;
	// begin inline asm
	{
    .reg .pred p;
    and.b32 %r1454, %r1476, %r1456;    setp.ne.u32 p, %r1454, 0;
    vote.ballot.sync.b32 %r1454, p, 0xffffffff;
    @!p not.b32 %r1454, %r1454;
}

	// end inline asm
	mov.b32 	%r1459, 2;
	// begin inline asm
	{
    .reg .pred p;
    and.b32 %r1457, %r1476, %r1459;    setp.ne.u32 p, %r1457, 0;
    vote.ballot.sync.b32 %r1457, p, 0xffffffff;
    @!p not.b32 %r1457, %r1457;
}

	// end inline asm
	and.b32  	%r1482, %r1457, %r1454;
	mov.b32 	%r1462, 4;
	// begin inline asm
	{
    .reg .pred p;
    and.b32 %r1460, %r1476, %r1462;    setp.ne.u32 p, %r1460, 0;
    vote.ballot.sync.b32 %r1460, p, 0xffffffff;
    @!p not.b32 %r1460, %r1460;
}

	// end inline asm
	and.b32  	%r1483, %r1460, %r1482;
	mov.b32 	%r1465, 8;
	// begin inline asm
	{
    .reg .pred p;
    and.b32 %r1463, %r1476, %r1465;    setp.ne.u32 p, %r1463, 0;
    vote.ballot.sync.b32 %r1463, p, 0xffffffff;
    @!p not.b32 %r1463, %r1463;
}

	// end inline asm
	and.b32  	%r1484, %r1463, %r1483;
	mov.b32 	%r1468, 16;
	// begin inline asm
	{
    .reg .pred p;
    and.b32 %r1466, %r1476, %r1468;    setp.ne.u32 p, %r1466, 0;
    vote.ballot.sync.b32 %r1466, p, 0xffffffff;
    @!p not.b32 %r1466, %r1466;
}

	// end inline asm
	and.b32  	%r1485, %r1466, %r1484;
	mov.b32 	%r1471, 32;
	// begin inline asm
	{
    .reg .pred p;
    and.b32 %r1469, %r1476, %r1471;    setp.ne.u32 p, %r1469, 0;
    vote.ballot.sync.b32 %r1469, p, 0xffffffff;
    @!p not.b32 %r1469, %r1469;
}

	// end inline asm
	and.b32  	%r1486, %r1469, %r1485;
	mov.b32 	%r1474, 64;
	// begin inline asm
	{
    .reg .pred p;
    and.b32 %r1472, %r1476, %r1474;    setp.ne.u32 p, %r1472, 0;
    vote.ballot.sync.b32 %r1472, p, 0xffffffff;
    @!p not.b32 %r1472, %r1472;
}

	// end inline asm
	and.b32  	%r1487, %r1472, %r1486;
	mov.b32 	%r1477, 128;
	// begin inline asm
	{
    .reg .pred p;
    and.b32 %r1475, %r1476, %r1477;    setp.ne.u32 p, %r1475, 0;
    vote.ballot.sync.b32 %r1475, p, 0xffffffff;
    @!p not.b32 %r1475, %r1475;
}

	// end inline asm
	and.b32  	%r1488, %r1475, %r1487;
	clz.b32 	%r1489, %r1488;
	sub.s32 	%r223, 31, %r1489;
	and.b32  	%r1490, %r827, %r1488;
	popc.b32 	%r224, %r1490;
	setp.ne.s32 	%p198, %r381, %r223;
	mov.b32 	%r2242, 0;
	@%p198 bra 	$L__BB11_213;
	shl.b32 	%r1491, %r1476, 2;
	add.s32 	%r1492, %r124, %r1491;
	atom.shared.add.u32 	%r2242, [%r1492], %r224;
$L__BB11_213:
	setp.gt.u32 	%p199, %r1, 255;
	shfl.sync.idx.b32	%r1493|%p200, %r2242, %r223, 31, -1;
	add.s32 	%r227, %r224, %r1493;
	bar.sync 	0;
	shl.b32 	%r1494, %r131, 1;
	add.s32 	%r1496, %r709, %r1494;
	st.shared.u16 	[%r1496+-2], %rs411;
	shl.b32 	%r1497, %r137, 1;
	add.s32 	%r1498, %r709, %r1497;
	st.shared.u16 	[%r1498+-2], %rs410;
	shl.b32 	%r1499, %r143, 1;
	add.s32 	%r1500, %r709, %r1499;
	st.shared.u16 	[%r1500+-2], %rs409;
	shl.b32 	%r1501, %r149, 1;
	add.s32 	%r1502, %r709, %r1501;
	st.shared.u16 	[%r1502+-2], %rs408;
	shl.b32 	%r1503, %r155, 1;
	add.s32 	%r1504, %r709, %r1503;
	st.shared.u16 	[%r1504+-2], %rs407;
	shl.b32 	%r1505, %r161, 1;
	add.s32 	%r1506, %r709, %r1505;
	st.shared.u16 	[%r1506+-2], %rs406;
	shl.b32 	%r1507, %r167, 1;
	add.s32 	%r1508, %r709, %r1507;
	st.shared.u16 	[%r1508+-2], %rs405;
	shl.b32 	%r1509, %r173, 1;
	add.s32 	%r1510, %r709, %r1509;
	st.shared.u16 	[%r1510+-2], %rs404;
	shl.b32 	%r1511, %r179, 1;
	add.s32 	%r1512, %r709, %r1511;
	st.shared.u16 	[%r1512+-2], %rs403;
	shl.b32 	%r1513, %r185, 1;
	add.s32 	%r1514, %r709, %r1513;
	st.shared.u16 	[%r1514+-2], %rs402;
	shl.b32 	%r1515, %r191, 1;
	add.s32 	%r1516, %r709, %r1515;
	st.shared.u16 	[%r1516+-2], %rs401;
	shl.b32 	%r1517, %r197, 1;
	add.s32 	%r1518, %r709, %r1517;
	st.shared.u16 	[%r1518+-2], %rs400;
	shl.b32 	%r1519, %r203, 1;
	add.s32 	%r1520, %r709, %r1519;
	st.shared.u16 	[%r1520+-2], %rs399;
	shl.b32 	%r1521, %r209, 1;
	add.s32 	%r1522, %r709, %r1521;
	st.shared.u16 	[%r1522+-2], %rs398;
	shl.b32 	%r1523, %r215, 1;
	add.s32 	%r1524, %r709, %r1523;
	st.shared.u16 	[%r1524+-2], %rs397;
	shl.b32 	%r1525, %r221, 1;
	add.s32 	%r1526, %r709, %r1525;
	st.shared.u16 	[%r1526+-2], %rs396;
	shl.b32 	%r1527, %r227, 1;
	add.s32 	%r1528, %r709, %r1527;
	st.shared.u16 	[%r1528+-2], %rs395;
	@%p199 bra 	$L__BB11_221;
	ld.param.u64 	%rd210, [_ZN3cub18CUB_300001_SM_10006detail10radix_sort29DeviceRadixSortOnesweepKernelINS1_5radix10policy_hubI6__halfjjE10Policy1000ELNS0_9SortOrderE1ES6_jjiiNS1_21identity_decomposer_tEEEvPT5_SC_PT3_PKSD_PT1_PKSH_PT2_PKSL_T4_iiT6__param_3];
	cvta.to.global.u64 	%rd56, %rd210;
	add.s64 	%rd58, %rd56, %rd41;
	ld.global.u32 	%r1529, [%rd58];
	sub.s32 	%r2246, %r1529, %r123;
	st.shared.u32 	[%r122+34816], %r2246;
	setp.lt.s32 	%p201, %r4, 1;
	mov.u32 	%r2247, %r2187;
	@%p201 bra 	$L__BB11_220;
	mov.b32 	%r2244, -1;
	mov.u32 	%r2243, %r4;
	mov.u32 	%r2247, %r2187;
$L__BB11_216:
	ld.param.u64 	%rd203, [_ZN3cub18CUB_300001_SM_10006detail10radix_sort29DeviceRadixSortOnesweepKernelINS1_5radix10policy_hubI6__halfjjE10Policy1000ELNS0_9SortOrderE1ES6_jjiiNS1_21identity_decomposer_tEEEvPT5_SC_PT3_PKSD_PT1_PKSH_PT2_PKSL_T4_iiT6__param_0];
	add.s32 	%r232, %r2243, -1;
	shl.b32 	%r1531, %r232, 8;
	add.s32 	%r1532, %r1531, %r1;
	cvta.to.global.u64 	%rd59, %rd203;
	mul.wide.s32 	%rd60, %r1532, 4;
	add.s64 	%rd15, %rd59, %rd60;
$L__BB11_217:
	membar.cta;
	ld.volatile.global.u32 	%r233, [%rd15];
	setp.eq.s32 	%p202, %r233, 0;
	@%p202 bra 	$L__BB11_217;
	and.b32  	%r1533, %r233, 1073741823;
	add.s32 	%r2247, %r1533, %r2247;
	setp.gt.s32 	%p203, %r233, -1;
	vote.sync.ballot.b32 	%r2244, %p203, %r2244;
	setp.gt.u32 	%p205, %r2243, 1;
	and.pred  	%p206, %p203, %p205;
	mov.u32 	%r2243, %r232;
	@%p206 bra 	$L__BB11_216;
	ld.shared.u32 	%r2246, [%r122+34816];
$L__BB11_220:
	ld.param.u64 	%rd204, [_ZN3cub18CUB_300001_SM_10006detail10radix_sort29DeviceRadixSortOnesweepKernelINS1_5radix10policy_hubI6__halfjjE10Policy1000ELNS0_9SortOrderE1ES6_jjiiNS1_21identity_decomposer_tEEEvPT5_SC_PT3_PKSD_PT1_PKSH_PT2_PKSL_T4_iiT6__param_0];
	or.b32  	%r1534, %r2247, -2147483648;
	cvta.to.global.u64 	%rd61, %rd204;
	shl.b32 	%r1535, %r4, 8;
	add.s32 	%r1536, %r1535, %r1;
	mul.wide.s32 	%rd62, %r1536, 4;
	add.s64 	%rd63, %rd61, %rd62;
	st.volatile.global.u32 	[%rd63], %r1534;
	sub.s32 	%r1537, %r2247, %r2187;
	add.s32 	%r1538, %r1537, %r2246;
	st.shared.u32 	[%r122+34816], %r1538;
$L__BB11_221:
	ld.param.u32 	%r2171, [_ZN3cub18CUB_300001_SM_10006detail10radix_sort29DeviceRadixSortOnesweepKernelINS1_5radix10policy_hubI6__halfjjE10Policy1000ELNS0_9SortOrderE1ES6_jjiiNS1_21identity_decomposer_tEEEvPT5_SC_PT3_PKSD_PT1_PKSH_PT2_PKSL_T4_iiT6__param_8];
	ld.param.u64 	%rd207, [_ZN3cub18CUB_300001_SM_10006detail10radix_sort29DeviceRadixSortOnesweepKernelINS1_5radix10policy_hubI6__halfjjE10Policy1000ELNS0_9SortOrderE1ES6_jjiiNS1_21identity_decomposer_tEEEvPT5_SC_PT3_PKSD_PT1_PKSH_PT2_PKSL_T4_iiT6__param_2];
	setp.gt.u32 	%p207, %r1, 255;
	mad.lo.s32 	%r239, %r4, 8704, 8704;
	setp.lt.s32 	%p208, %r239, %r2171;
	setp.eq.s64 	%p209, %rd207, 0;
	or.pred  	%p210, %p209, %p208;
	or.pred  	%p211, %p207, %p210;
	@%p211 bra 	$L__BB11_223;
	ld.param.u64 	%rd208, [_ZN3cub18CUB_300001_SM_10006detail10radix_sort29DeviceRadixSortOnesweepKernelINS1_5radix10policy_hubI6__halfjjE10Policy1000ELNS0_9SortOrderE1ES6_jjiiNS1_21identity_decomposer_tEEEvPT5_SC_PT3_PKSD_PT1_PKSH_PT2_PKSL_T4_iiT6__param_2];
	ld.shared.u32 	%r1539, [%r122+34816];
	add.s32 	%r1540, %r123, %r2187;
	add.s32 	%r1541, %r1540, %r1539;
	cvta.to.global.u64 	%rd64, %rd208;
	add.s64 	%rd66, %rd64, %rd41;
	st.global.u32 	[%rd66], %r1541;
$L__BB11_223:
	ld.param.u32 	%r2172, [_ZN3cub18CUB_300001_SM_10006detail10radix_sort29DeviceRadixSortOnesweepKernelINS1_5radix10policy_hubI6__halfjjE10Policy1000ELNS0_9SortOrderE1ES6_jjiiNS1_21identity_decomposer_tEEEvPT5_SC_PT3_PKSD_PT1_PKSH_PT2_PKSL_T4_iiT6__param_8];
	setp.gt.s32 	%p212, %r239, %r2172;
	bar.sync 	0;
	shl.b32 	%r1542, %r1, 1;
	sub.s32 	%r240, %r122, %r1542;
	@%p212 bra 	$L__BB11_225;
	ld.shared.u16 	%rs192, [%r240];
	setp.eq.s16 	%p213, %rs192, 32767;
	selp.b16 	%rs193, -32768, %rs192, %p213;
	cvt.u32.u16 	%r1543, %rs193;
	shr.u32 	%r1544, %r1543, %r34;
	and.b32  	%r1545, %r1544, %r9;
	shl.b32 	%r1546, %r1545, 2;
	add.s32 	%r1548, %r709, 34816;
	add.s32 	%r1549, %r1548, %r1546;
	ld.shared.u32 	%r1550, [%r1549];
	add.s32 	%r1551, %r1550, %r1;
	setp.lt.s16 	%p214, %rs192, 0;
	selp.b16 	%rs194, 0, 32767, %p214;
	xor.b16  	%rs195, %rs194, %rs192;
	mul.wide.u32 	%rd67, %r1551, 2;
	add.s64 	%rd68, %rd2, %rd67;
	st.global.u16 	[%rd68], %rs195;
	bar.warp.sync 	-1;
	ld.shared.u16 	%rs196, [%r240+1024];
	setp.eq.s16 	%p215, %rs196, 32767;
	selp.b16 	%rs197, -32768, %rs196, %p215;
	cvt.u32.u16 	%r1552, %rs197;
	shr.u32 	%r1553, %r1552, %r34;
	and.b32  	%r1554, %r1553, %r9;
	shl.b32 	%r1555, %r1554, 2;
	add.s32 	%r1556, %r1548, %r1555;
	ld.shared.u32 	%r1557, [%r1556];
	add.s32 	%r1558, %r1, %r1557;
	add.s32 	%r1559, %r1558, 512;
	setp.lt.s16 	%p216, %rs196, 0;
	selp.b16 	%rs198, 0, 32767, %p216;
	xor.b16  	%rs199, %rs198, %rs196;
	mul.wide.u32 	%rd69, %r1559, 2;
	add.s64 	%rd70, %rd2, %rd69;
	st.global.u16 	[%rd70], %rs199;
	bar.warp.sync 	-1;
	ld.shared.u16 	%rs200, [%r240+2048];
	setp.eq.s16 	%p217, %rs200, 32767;
	selp.b16 	%rs201, -32768, %rs200, %p217;
	cvt.u32.u16 	%r1560, %rs201;
	shr.u32 	%r1561, %r1560, %r34;
	and.b32  	%r1562, %r1561, %r9;
	shl.b32 	%r1563, %r1562, 2;
	add.s32 	%r1564, %r1548, %r1563;
	ld.shared.u32 	%r1565, [%r1564];
	add.s32 	%r1566, %r1, %r1565;
	add.s32 	%r1567, %r1566, 1024;
	setp.lt.s16 	%p218, %rs200, 0;
	selp.b16 	%rs202, 0, 32767, %p218;
	xor.b16  	%rs203, %rs202, %rs200;
	mul.wide.u32 	%rd71, %r1567, 2;
	add.s64 	%rd72, %rd2, %rd71;
	st.global.u16 	[%rd72], %rs203;
	bar.warp.sync 	-1;
	ld.shared.u16 	%rs204, [%r240+3072];
	setp.eq.s16 	%p219, %rs204, 32767;
	selp.b16 	%rs205, -32768, %rs204, %p219;
	cvt.u32.u16 	%r1568, %rs205;
	shr.u32 	%r1569, %r1568, %r34;
	and.b32  	%r1570, %r1569, %r9;
	shl.b32 	%r1571, %r1570, 2;
	add.s32 	%r1572, %r1548, %r1571;
	ld.shared.u32 	%r1573, [%r1572];
	add.s32 	%r1574, %r1, %r1573;
	add.s32 	%r1575, %r1574, 1536;
	setp.lt.s16 	%p220, %rs204, 0;
	selp.b16 	%rs206, 0, 32767, %p220;
	xor.b16  	%rs207, %rs206, %rs204;
	mul.wide.u32 	%rd73, %r1575, 2;
	add.s64 	%rd74, %rd2, %rd73;
	st.global.u16 	[%rd74], %rs207;
	bar.warp.sync 	-1;
	ld.shared.u16 	%rs208, [%r240+4096];
	setp.eq.s16 	%p221, %rs208, 32767;
	selp.b16 	%rs209, -32768, %rs208, %p221;
	cvt.u32.u16 	%r1576, %rs209;
	shr.u32 	%r1577, %r1576, %r34;
	and.b32  	%r1578, %r1577, %r9;
	shl.b32 	%r1579, %r1578, 2;
	add.s32 	%r1580, %r1548, %r1579;
	ld.shared.u32 	%r1581, [%r1580];
	add.s32 	%r1582, %r1, %r1581;
	add.s32 	%r1583, %r1582, 2048;
	setp.lt.s16 	%p222, %rs208, 0;
	selp.b16 	%rs210, 0, 32767, %p222;
	xor.b16  	%rs211, %rs210, %rs208;
	mul.wide.u32 	%rd75, %r1583, 2;
	add.s64 	%rd76, %rd2, %rd75;
	st.global.u16 	[%rd76], %rs211;
	bar.warp.sync 	-1;
	ld.shared.u16 	%rs212, [%r240+5120];
	setp.eq.s16 	%p223, %rs212, 32767;
	selp.b16 	%rs213, -32768, %rs212, %p223;
	cvt.u32.u16 	%r1584, %rs213;
	shr.u32 	%r1585, %r1584, %r34;
	and.b32  	%r1586, %r1585, %r9;
	shl.b32 	%r1587, %r1586, 2;
	add.s32 	%r1588, %r1548, %r1587;
	ld.shared.u32 	%r1589, [%r1588];
	add.s32 	%r1590, %r1, %r1589;
	add.s32 	%r1591, %r1590, 2560;
	setp.lt.s16 	%p224, %rs212, 0;
	selp.b16 	%rs214, 0, 32767, %p224;
	xor.b16  	%rs215, %rs214, %rs212;
	mul.wide.u32 	%rd77, %r1591, 2;
	add.s64 	%rd78, %rd2, %rd77;
	st.global.u16 	[%rd78], %rs215;
	bar.warp.sync 	-1;
	ld.shared.u16 	%rs216, [%r240+6144];
	setp.eq.s16 	%p225, %rs216, 32767;
	selp.b16 	%rs217, -32768, %rs216, %p225;
	cvt.u32.u16 	%r1592, %rs217;
	shr.u32 	%r1593, %r1592, %r34;
	and.b32  	%r1594, %r1593, %r9;
	shl.b32 	%r1595, %r1594, 2;
	add.s32 	%r1596, %r1548, %r1595;
	ld.shared.u32 	%r1597, [%r1596];
	add.s32 	%r1598, %r1, %r1597;
	add.s32 	%r1599, %r1598, 3072;
	setp.lt.s16 	%p226, %rs216, 0;
	selp.b16 	%rs218, 0, 32767, %p226;
	xor.b16  	%rs219, %rs218, %rs216;
	mul.wide.u32 	%rd79, %r1599, 2;
	add.s64 	%rd80, %rd2, %rd79;
	st.global.u16 	[%rd80], %rs219;
	bar.warp.sync 	-1;
	ld.shared.u16 	%rs220, [%r240+7168];
	setp.eq.s16 	%p227, %rs220, 32767;
	selp.b16 	%rs221, -32768, %rs220, %p227;
	cvt.u32.u16 	%r1600, %rs221;
	shr.u32 	%r1601, %r1600, %r34;
	and.b32  	%r1602, %r1601, %r9;
	shl.b32 	%r1603, %r1602, 2;
	add.s32 	%r1604, %r1548, %r1603;
	ld.shared.u32 	%r1605, [%r1604];
	add.s32 	%r1606, %r1, %r1605;
	add.s32 	%r1607, %r1606, 3584;
	setp.lt.s16 	%p228, %rs220, 0;
	selp.b16 	%rs222, 0, 32767, %p228;
	xor.b16  	%rs223, %rs222, %rs220;
	mul.wide.u32 	%rd81, %r1607, 2;
	add.s64 	%rd82, %rd2, %rd81;
	st.global.u16 	[%rd82], %rs223;
	bar.warp.sync 	-1;
	ld.shared.u16 	%rs224, [%r240+8192];
	setp.eq.s16 	%p229, %rs224, 32767;
	selp.b16 	%rs225, -32768, %rs224, %p229;
	cvt.u32.u16 	%r1608, %rs225;
	shr.u32 	%r1609, %r1608, %r34;
	and.b32  	%r1610, %r1609, %r9;
	shl.b32 	%r1611, %r1610, 2;
	add.s32 	%r1612, %r1548, %r1611;
	ld.shared.u32 	%r1613, [%r1612];
	add.s32 	%r1614, %r1, %r1613;
	add.s32 	%r1615, %r1614, 4096;
	setp.lt.s16 	%p230, %rs224, 0;
	selp.b16 	%rs226, 0, 32767, %p230;
	xor.b16  	%rs227, %rs226, %rs224;
	mul.wide.u32 	%rd83, %r1615, 2;
	add.s64 	%rd84, %rd2, %rd83;
	st.global.u16 	[%rd84], %rs227;
	bar.warp.sync 	-1;
	ld.shared.u16 	%rs228, [%r240+9216];
	setp.eq.s16 	%p231, %rs228, 32767;
	selp.b16 	%rs229, -32768, %rs228, %p231;
	cvt.u32.u16 	%r1616, %rs229;
	shr.u32 	%r1617, %r1616, %r34;
	and.b32  	%r1618, %r1617, %r9;
	shl.b32 	%r1619, %r1618, 2;
	add.s32 	%r1620, %r1548, %r1619;
	ld.shared.u32 	%r1621, [%r1620];
	add.s32 	%r1622, %r1, %r1621;
	add.s32 	%r1623, %r1622, 4608;
	setp.lt.s16 	%p232, %rs228, 0;
	selp.b16 	%rs230, 0, 32767, %p232;
	xor.b16  	%rs231, %rs230, %rs228;
	mul.wide.u32 	%rd85, %r1623, 2;
	add.s64 	%rd86, %rd2, %rd85;
	st.global.u16 	[%rd86], %rs231;
	bar.warp.sync 	-1;
	ld.shared.u16 	%rs232, [%r240+10240];
	setp.eq.s16 	%p233, %rs232, 32767;
	selp.b16 	%rs233, -32768, %rs232, %p233;
	cvt.u32.u16 	%r1624, %rs233;
	shr.u32 	%r1625, %r1624, %r34;
	and.b32  	%r1626, %r1625, %r9;
	shl.b32 	%r1627, %r1626, 2;
	add.s32 	%r1628, %r1548, %r1627;
	ld.shared.u32 	%r1629, [%r1628];
	add.s32 	%r1630, %r1, %r1629;
	add.s32 	%r1631, %r1630, 5120;
	setp.lt.s16 	%p234, %rs232, 0;
	selp.b16 	%rs234, 0, 32767, %p234;
	xor.b16  	%rs235, %rs234, %rs232;
	mul.wide.u32 	%rd87, %r1631, 2;
	add.s64 	%rd88, %rd2, %rd87;
	st.global.u16 	[%rd88], %rs235;
	bar.warp.sync 	-1;
	ld.shared.u16 	%rs236, [%r240+11264];
	setp.eq.s16 	%p235, %rs236, 32767;
	selp.b16 	%rs237, -32768, %rs236, %p235;
	cvt.u32.u16 	%r1632, %rs237;
	shr.u32 	%r1633, %r1632, %r34;
	and.b32  	%r1634, %r1633, %r9;
	shl.b32 	%r1635, %r1634, 2;
	add.s32 	%r1636, %r1548, %r1635;
	ld.shared.u32 	%r1637, [%r1636];
	add.s32 	%r1638, %r1, %r1637;
	add.s32 	%r1639, %r1638, 5632;
	setp.lt.s16 	%p236, %rs236, 0;
	selp.b16 	%rs238, 0, 32767, %p236;
	xor.b16  	%rs239, %rs238, %rs236;
	mul.wide.u32 	%rd89, %r1639, 2;
	add.s64 	%rd90, %rd2, %rd89;
	st.global.u16 	[%rd90], %rs239;
	bar.warp.sync 	-1;
	ld.shared.u16 	%rs240, [%r240+12288];
	setp.eq.s16 	%p237, %rs240, 32767;
	selp.b16 	%rs241, -32768, %rs240, %p237;
	cvt.u32.u16 	%r1640, %rs241;
	shr.u32 	%r1641, %r1640, %r34;
	and.b32  	%r1642, %r1641, %r9;
	shl.b32 	%r1643, %r1642, 2;
	add.s32 	%r1644, %r1548, %r1643;
	ld.shared.u32 	%r1645, [%r1644];
	add.s32 	%r1646, %r1, %r1645;
	add.s32 	%r1647, %r1646, 6144;
	setp.lt.s16 	%p238, %rs240, 0;
	selp.b16 	%rs242, 0, 32767, %p238;
	xor.b16  	%rs243, %rs242, %rs240;
	mul.wide.u32 	%rd91, %r1647, 2;
	add.s64 	%rd92, %rd2, %rd91;
	st.global.u16 	[%rd92], %rs243;
	bar.warp.sync 	-1;
	ld.shared.u16 	%rs244, [%r240+13312];
	setp.eq.s16 	%p239, %rs244, 32767;
	selp.b16 	%rs245, -32768, %rs244, %p239;
	cvt.u32.u16 	%r1648, %rs245;
	shr.u32 	%r1649, %r1648, %r34;
	and.b32  	%r1650, %r1649, %r9;
	shl.b32 	%r1651, %r1650, 2;
	add.s32 	%r1652, %r1548, %r1651;
	ld.shared.u32 	%r1653, [%r1652];
	add.s32 	%r1654, %r1, %r1653;
	add.s32 	%r1655, %r1654, 6656;
	setp.lt.s16 	%p240, %rs244, 0;
	selp.b16 	%rs246, 0, 32767, %p240;
	xor.b16  	%rs247, %rs246, %rs244;
	mul.wide.u32 	%rd93, %r1655, 2;
	add.s64 	%rd94, %rd2, %rd93;
	st.global.u16 	[%rd94], %rs247;
	bar.warp.sync 	-1;
	ld.shared.u16 	%rs248, [%r240+14336];
	setp.eq.s16 	%p241, %rs248, 32767;
	selp.b16 	%rs249, -32768, %rs248, %p241;
	cvt.u32.u16 	%r1656, %rs249;
	shr.u32 	%r1657, %r1656, %r34;
	and.b32  	%r1658, %r1657, %r9;
	shl.b32 	%r1659, %r1658, 2;
	add.s32 	%r1660, %r1548, %r1659;
	ld.shared.u32 	%r1661, [%r1660];
	add.s32 	%r1662, %r1, %r1661;
	add.s32 	%r1663, %r1662, 7168;
	setp.lt.s16 	%p242, %rs248, 0;
	selp.b16 	%rs250, 0, 32767, %p242;
	xor.b16  	%rs251, %rs250, %rs248;
	mul.wide.u32 	%rd95, %r1663, 2;
	add.s64 	%rd96, %rd2, %rd95;
	st.global.u16 	[%rd96], %rs251;
	bar.warp.sync 	-1;
	ld.shared.u16 	%rs252, [%r240+15360];
	setp.eq.s16 	%p243, %rs252, 32767;
	selp.b16 	%rs253, -32768, %rs252, %p243;
	cvt.u32.u16 	%r1664, %rs253;
	shr.u32 	%r1665, %r1664, %r34;
	and.b32  	%r1666, %r1665, %r9;
	shl.b32 	%r1667, %r1666, 2;
	add.s32 	%r1668, %r1548, %r1667;
	ld.shared.u32 	%r1669, [%r1668];
	add.s32 	%r1670, %r1, %r1669;
	add.s32 	%r1671, %r1670, 7680;
	setp.lt.s16 	%p244, %rs252, 0;
	selp.b16 	%rs254, 0, 32767, %p244;
	xor.b16  	%rs255, %rs254, %rs252;
	mul.wide.u32 	%rd97, %r1671, 2;
	add.s64 	%rd98, %rd2, %rd97;
	st.global.u16 	[%rd98], %rs255;
	bar.warp.sync 	-1;
	ld.shared.u16 	%rs256, [%r240+16384];
	setp.eq.s16 	%p245, %rs256, 32767;
	selp.b16 	%rs257, -32768, %rs256, %p245;
	cvt.u32.u16 	%r1672, %rs257;
	shr.u32 	%r1673, %r1672, %r34;
	and.b32  	%r1674, %r1673, %r9;
	shl.b32 	%r1675, %r1674, 2;
	add.s32 	%r1676, %r1548, %r1675;
	ld.shared.u32 	%r1677, [%r1676];
	add.s32 	%r1678, %r1, %r1677;
	add.s32 	%r1679, %r1678, 8192;
	setp.lt.s16 	%p246, %rs256, 0;
	selp.b16 	%rs258, 0, 32767, %p246;
	xor.b16  	%rs259, %rs258, %rs256;
	mul.wide.u32 	%rd99, %r1679, 2;
	add.s64 	%rd100, %rd2, %rd99;
	st.global.u16 	[%rd100], %rs259;
	bar.warp.sync 	-1;
	bra.uni 	$L__BB11_260;
$L__BB11_225:
	ld.param.u32 	%r2173, [_ZN3cub18CUB_300001_SM_10006detail10radix_sort29DeviceRadixSortOnesweepKernelINS1_5radix10policy_hubI6__halfjjE10Policy1000ELNS0_9SortOrderE1ES6_jjiiNS1_21identity_decomposer_tEEEvPT5_SC_PT3_PKSD_PT1_PKSH_PT2_PKSL_T4_iiT6__param_8];
	mad.lo.s32 	%r241, %r4, -8704, %r2173;
	setp.ge.s32 	%p247, %r1, %r241;
	@%p247 bra 	$L__BB11_227;
	ld.shared.u16 	%rs260, [%r240];
	setp.eq.s16 	%p248, %rs260, 32767;
	selp.b16 	%rs261, -32768, %rs260, %p248;
	cvt.u32.u16 	%r1680, %rs261;
	shr.u32 	%r1681, %r1680, %r34;
	and.b32  	%r1682, %r1681, %r9;
	shl.b32 	%r1683, %r1682, 2;
	add.s32 	%r1685, %r709, %r1683;
	ld.shared.u32 	%r1686, [%r1685+34816];
	setp.lt.s16 	%p249, %rs260, 0;
	selp.b16 	%rs262, 0, 32767, %p249;
	xor.b16  	%rs263, %rs262, %rs260;
	add.s32 	%r1687, %r1686, %r1;
	mul.wide.u32 	%rd101, %r1687, 2;
	add.s64 	%rd102, %rd2, %rd101;
	st.global.u16 	[%rd102], %rs263;
$L__BB11_227:
	bar.warp.sync 	-1;
	add.s32 	%r242, %r1, 512;
	setp.ge.s32 	%p250, %r242, %r241;
	@%p250 bra 	$L__BB11_229;
	ld.shared.u16 	%rs264, [%r240+1024];
	setp.eq.s16 	%p251, %rs264, 32767;
	selp.b16 	%rs265, -32768, %rs264, %p251;
	cvt.u32.u16 	%r1688, %rs265;
	shr.u32 	%r1689, %r1688, %r34;
	and.b32  	%r1690, %r1689, %r9;
	shl.b32 	%r1691, %r1690, 2;
	add.s32 	%r1693, %r709, %r1691;
	ld.shared.u32 	%r1694, [%r1693+34816];
	setp.lt.s16 	%p252, %rs264, 0;
	selp.b16 	%rs266, 0, 32767, %p252;
	xor.b16  	%rs267, %rs266, %rs264;
	add.s32 	%r1695, %r1694, %r242;
	mul.wide.u32 	%rd103, %r1695, 2;
	add.s64 	%rd104, %rd2, %rd103;
	st.global.u16 	[%rd104], %rs267;
$L__BB11_229:
	bar.warp.sync 	-1;
	or.b32  	%r243, %r1, 1024;
	setp.ge.s32 	%p253, %r243, %r241;
	@%p253 bra 	$L__BB11_231;
	ld.shared.u16 	%rs268, [%r240+2048];
	setp.eq.s16 	%p254, %rs268, 32767;
	selp.b16 	%rs269, -32768, %rs268, %p254;
	cvt.u32.u16 	%r1696, %rs269;
	shr.u32 	%r1697, %r1696, %r34;
	and.b32  	%r1698, %r1697, %r9;
	shl.b32 	%r1699, %r1698, 2;
	add.s32 	%r1701, %r709, %r1699;
	ld.shared.u32 	%r1702, [%r1701+34816];
	setp.lt.s16 	%p255, %rs268, 0;
	selp.b16 	%rs270, 0, 32767, %p255;
	xor.b16  	%rs271, %rs270, %rs268;
	add.s32 	%r1703, %r1702, %r243;
	mul.wide.u32 	%rd105, %r1703, 2;
	add.s64 	%rd106, %rd2, %rd105;
	st.global.u16 	[%rd106], %rs271;
$L__BB11_231:
	bar.warp.sync 	-1;
	add.s32 	%r244, %r1, 1536;
	setp.ge.s32 	%p256, %r244, %r241;
	@%p256 bra 	$L__BB11_233;
	ld.shared.u16 	%rs272, [%r240+3072];
	setp.eq.s16 	%p257, %rs272, 32767;
	selp.b16 	%rs273, -32768, %rs272, %p257;
	cvt.u32.u16 	%r1704, %rs273;
	shr.u32 	%r1705, %r1704, %r34;
	and.b32  	%r1706, %r1705, %r9;
	shl.b32 	%r1707, %r1706, 2;
	add.s32 	%r1709, %r709, %r1707;
	ld.shared.u32 	%r1710, [%r1709+34816];
	setp.lt.s16 	%p258, %rs272, 0;
	selp.b16 	%rs274, 0, 32767, %p258;
	xor.b16  	%rs275, %rs274, %rs272;
	add.s32 	%r1711, %r1710, %r244;
	mul.wide.u32 	%rd107, %r1711, 2;
	add.s64 	%rd108, %rd2, %rd107;
	st.global.u16 	[%rd108], %rs275;
$L__BB11_233:
	bar.warp.sync 	-1;
	or.b32  	%r245, %r1, 2048;
	setp.ge.s32 	%p259, %r245, %r241;
	@%p259 bra 	$L__BB11_235;
	ld.shared.u16 	%rs276, [%r240+4096];
	setp.eq.s16 	%p260, %rs276, 32767;
	selp.b16 	%rs277, -32768, %rs276, %p260;
	cvt.u32.u16 	%r1712, %rs277;
	shr.u32 	%r1713, %r1712, %r34;
	and.b32  	%r1714, %r1713, %r9;
	shl.b32 	%r1715, %r1714, 2;
	add.s32 	%r1717, %r709, %r1715;
	ld.shared.u32 	%r1718, [%r1717+34816];
	setp.lt.s16 	%p261, %rs276, 0;
	selp.b16 	%rs278, 0, 32767, %p261;
	xor.b16  	%rs279, %rs278, %rs276;
	add.s32 	%r1719, %r1718, %r245;
	mul.wide.u32 	%rd109, %r1719, 2;
	add.s64 	%rd110, %rd2, %rd109;
	st.global.u16 	[%rd110], %rs279;
$L__BB11_235:
	bar.warp.sync 	-1;
	add.s32 	%r246, %r1, 2560;
	setp.ge.s32 	%p262, %r246, %r241;
	@%p262 bra 	$L__BB11_237;
	ld.shared.u16 	%rs280, [%r240+5120];
	setp.eq.s16 	%p263, %rs280, 32767;
	selp.b16 	%rs281, -32768, %rs280, %p263;
	cvt.u32.u16 	%r1720, %rs281;
	shr.u32 	%r1721, %r1720, %r34;
	and.b32  	%r1722, %r1721, %r9;
	shl.b32 	%r1723, %r1722, 2;
	add.s32 	%r1725, %r709, %r1723;
	ld.shared.u32 	%r1726, [%r1725+34816];
	setp.lt.s16 	%p264, %rs280, 0;
	selp.b16 	%rs282, 0, 32767, %p264;
	xor.b16  	%rs283, %rs282, %rs280;
	add.s32 	%r1727, %r1726, %r246;
	mul.wide.u32 	%rd111, %r1727, 2;
	add.s64 	%rd112, %rd2, %rd111;
	st.global.u16 	[%rd112], %rs283;
$L__BB11_237:
	bar.warp.sync 	-1;
	or.b32  	%r247, %r1, 3072;
	setp.ge.s32 	%p265, %r247, %r241;
	@%p265 bra 	$L__BB11_239;
	ld.shared.u16 	%rs284, [%r240+6144];
	setp.eq.s16 	%p266, %rs284, 32767;
	selp.b16 	%rs285, -32768, %rs284, %p266;
	cvt.u32.u16 	%r1728, %rs285;
	shr.u32 	%r1729, %r1728, %r34;
	and.b32  	%r1730, %r1729, %r9;
	shl.b32 	%r1731, %r1730, 2;
	add.s32 	%r1733, %r709, %r1731;
	ld.shared.u32 	%r1734, [%r1733+34816];
	setp.lt.s16 	%p267, %rs284, 0;
	selp.b16 	%rs286, 0, 32767, %p267;
	xor.b16  	%rs287, %rs286, %rs284;
	add.s32 	%r1735, %r1734, %r247;
	mul.wide.u32 	%rd113, %r1735, 2;
	add.s64 	%rd114, %rd2, %rd113;
	st.global.u16 	[%rd114], %rs287;
$L__BB11_239:
	bar.warp.sync 	-1;
	add.s32 	%r248, %r1, 3584;
	setp.ge.s32 	%p268, %r248, %r241;
	@%p268 bra 	$L__BB11_241;
	ld.shared.u16 	%rs288, [%r240+7168];
	setp.eq.s16 	%p269, %rs288, 32767;
	selp.b16 	%rs289, -32768, %rs288, %p269;
	cvt.u32.u16 	%r1736, %rs289;
	shr.u32 	%r1737, %r1736, %r34;
	and.b32  	%r1738, %r1737, %r9;
	shl.b32 	%r1739, %r1738, 2;
	add.s32 	%r1741, %r709, %r1739;
	ld.shared.u32 	%r1742, [%r1741+34816];
	setp.lt.s16 	%p270, %rs288, 0;
	selp.b16 	%rs290, 0, 32767, %p270;
	xor.b16  	%rs291, %rs290, %rs288;
	add.s32 	%r1743, %r1742, %r248;
	mul.wide.u32 	%rd115, %r1743, 2;
	add.s64 	%rd116, %rd2, %rd115;
	st.global.u16 	[%rd116], %rs291;
$L__BB11_241:
	bar.warp.sync 	-1;
	or.b32  	%r249, %r1, 4096;
	setp.ge.s32 	%p271, %r249, %r241;
	@%p271 bra 	$L__BB11_243;
	ld.shared.u16 	%rs292, [%r240+8192];
	setp.eq.s16 	%p272, %rs292, 32767;
	selp.b16 	%rs293, -32768, %rs292, %p272;
	cvt.u32.u16 	%r1744, %rs293;
	shr.u32 	%r1745, %r1744, %r34;
	and.b32  	%r1746, %r1745, %r9;
	shl.b32 	%r1747, %r1746, 2;
	add.s32 	%r1749, %r709, %r1747;
	ld.shared.u32 	%r1750, [%r1749+34816];
	setp.lt.s16 	%p273, %rs292, 0;
	selp.b16 	%rs294, 0, 32767, %p273;
	xor.b16  	%rs295, %rs294, %rs292;
	add.s32 	%r1751, %r1750, %r249;
	mul.wide.u32 	%rd117, %r1751, 2;
	add.s64 	%rd118, %rd2, %rd117;
	st.global.u16 	[%rd118], %rs295;
$L__BB11_243:
	bar.warp.sync 	-1;
	add.s32 	%r250, %r1, 4608;
	setp.ge.s32 	%p274, %r250, %r241;
	@%p274 bra 	$L__BB11_245;
	ld.shared.u16 	%rs296, [%r240+9216];
	setp.eq.s16 	%p275, %rs296, 32767;
	selp.b16 	%rs297, -32768, %rs296, %p275;
	cvt.u32.u16 	%r1752, %rs297;
	shr.u32 	%r1753, %r1752, %r34;
	and.b32  	%r1754, %r1753, %r9;
	shl.b32 	%r1755, %r1754, 2;
	add.s32 	%r1757, %r709, %r1755;
	ld.shared.u32 	%r1758, [%r1757+34816];
	setp.lt.s16 	%p276, %rs296, 0;
	selp.b16 	%rs298, 0, 32767, %p276;
	xor.b16  	%rs299, %rs298, %rs296;
	add.s32 	%r1759, %r1758, %r250;
	mul.wide.u32 	%rd119, %r1759, 2;
	add.s64 	%rd120, %rd2, %rd119;
	st.global.u16 	[%rd120], %rs299;
$L__BB11_245:
	bar.warp.sync 	-1;
	or.b32  	%r251, %r1, 5120;
	setp.ge.s32 	%p277, %r251, %r241;
	@%p277 bra 	$L__BB11_247;
	ld.shared.u16 	%rs300, [%r240+10240];
	setp.eq.s16 	%p278, %rs300, 32767;
	selp.b16 	%rs301, -32768, %rs300, %p278;
	cvt.u32.u16 	%r1760, %rs301;
	shr.u32 	%r1761, %r1760, %r34;
	and.b32  	%r1762, %r1761, %r9;
	shl.b32 	%r1763, %r1762, 2;
	add.s32 	%r1765, %r709, %r1763;
	ld.shared.u32 	%r1766, [%r1765+34816];
	setp.lt.s16 	%p279, %rs300, 0;
	selp.b16 	%rs302, 0, 32767, %p279;
	xor.b16  	%rs303, %rs302, %rs300;
	add.s32 	%r1767, %r1766, %r251;
	mul.wide.u32 	%rd121, %r1767, 2;
	add.s64 	%rd122, %rd2, %rd121;
	st.global.u16 	[%rd122], %rs303;
$L__BB11_247:
	bar.warp.sync 	-1;
	add.s32 	%r252, %r1, 5632;
	setp.ge.s32 	%p280, %r252, %r241;
	@%p280 bra 	$L__BB11_249;
	ld.shared.u16 	%rs304, [%r240+11264];
	setp.eq.s16 	%p281, %rs304, 32767;
	selp.b16 	%rs305, -32768, %rs304, %p281;
	cvt.u32.u16 	%r1768, %rs305;
	shr.u32 	%r1769, %r1768, %r34;
	and.b32  	%r1770, %r1769, %r9;
	shl.b32 	%r1771, %r1770, 2;
	add.s32 	%r1773, %r709, %r1771;
	ld.shared.u32 	%r1774, [%r1773+34816];
	setp.lt.s16 	%p282, %rs304, 0;
	selp.b16 	%rs306, 0, 32767, %p282;
	xor.b16  	%rs307, %rs306, %rs304;
	add.s32 	%r1775, %r1774, %r252;
	mul.wide.u32 	%rd123, %r1775, 2;
	add.s64 	%rd124, %rd2, %rd123;
	st.global.u16 	[%rd124], %rs307;
$L__BB11_249:
	bar.warp.sync 	-1;
	or.b32  	%r253, %r1, 6144;
	setp.ge.s32 	%p283, %r253, %r241;
	@%p283 bra 	$L__BB11_251;
	ld.shared.u16 	%rs308, [%r240+12288];
	setp.eq.s16 	%p284, %rs308, 32767;
	selp.b16 	%rs309, -32768, %rs308, %p284;
	cvt.u32.u16 	%r1776, %rs309;
	shr.u32 	%r1777, %r1776, %r34;
	and.b32  	%r1778, %r1777, %r9;
	shl.b32 	%r1779, %r1778, 2;
	add.s32 	%r1781, %r709, %r1779;
	ld.shared.u32 	%r1782, [%r1781+34816];
	setp.lt.s16 	%p285, %rs308, 0;
	selp.b16 	%rs310, 0, 32767, %p285;
	xor.b16  	%rs311, %rs310, %rs308;
	add.s32 	%r1783, %r1782, %r253;
	mul.wide.u32 	%rd125, %r1783, 2;
	add.s64 	%rd126, %rd2, %rd125;
	st.global.u16 	[%rd126], %rs311;
$L__BB11_251:
	bar.warp.sync 	-1;
	add.s32 	%r254, %r1, 6656;
	setp.ge.s32 	%p286, %r254, %r241;
	@%p286 bra 	$L__BB11_253;
	ld.shared.u16 	%rs312, [%r240+13312];
	setp.eq.s16 	%p287, %rs312, 32767;
	selp.b16 	%rs313, -32768, %rs312, %p287;
	cvt.u32.u16 	%r1784, %rs313;
	shr.u32 	%r1785, %r1784, %r34;
	and.b32  	%r1786, %r1785, %r9;
	shl.b32 	%r1787, %r1786, 2;
	add.s32 	%r1789, %r709, %r1787;
	ld.shared.u32 	%r1790, [%r1789+34816];
	setp.lt.s16 	%p288, %rs312, 0;
	selp.b16 	%rs314, 0, 32767, %p288;
	xor.b16  	%rs315, %rs314, %rs312;
	add.s32 	%r1791, %r1790, %r254;
	mul.wide.u32 	%rd127, %r1791, 2;
	add.s64 	%rd128, %rd2, %rd127;
	st.global.u16 	[%rd128], %rs315;
$L__BB11_253:
	bar.warp.sync 	-1;
	or.b32  	%r255, %r1, 7168;
	setp.ge.s32 	%p289, %r255, %r241;
	@%p289 bra 	$L__BB11_255;
	ld.shared.u16 	%rs316, [%r240+14336];
	setp.eq.s16 	%p290, %rs316, 32767;
	selp.b16 	%rs317, -32768, %rs316, %p290;
	cvt.u32.u16 	%r1792, %rs317;
	shr.u32 	%r1793, %r1792, %r34;
	and.b32  	%r1794, %r1793, %r9;
	shl.b32 	%r1795, %r1794, 2;
	add.s32 	%r1797, %r709, %r1795;
	ld.shared.u32 	%r1798, [%r1797+34816];
	setp.lt.s16 	%p291, %rs316, 0;
	selp.b16 	%rs318, 0, 32767, %p291;
	xor.b16  	%rs319, %rs318, %rs316;
	add.s32 	%r1799, %r1798, %r255;
	mul.wide.u32 	%rd129, %r1799, 2;
	add.s64 	%rd130, %rd2, %rd129;
	st.global.u16 	[%rd130], %rs319;
$L__BB11_255:
	bar.warp.sync 	-1;
	add.s32 	%r256, %r1, 7680;
	setp.ge.s32 	%p292, %r256, %r241;
	@%p292 bra 	$L__BB11_257;
	ld.shared.u16 	%rs320, [%r240+15360];
	setp.eq.s16 	%p293, %rs320, 32767;
	selp.b16 	%rs321, -32768, %rs320, %p293;
	cvt.u32.u16 	%r1800, %rs321;
	shr.u32 	%r1801, %r1800, %r34;
	and.b32  	%r1802, %r1801, %r9;
	shl.b32 	%r1803, %r1802, 2;
	add.s32 	%r1805, %r709, %r1803;
	ld.shared.u32 	%r1806, [%r1805+34816];
	setp.lt.s16 	%p294, %rs320, 0;
	selp.b16 	%rs322, 0, 32767, %p294;
	xor.b16  	%rs323, %rs322, %rs320;
	add.s32 	%r1807, %r1806, %r256;
	mul.wide.u32 	%rd131, %r1807, 2;
	add.s64 	%rd132, %rd2, %rd131;
	st.global.u16 	[%rd132], %rs323;
$L__BB11_257:
	bar.warp.sync 	-1;
	or.b32  	%r257, %r1, 8192;
	setp.ge.s32 	%p295, %r257, %r241;
	@%p295 bra 	$L__BB11_259;
	ld.shared.u16 	%rs324, [%r240+16384];
	setp.eq.s16 	%p296, %rs324, 32767;
	selp.b16 	%rs325, -32768, %rs324, %p296;
	cvt.u32.u16 	%r1808, %rs325;
	shr.u32 	%r1809, %r1808, %r34;
	and.b32  	%r1810, %r1809, %r9;
	shl.b32 	%r1811, %r1810, 2;
	add.s32 	%r1813, %r709, %r1811;
	ld.shared.u32 	%r1814, [%r1813+34816];
	setp.lt.s16 	%p297, %rs324, 0;
	selp.b16 	%rs326, 0, 32767, %p297;
	xor.b16  	%rs327, %rs326, %rs324;
	add.s32 	%r1815, %r1814, %r257;
	mul.wide.u32 	%rd133, %r1815, 2;
	add.s64 	%rd134, %rd2, %rd133;
	st.global.u16 	[%rd134], %rs327;
$L__BB11_259:
	bar.warp.sync 	-1;
$L__BB11_260:
	ld.param.u32 	%r2174, [_ZN3cub18CUB_300001_SM_10006detail10radix_sort29DeviceRadixSortOnesweepKernelINS1_5radix10policy_hubI6__halfjjE10Policy1000ELNS0_9SortOrderE1ES6_jjiiNS1_21identity_decomposer_tEEEvPT5_SC_PT3_PKSD_PT1_PKSH_PT2_PKSL_T4_iiT6__param_8];
	add.s32 	%r1816, %r5, 8704;
	setp.gt.s32 	%p298, %r1816, %r2174;
	ld.shared.u16 	%rs328, [%r240];
	setp.eq.s16 	%p299, %rs328, 32767;
	selp.b16 	%rs329, -32768, %rs328, %p299;
	cvt.u32.u16 	%r1817, %rs329;
	shr.u32 	%r1818, %r1817, %r34;
	and.b32  	%r259, %r1818, %r9;
	ld.shared.u16 	%rs330, [%r240+1024];
	setp.eq.s16 	%p300, %rs330, 32767;
	selp.b16 	%rs331, -32768, %rs330, %p300;
	cvt.u32.u16 	%r1819, %rs331;
	shr.u32 	%r1820, %r1819, %r34;
	and.b32  	%r260, %r1820, %r9;
	ld.shared.u16 	%rs332, [%r240+2048];
	setp.eq.s16 	%p301, %rs332, 32767;
	selp.b16 	%rs333, -32768, %rs332, %p301;
	cvt.u32.u16 	%r1821, %rs333;
	shr.u32 	%r1822, %r1821, %r34;
	and.b32  	%r261, %r1822, %r9;
	ld.shared.u16 	%rs334, [%r240+3072];
	setp.eq.s16 	%p302, %rs334, 32767;
	selp.b16 	%rs335, -32768, %rs334, %p302;
	cvt.u32.u16 	%r1823, %rs335;
	shr.u32 	%r1824, %r1823, %r34;
	and.b32  	%r262, %r1824, %r9;
	ld.shared.u16 	%rs336, [%r240+4096];
	setp.eq.s16 	%p303, %rs336, 32767;
	selp.b16 	%rs337, -32768, %rs336, %p303;
	cvt.u32.u16 	%r1825, %rs337;
	shr.u32 	%r1826, %r1825, %r34;
	and.b32  	%r263, %r1826, %r9;
	ld.shared.u16 	%rs338, [%r240+5120];
	setp.eq.s16 	%p304, %rs338, 32767;
	selp.b16 	%rs339, -32768, %rs338, %p304;
	cvt.u32.u16 	%r1827, %rs339;
	shr.u32 	%r1828, %r1827, %r34;
	and.b32  	%r264, %r1828, %r9;
	ld.shared.u16 	%rs340, [%r240+6144];
	setp.eq.s16 	%p305, %rs340, 32767;
	selp.b16 	%rs341, -32768, %rs340, %p305;
	cvt.u32.u16 	%r1829, %rs341;
	shr.u32 	%r1830, %r1829, %r34;
	and.b32  	%r265, %r1830, %r9;
	ld.shared.u16 	%rs342, [%r240+7168];
	setp.eq.s16 	%p306, %rs342, 32767;
	selp.b16 	%rs343, -32768, %rs342, %p306;
	cvt.u32.u16 	%r1831, %rs343;
	shr.u32 	%r1832, %r1831, %r34;
	and.b32  	%r266, %r1832, %r9;
	ld.shared.u16 	%rs344, [%r240+8192];
	setp.eq.s16 	%p307, %rs344, 32767;
	selp.b16 	%rs345, -32768, %rs344, %p307;
	cvt.u32.u16 	%r1833, %rs345;
	shr.u32 	%r1834, %r1833, %r34;
	and.b32  	%r267, %r1834, %r9;
	ld.shared.u16 	%rs346, [%r240+9216];
	setp.eq.s16 	%p308, %rs346, 32767;
	selp.b16 	%rs347, -32768, %rs346, %p308;
	cvt.u32.u16 	%r1835, %rs347;
	shr.u32 	%r1836, %r1835, %r34;
	and.b32  	%r268, %r1836, %r9;
	ld.shared.u16 	%rs348, [%r240+10240];
	setp.eq.s16 	%p309, %rs348, 32767;
	selp.b16 	%rs349, -32768, %rs348, %p309;
	cvt.u32.u16 	%r1837, %rs349;
	shr.u32 	%r1838, %r1837, %r34;
	and.b32  	%r269, %r1838, %r9;
	ld.shared.u16 	%rs350, [%r240+11264];
	setp.eq.s16 	%p310, %rs350, 32767;
	selp.b16 	%rs351, -32768, %rs350, %p310;
	cvt.u32.u16 	%r1839, %rs351;
	shr.u32 	%r1840, %r1839, %r34;
	and.b32  	%r270, %r1840, %r9;
	ld.shared.u16 	%rs352, [%r240+12288];
	setp.eq.s16 	%p311, %rs352, 32767;
	selp.b16 	%rs353, -32768, %rs352, %p311;
	cvt.u32.u16 	%r1841, %rs353;
	shr.u32 	%r1842, %r1841, %r34;
	and.b32  	%r271, %r1842, %r9;
	ld.shared.u16 	%rs354, [%r240+13312];
	setp.eq.s16 	%p312, %rs354, 32767;
	selp.b16 	%rs355, -32768, %rs354, %p312;
	cvt.u32.u16 	%r1843, %rs355;
	shr.u32 	%r1844, %r1843, %r34;
	and.b32  	%r272, %r1844, %r9;
	ld.shared.u16 	%rs356, [%r240+14336];
	setp.eq.s16 	%p313, %rs356, 32767;
	selp.b16 	%rs357, -32768, %rs356, %p313;
	cvt.u32.u16 	%r1845, %rs357;
	shr.u32 	%r1846, %r1845, %r34;
	and.b32  	%r273, %r1846, %r9;
	ld.shared.u16 	%rs358, [%r240+15360];
	setp.eq.s16 	%p314, %rs358, 32767;
	selp.b16 	%rs359, -32768, %rs358, %p314;
	cvt.u32.u16 	%r1847, %rs359;
	shr.u32 	%r1848, %r1847, %r34;
	and.b32  	%r274, %r1848, %r9;
	ld.shared.u16 	%rs360, [%r240+16384];
	setp.eq.s16 	%p315, %rs360, 32767;
	selp.b16 	%rs361, -32768, %rs360, %p315;
	cvt.u32.u16 	%r1849, %rs361;
	shr.u32 	%r1850, %r1849, %r34;
	and.b32  	%r275, %r1850, %r9;
	@%p298 bra 	$L__BB11_262;
	ld.global.u32 	%r2264, [%rd8];
	ld.global.u32 	%r2265, [%rd8+128];
	ld.global.u32 	%r2266, [%rd8+256];
	ld.global.u32 	%r2267, [%rd8+384];
	ld.global.u32 	%r2268, [%rd8+512];
	ld.global.u32 	%r2269, [%rd8+640];
	ld.global.u32 	%r2270, [%rd8+768];
	ld.global.u32 	%r2271, [%rd8+896];
	ld.global.u32 	%r2272, [%rd8+1024];
	ld.global.u32 	%r2273, [%rd8+1152];
	ld.global.u32 	%r2274, [%rd8+1280];
	ld.global.u32 	%r2275, [%rd8+1408];
	ld.global.u32 	%r2276, [%rd8+1536];
	ld.global.u32 	%r2277, [%rd8+1664];
	ld.global.u32 	%r2278, [%rd8+1792];
	ld.global.u32 	%r2279, [%rd8+1920];
	ld.global.u32 	%r2280, [%rd8+2048];
	bra.uni 	$L__BB11_296;
$L__BB11_262:
	ld.param.u32 	%r2175, [_ZN3cub18CUB_300001_SM_10006detail10radix_sort29DeviceRadixSortOnesweepKernelINS1_5radix10policy_hubI6__halfjjE10Policy1000ELNS0_9SortOrderE1ES6_jjiiNS1_21identity_decomposer_tEEEvPT5_SC_PT3_PKSD_PT1_PKSH_PT2_PKSL_T4_iiT6__param_8];
	cvt.u32.u64 	%r1852, %rd7;
	sub.s32 	%r293, %r2175, %r5;
	setp.ge.s32 	%p316, %r1852, %r293;
	@%p316 bra 	$L__BB11_264;
	ld.global.u32 	%r2264, [%rd8];
$L__BB11_264:
	add.s32 	%r1855, %r1852, 32;
	setp.ge.s32 	%p317, %r1855, %r293;
	@%p317 bra 	$L__BB11_266;
	ld.global.u32 	%r2265, [%rd8+128];
$L__BB11_266:
	add.s32 	%r1858, %r1852, 64;
	setp.ge.s32 	%p318, %r1858, %r293;
	@%p318 bra 	$L__BB11_268;
	ld.global.u32 	%r2266, [%rd8+256];
$L__BB11_268:
	add.s32 	%r1861, %r1852, 96;
	setp.ge.s32 	%p319, %r1861, %r293;
	@%p319 bra 	$L__BB11_270;
	ld.global.u32 	%r2267, [%rd8+384];
$L__BB11_270:
	add.s32 	%r1864, %r1852, 128;
	setp.ge.s32 	%p320, %r1864, %r293;
	@%p320 bra 	$L__BB11_272;
	ld.global.u32 	%r2268, [%rd8+512];
$L__BB11_272:
	add.s32 	%r1867, %r1852, 160;
	setp.ge.s32 	%p321, %r1867, %r293;
	@%p321 bra 	$L__BB11_274;
	ld.global.u32 	%r2269, [%rd8+640];
$L__BB11_274:
	add.s32 	%r1870, %r1852, 192;
	setp.ge.s32 	%p322, %r1870, %r293;
	@%p322 bra 	$L__BB11_276;
	ld.global.u32 	%r2270, [%rd8+768];
$L__BB11_276:
	add.s32 	%r1873, %r1852, 224;
	setp.ge.s32 	%p323, %r1873, %r293;
	@%p323 bra 	$L__BB11_278;
	ld.global.u32 	%r2271, [%rd8+896];
$L__BB11_278:
	add.s32 	%r1876, %r1852, 256;
	setp.ge.s32 	%p324, %r1876, %r293;
	@%p324 bra 	$L__BB11_280;
	ld.global.u32 	%r2272, [%rd8+1024];
$L__BB11_280:
	add.s32 	%r1879, %r1852, 288;
	setp.ge.s32 	%p325, %r1879, %r293;
	@%p325 bra 	$L__BB11_282;
	ld.global.u32 	%r2273, [%rd8+1152];
$L__BB11_282:
	add.s32 	%r1882, %r1852, 320;
	setp.ge.s32 	%p326, %r1882, %r293;
	@%p326 bra 	$L__BB11_284;
	ld.global.u32 	%r2274, [%rd8+1280];
$L__BB11_284:
	add.s32 	%r1885, %r1852, 352;
	setp.ge.s32 	%p327, %r1885, %r293;
	@%p327 bra 	$L__BB11_286;
	ld.global.u32 	%r2275, [%rd8+1408];
$L__BB11_286:
	add.s32 	%r1888, %r1852, 384;
	setp.ge.s32 	%p328, %r1888, %r293;
	@%p328 bra 	$L__BB11_288;
	ld.global.u32 	%r2276, [%rd8+1536];
$L__BB11_288:
	add.s32 	%r1891, %r1852, 416;
	setp.ge.s32 	%p329, %r1891, %r293;
	@%p329 bra 	$L__BB11_290;
	ld.global.u32 	%r2277, [%rd8+1664];
$L__BB11_290:
	add.s32 	%r1894, %r1852, 448;
	setp.ge.s32 	%p330, %r1894, %r293;
	@%p330 bra 	$L__BB11_292;
	ld.global.u32 	%r2278, [%rd8+1792];
$L__BB11_292:
	add.s32 	%r1897, %r1852, 480;
	setp.ge.s32 	%p331, %r1897, %r293;
	@%p331 bra 	$L__BB11_294;
	ld.global.u32 	%r2279, [%rd8+1920];
$L__BB11_294:
	add.s32 	%r1900, %r1852, 512;
	setp.ge.s32 	%p332, %r1900, %r293;
	@%p332 bra 	$L__BB11_296;
	ld.global.u32 	%r2280, [%rd8+2048];
$L__BB11_296:
	ld.param.u32 	%r2176, [_ZN3cub18CUB_300001_SM_10006detail10radix_sort29DeviceRadixSortOnesweepKernelINS1_5radix10policy_hubI6__halfjjE10Policy1000ELNS0_9SortOrderE1ES6_jjiiNS1_21identity_decomposer_tEEEvPT5_SC_PT3_PKSD_PT1_PKSH_PT2_PKSL_T4_iiT6__param_8];
	ld.param.u64 	%rd211, [_ZN3cub18CUB_300001_SM_10006detail10radix_sort29DeviceRadixSortOnesweepKernelINS1_5radix10policy_hubI6__halfjjE10Policy1000ELNS0_9SortOrderE1ES6_jjiiNS1_21identity_decomposer_tEEEvPT5_SC_PT3_PKSD_PT1_PKSH_PT2_PKSL_T4_iiT6__param_6];
	cvta.to.global.u64 	%rd16, %rd211;
	or.b32  	%r344, %r1, 1024;
	or.b32  	%r345, %r1, 3072;
	add.s32 	%r346, %r1, 2560;
	or.b32  	%r347, %r1, 4096;
	or.b32  	%r348, %r1, 5120;
	add.s32 	%r349, %r1, 4608;
	add.s32 	%r350, %r1, 3584;
	or.b32  	%r351, %r1, 2048;
	or.b32  	%r352, %r1, 7168;
	add.s32 	%r353, %r1, 6656;
	or.b32  	%r354, %r1, 6144;
	or.b32  	%r355, %r1, 8192;
	add.s32 	%r356, %r1, 7680;
	add.s32 	%r357, %r1, 5632;
	add.s32 	%r358, %r1, 1536;
	add.s32 	%r359, %r1, 512;
	mad.lo.s32 	%r1901, %r4, 8704, 8704;
	setp.gt.s32 	%p333, %r1901, %r2176;
	bar.sync 	0;
	mov.u32 	%r1903, _ZZN3cub18CUB_300001_SM_10006detail10radix_sort29DeviceRadixSortOnesweepKernelINS1_5radix10policy_hubI6__halfjjE10Policy1000ELNS0_9SortOrderE1ES6_jjiiNS1_21identity_decomposer_tEEEvPT5_SC_PT3_PKSD_PT1_PKSH_PT2_PKSL_T4_iiT6_E1s;
	add.s32 	%r1904, %r1903, %r1494;
	add.s32 	%r1905, %r1904, %r1494;
	st.shared.u32 	[%r1905+-4], %r2264;
	add.s32 	%r1907, %r1903, %r1497;
	add.s32 	%r1908, %r1907, %r1497;
	st.shared.u32 	[%r1908+-4], %r2265;
	add.s32 	%r1910, %r1903, %r1499;
	add.s32 	%r1911, %r1910, %r1499;
	st.shared.u32 	[%r1911+-4], %r2266;
	add.s32 	%r1913, %r1903, %r1501;
	add.s32 	%r1914, %r1913, %r1501;
	st.shared.u32 	[%r1914+-4], %r2267;
	add.s32 	%r1916, %r1903, %r1503;
	add.s32 	%r1917, %r1916, %r1503;
	st.shared.u32 	[%r1917+-4], %r2268;
	add.s32 	%r1919, %r1903, %r1505;
	add.s32 	%r1920, %r1919, %r1505;
	st.shared.u32 	[%r1920+-4], %r2269;
	add.s32 	%r1922, %r1903, %r1507;
	add.s32 	%r1923, %r1922, %r1507;
	st.shared.u32 	[%r1923+-4], %r2270;
	add.s32 	%r1925, %r1903, %r1509;
	add.s32 	%r1926, %r1925, %r1509;
	st.shared.u32 	[%r1926+-4], %r2271;
	add.s32 	%r1928, %r1903, %r1511;
	add.s32 	%r1929, %r1928, %r1511;
	st.shared.u32 	[%r1929+-4], %r2272;
	add.s32 	%r1931, %r1903, %r1513;
	add.s32 	%r1932, %r1931, %r1513;
	st.shared.u32 	[%r1932+-4], %r2273;
	add.s32 	%r1934, %r1903, %r1515;
	add.s32 	%r1935, %r1934, %r1515;
	st.shared.u32 	[%r1935+-4], %r2274;
	add.s32 	%r1937, %r1903, %r1517;
	add.s32 	%r1938, %r1937, %r1517;
	st.shared.u32 	[%r1938+-4], %r2275;
	add.s32 	%r1940, %r1903, %r1519;
	add.s32 	%r1941, %r1940, %r1519;
	st.shared.u32 	[%r1941+-4], %r2276;
	add.s32 	%r1943, %r1903, %r1521;
	add.s32 	%r1944, %r1943, %r1521;
	st.shared.u32 	[%r1944+-4], %r2277;
	add.s32 	%r1946, %r1903, %r1523;
	add.s32 	%r1947, %r1946, %r1523;
	st.shared.u32 	[%r1947+-4], %r2278;
	add.s32 	%r1949, %r1903, %r1525;
	add.s32 	%r1950, %r1949, %r1525;
	st.shared.u32 	[%r1950+-4], %r2279;
	add.s32 	%r1952, %r1903, %r1527;
	add.s32 	%r1953, %r1952, %r1527;
	st.shared.u32 	[%r1953+-4], %r2280;
	bar.sync 	0;
	@%p333 bra 	$L__BB11_298;
	shl.b32 	%r1954, %r1, 1;
	add.s32 	%r1955, %r240, %r1954;
	ld.shared.u32 	%r1956, [%r1955];
	shl.b32 	%r1957, %r259, 2;
	add.s32 	%r1959, %r1903, 34816;
	add.s32 	%r1960, %r1959, %r1957;
	ld.shared.u32 	%r1961, [%r1960];
	add.s32 	%r1962, %r1961, %r1;
	mul.wide.u32 	%rd135, %r1962, 4;
	add.s64 	%rd136, %rd16, %rd135;
	st.global.u32 	[%rd136], %r1956;
	bar.warp.sync 	-1;
	ld.shared.u32 	%r1963, [%r1955+2048];
	shl.b32 	%r1964, %r260, 2;
	add.s32 	%r1965, %r1959, %r1964;
	ld.shared.u32 	%r1966, [%r1965];
	add.s32 	%r1967, %r1966, %r359;
	mul.wide.u32 	%rd137, %r1967, 4;
	add.s64 	%rd138, %rd16, %rd137;
	st.global.u32 	[%rd138], %r1963;
	bar.warp.sync 	-1;
	ld.shared.u32 	%r1968, [%r1955+4096];
	shl.b32 	%r1969, %r261, 2;
	add.s32 	%r1970, %r1959, %r1969;
	ld.shared.u32 	%r1971, [%r1970];
	add.s32 	%r1972, %r1971, %r344;
	mul.wide.u32 	%rd139, %r1972, 4;
	add.s64 	%rd140, %rd16, %rd139;
	st.global.u32 	[%rd140], %r1968;
	bar.warp.sync 	-1;
	ld.shared.u32 	%r1973, [%r1955+6144];
	shl.b32 	%r1974, %r262, 2;
	add.s32 	%r1975, %r1959, %r1974;
	ld.shared.u32 	%r1976, [%r1975];
	add.s32 	%r1977, %r1976, %r358;
	mul.wide.u32 	%rd141, %r1977, 4;
	add.s64 	%rd142, %rd16, %rd141;
	st.global.u32 	[%rd142], %r1973;
	bar.warp.sync 	-1;
	ld.shared.u32 	%r1978, [%r1955+8192];
	shl.b32 	%r1979, %r263, 2;
	add.s32 	%r1980, %r1959, %r1979;
	ld.shared.u32 	%r1981, [%r1980];
	add.s32 	%r1982, %r1981, %r351;
	mul.wide.u32 	%rd143, %r1982, 4;
	add.s64 	%rd144, %rd16, %rd143;
	st.global.u32 	[%rd144], %r1978;
	bar.warp.sync 	-1;
	ld.shared.u32 	%r1983, [%r1955+10240];
	shl.b32 	%r1984, %r264, 2;
	add.s32 	%r1985, %r1959, %r1984;
	ld.shared.u32 	%r1986, [%r1985];
	add.s32 	%r1987, %r1986, %r346;
	mul.wide.u32 	%rd145, %r1987, 4;
	add.s64 	%rd146, %rd16, %rd145;
	st.global.u32 	[%rd146], %r1983;
	bar.warp.sync 	-1;
	ld.shared.u32 	%r1988, [%r1955+12288];
	shl.b32 	%r1989, %r265, 2;
	add.s32 	%r1990, %r1959, %r1989;
	ld.shared.u32 	%r1991, [%r1990];
	add.s32 	%r1992, %r1991, %r345;
	mul.wide.u32 	%rd147, %r1992, 4;
	add.s64 	%rd148, %rd16, %rd147;
	st.global.u32 	[%rd148], %r1988;
	bar.warp.sync 	-1;
	ld.shared.u32 	%r1993, [%r1955+14336];
	shl.b32 	%r1994, %r266, 2;
	add.s32 	%r1995, %r1959, %r1994;
	ld.shared.u32 	%r1996, [%r1995];
	add.s32 	%r1997, %r1996, %r350;
	mul.wide.u32 	%rd149, %r1997, 4;
	add.s64 	%rd150, %rd16, %rd149;
	st.global.u32 	[%rd150], %r1993;
	bar.warp.sync 	-1;
	ld.shared.u32 	%r1998, [%r1955+16384];
	shl.b32 	%r1999, %r267, 2;
	add.s32 	%r2000, %r1959, %r1999;
	ld.shared.u32 	%r2001, [%r2000];
	add.s32 	%r2002, %r2001, %r347;
	mul.wide.u32 	%rd151, %r2002, 4;
	add.s64 	%rd152, %rd16, %rd151;
	st.global.u32 	[%rd152], %r1998;
	bar.warp.sync 	-1;
	ld.shared.u32 	%r2003, [%r1955+18432];
	shl.b32 	%r2004, %r268, 2;
	add.s32 	%r2005, %r1959, %r2004;
	ld.shared.u32 	%r2006, [%r2005];
	add.s32 	%r2007, %r2006, %r349;
	mul.wide.u32 	%rd153, %r2007, 4;
	add.s64 	%rd154, %rd16, %rd153;
	st.global.u32 	[%rd154], %r2003;
	bar.warp.sync 	-1;
	ld.shared.u32 	%r2008, [%r1955+20480];
	shl.b32 	%r2009, %r269, 2;
	add.s32 	%r2010, %r1959, %r2009;
	ld.shared.u32 	%r2011, [%r2010];
	add.s32 	%r2012, %r2011, %r348;
	mul.wide.u32 	%rd155, %r2012, 4;
	add.s64 	%rd156, %rd16, %rd155;
	st.global.u32 	[%rd156], %r2008;
	bar.warp.sync 	-1;
	ld.shared.u32 	%r2013, [%r1955+22528];
	shl.b32 	%r2014, %r270, 2;
	add.s32 	%r2015, %r1959, %r2014;
	ld.shared.u32 	%r2016, [%r2015];
	add.s32 	%r2017, %r2016, %r357;
	mul.wide.u32 	%rd157, %r2017, 4;
	add.s64 	%rd158, %rd16, %rd157;
	st.global.u32 	[%rd158], %r2013;
	bar.warp.sync 	-1;
	ld.shared.u32 	%r2018, [%r1955+24576];
	shl.b32 	%r2019, %r271, 2;
	add.s32 	%r2020, %r1959, %r2019;
	ld.shared.u32 	%r2021, [%r2020];
	add.s32 	%r2022, %r2021, %r354;
	mul.wide.u32 	%rd159, %r2022, 4;
	add.s64 	%rd160, %rd16, %rd159;
	st.global.u32 	[%rd160], %r2018;
	bar.warp.sync 	-1;
	ld.shared.u32 	%r2023, [%r1955+26624];
	shl.b32 	%r2024, %r272, 2;
	add.s32 	%r2025, %r1959, %r2024;
	ld.shared.u32 	%r2026, [%r2025];
	add.s32 	%r2027, %r2026, %r353;
	mul.wide.u32 	%rd161, %r2027, 4;
	add.s64 	%rd162, %rd16, %rd161;
	st.global.u32 	[%rd162], %r2023;
	bar.warp.sync 	-1;
	ld.shared.u32 	%r2028, [%r1955+28672];
	shl.b32 	%r2029, %r273, 2;
	add.s32 	%r2030, %r1959, %r2029;
	ld.shared.u32 	%r2031, [%r2030];
	add.s32 	%r2032, %r2031, %r352;
	mul.wide.u32 	%rd163, %r2032, 4;
	add.s64 	%rd164, %rd16, %rd163;
	st.global.u32 	[%rd164], %r2028;
	bar.warp.sync 	-1;
	ld.shared.u32 	%r2033, [%r1955+30720];
	shl.b32 	%r2034, %r274, 2;
	add.s32 	%r2035, %r1959, %r2034;
	ld.shared.u32 	%r2036, [%r2035];
	add.s32 	%r2037, %r2036, %r356;
	mul.wide.u32 	%rd165, %r2037, 4;
	add.s64 	%rd166, %rd16, %rd165;
	st.global.u32 	[%rd166], %r2033;
	bar.warp.sync 	-1;
	ld.shared.u32 	%r2038, [%r1955+32768];
	shl.b32 	%r2039, %r275, 2;
	add.s32 	%r2040, %r1959, %r2039;
	ld.shared.u32 	%r2041, [%r2040];
	add.s32 	%r2042, %r2041, %r355;
	mul.wide.u32 	%rd167, %r2042, 4;
	add.s64 	%rd168, %rd16, %rd167;
	st.global.u32 	[%rd168], %r2038;
	bar.warp.sync 	-1;
	bra.uni 	$L__BB11_333;
$L__BB11_298:
	ld.param.u32 	%r2177, [_ZN3cub18CUB_300001_SM_10006detail10radix_sort29DeviceRadixSortOnesweepKernelINS1_5radix10policy_hubI6__halfjjE10Policy1000ELNS0_9SortOrderE1ES6_jjiiNS1_21identity_decomposer_tEEEvPT5_SC_PT3_PKSD_PT1_PKSH_PT2_PKSL_T4_iiT6__param_8];
	mad.lo.s32 	%r360, %r4, -8704, %r2177;
	shl.b32 	%r2043, %r259, 2;
	add.s32 	%r2045, %r1903, %r2043;
	ld.shared.u32 	%r361, [%r2045+34816];
	setp.ge.s32 	%p334, %r1, %r360;
	@%p334 bra 	$L__BB11_300;
	shl.b32 	%r2046, %r1, 1;
	add.s32 	%r2047, %r240, %r2046;
	ld.shared.u32 	%r2048, [%r2047];
	add.s32 	%r2049, %r361, %r1;
	mul.wide.u32 	%rd169, %r2049, 4;
	add.s64 	%rd170, %rd16, %rd169;
	st.global.u32 	[%rd170], %r2048;
$L__BB11_300:
	bar.warp.sync 	-1;
	shl.b32 	%r2050, %r260, 2;
	add.s32 	%r2052, %r1903, %r2050;
	ld.shared.u32 	%r2053, [%r2052+34816];
	add.s32 	%r362, %r2053, %r359;
	setp.ge.s32 	%p335, %r359, %r360;
	@%p335 bra 	$L__BB11_302;
	shl.b32 	%r2054, %r1, 1;
	add.s32 	%r2055, %r240, %r2054;
	ld.shared.u32 	%r2056, [%r2055+2048];
	mul.wide.u32 	%rd171, %r362, 4;
	add.s64 	%rd172, %rd16, %rd171;
	st.global.u32 	[%rd172], %r2056;
$L__BB11_302:
	bar.warp.sync 	-1;
	shl.b32 	%r2057, %r261, 2;
	add.s32 	%r2059, %r1903, %r2057;
	ld.shared.u32 	%r2060, [%r2059+34816];
	add.s32 	%r363, %r2060, %r344;
	setp.ge.s32 	%p336, %r344, %r360;
	@%p336 bra 	$L__BB11_304;
	shl.b32 	%r2061, %r1, 1;
	add.s32 	%r2062, %r240, %r2061;
	ld.shared.u32 	%r2063, [%r2062+4096];
	mul.wide.u32 	%rd173, %r363, 4;
	add.s64 	%rd174, %rd16, %rd173;
	st.global.u32 	[%rd174], %r2063;
$L__BB11_304:
	bar.warp.sync 	-1;
	shl.b32 	%r2064, %r262, 2;
	add.s32 	%r2066, %r1903, %r2064;
	ld.shared.u32 	%r2067, [%r2066+34816];
	add.s32 	%r364, %r2067, %r358;
	setp.ge.s32 	%p337, %r358, %r360;
	@%p337 bra 	$L__BB11_306;
	shl.b32 	%r2068, %r1, 1;
	add.s32 	%r2069, %r240, %r2068;
	ld.shared.u32 	%r2070, [%r2069+6144];
	mul.wide.u32 	%rd175, %r364, 4;
	add.s64 	%rd176, %rd16, %rd175;
	st.global.u32 	[%rd176], %r2070;
$L__BB11_306:
	bar.warp.sync 	-1;
	shl.b32 	%r2071, %r263, 2;
	add.s32 	%r2073, %r1903, %r2071;
	ld.shared.u32 	%r2074, [%r2073+34816];
	add.s32 	%r365, %r2074, %r351;
	setp.ge.s32 	%p338, %r351, %r360;
	@%p338 bra 	$L__BB11_308;
	shl.b32 	%r2075, %r1, 1;
	add.s32 	%r2076, %r240, %r2075;
	ld.shared.u32 	%r2077, [%r2076+8192];
	mul.wide.u32 	%rd177, %r365, 4;
	add.s64 	%rd178, %rd16, %rd177;
	st.global.u32 	[%rd178], %r2077;
$L__BB11_308:
	bar.warp.sync 	-1;
	shl.b32 	%r2078, %r264, 2;
	add.s32 	%r2080, %r1903, %r2078;
	ld.shared.u32 	%r2081, [%r2080+34816];
	add.s32 	%r366, %r2081, %r346;
	setp.ge.s32 	%p339, %r346, %r360;
	@%p339 bra 	$L__BB11_310;
	shl.b32 	%r2082, %r1, 1;
	add.s32 	%r2083, %r240, %r2082;
	ld.shared.u32 	%r2084, [%r2083+10240];
	mul.wide.u32 	%rd179, %r366, 4;
	add.s64 	%rd180, %rd16, %rd179;
	st.global.u32 	[%rd180], %r2084;
$L__BB11_310:
	bar.warp.sync 	-1;
	shl.b32 	%r2085, %r265, 2;
	add.s32 	%r2087, %r1903, %r2085;
	ld.shared.u32 	%r2088, [%r2087+34816];
	add.s32 	%r367, %r2088, %r345;
	setp.ge.s32 	%p340, %r345, %r360;
	@%p340 bra 	$L__BB11_312;
	shl.b32 	%r2089, %r1, 1;
	add.s32 	%r2090, %r240, %r2089;
	ld.shared.u32 	%r2091, [%r2090+12288];
	mul.wide.u32 	%rd181, %r367, 4;
	add.s64 	%rd182, %rd16, %rd181;
	st.global.u32 	[%rd182], %r2091;
$L__BB11_312:
	bar.warp.sync 	-1;
	shl.b32 	%r2092, %r266, 2;
	add.s32 	%r2094, %r1903, %r2092;
	ld.shared.u32 	%r2095, [%r2094+34816];
	add.s32 	%r368, %r2095, %r350;
	setp.ge.s32 	%p341, %r350, %r360;
	@%p341 bra 	$L__BB11_314;
	shl.b32 	%r2096, %r1, 1;
	add.s32 	%r2097, %r240, %r2096;
	ld.shared.u32 	%r2098, [%r2097+14336];
	mul.wide.u32 	%rd183, %r368, 4;
	add.s64 	%rd184, %rd16, %rd183;
	st.global.u32 	[%rd184], %r2098;
$L__BB11_314:
	bar.warp.sync 	-1;
	shl.b32 	%r2099, %r267, 2;
	add.s32 	%r2101, %r1903, %r2099;
	ld.shared.u32 	%r2102, [%r2101+34816];
	add.s32 	%r369, %r2102, %r347;
	setp.ge.s32 	%p342, %r347, %r360;
	@%p342 bra 	$L__BB11_316;
	shl.b32 	%r2103, %r1, 1;
	add.s32 	%r2104, %r240, %r2103;
	ld.shared.u32 	%r2105, [%r2104+16384];
	mul.wide.u32 	%rd185, %r369, 4;
	add.s64 	%rd186, %rd16, %rd185;
	st.global.u32 	[%rd186], %r2105;
$L__BB11_316:
	bar.warp.sync 	-1;
	shl.b32 	%r2106, %r268, 2;
	add.s32 	%r2108, %r1903, %r2106;
	ld.shared.u32 	%r2109, [%r2108+34816];
	add.s32 	%r370, %r2109, %r349;
	setp.ge.s32 	%p343, %r349, %r360;
	@%p343 bra 	$L__BB11_318;
	shl.b32 	%r2110, %r1, 1;
	add.s32 	%r2111, %r240, %r2110;
	ld.shared.u32 	%r2112, [%r2111+18432];
	mul.wide.u32 	%rd187, %r370, 4;
	add.s64 	%rd188, %rd16, %rd187;
	st.global.u32 	[%rd188], %r2112;
$L__BB11_318:
	bar.warp.sync 	-1;
	shl.b32 	%r2113, %r269, 2;
	add.s32 	%r2115, %r1903, %r2113;
	ld.shared.u32 	%r2116, [%r2115+34816];
	add.s32 	%r371, %r2116, %r348;
	setp.ge.s32 	%p344, %r348, %r360;
	@%p344 bra 	$L__BB11_320;
	shl.b32 	%r2117, %r1, 1;
	add.s32 	%r2118, %r240, %r2117;
	ld.shared.u32 	%r2119, [%r2118+20480];
	mul.wide.u32 	%rd189, %r371, 4;
	add.s64 	%rd190, %rd16, %rd189;
	st.global.u32 	[%rd190], %r2119;
$L__BB11_320:
	bar.warp.sync 	-1;
	shl.b32 	%r2120, %r270, 2;
	add.s32 	%r2122, %r1903, %r2120;
	ld.shared.u32 	%r2123, [%r2122+34816];
	add.s32 	%r372, %r2123, %r357;
	setp.ge.s32 	%p345, %r357, %r360;
	@%p345 bra 	$L__BB11_322;
	shl.b32 	%r2124, %r1, 1;
	add.s32 	%r2125, %r240, %r2124;
	ld.shared.u32 	%r2126, [%r2125+22528];
	mul.wide.u32 	%rd191, %r372, 4;
	add.s64 	%rd192, %rd16, %rd191;
	st.global.u32 	[%rd192], %r2126;
$L__BB11_322:
	bar.warp.sync 	-1;
	shl.b32 	%r2127, %r271, 2;
	add.s32 	%r2129, %r1903, %r2127;
	ld.shared.u32 	%r2130, [%r2129+34816];
	add.s32 	%r373, %r2130, %r354;
	setp.ge.s32 	%p346, %r354, %r360;
	@%p346 bra 	$L__BB11_324;
	shl.b32 	%r2131, %r1, 1;
	add.s32 	%r2132, %r240, %r2131;
	ld.shared.u32 	%r2133, [%r2132+24576];
	mul.wide.u32 	%rd193, %r373, 4;
	add.s64 	%rd194, %rd16, %rd193;
	st.global.u32 	[%rd194], %r2133;
$L__BB11_324:
	bar.warp.sync 	-1;
	shl.b32 	%r2134, %r272, 2;
	add.s32 	%r2136, %r1903, %r2134;
	ld.shared.u32 	%r2137, [%r2136+34816];
	add.s32 	%r374, %r2137, %r353;
	setp.ge.s32 	%p347, %r353, %r360;
	@%p347 bra 	$L__BB11_326;
	shl.b32 	%r2138, %r1, 1;
	add.s32 	%r2139, %r240, %r2138;
	ld.shared.u32 	%r2140, [%r2139+26624];
	mul.wide.u32 	%rd195, %r374, 4;
	add.s64 	%rd196, %rd16, %rd195;
	st.global.u32 	[%rd196], %r2140;
$L__BB11_326:
	bar.warp.sync 	-1;
	shl.b32 	%r2141, %r273, 2;
	add.s32 	%r2143, %r1903, %r2141;
	ld.shared.u32 	%r2144, [%r2143+34816];
	add.s32 	%r375, %r2144, %r352;
	setp.ge.s32 	%p348, %r352, %r360;
	@%p348 bra 	$L__BB11_328;
	shl.b32 	%r2145, %r1, 1;
	add.s32 	%r2146, %r240, %r2145;
	ld.shared.u32 	%r2147, [%r2146+28672];
	mul.wide.u32 	%rd197, %r375, 4;
	add.s64 	%rd198, %rd16, %rd197;
	st.global.u32 	[%rd198], %r2147;
$L__BB11_328:
	bar.warp.sync 	-1;
	shl.b32 	%r2148, %r274, 2;
	add.s32 	%r2150, %r1903, %r2148;
	ld.shared.u32 	%r2151, [%r2150+34816];
	add.s32 	%r376, %r2151, %r356;
	setp.ge.s32 	%p349, %r356, %r360;
	@%p349 bra 	$L__BB11_330;
	shl.b32 	%r2152, %r1, 1;
	add.s32 	%r2153, %r240, %r2152;
	ld.shared.u32 	%r2154, [%r2153+30720];
	mul.wide.u32 	%rd199, %r376, 4;
	add.s64 	%rd200, %rd16, %rd199;
	st.global.u32 	[%rd200], %r2154;
$L__BB11_330:
	bar.warp.sync 	-1;
	shl.b32 	%r2155, %r275, 2;
	add.s32 	%r2157, %r1903, %r2155;
	ld.shared.u32 	%r2158, [%r2157+34816];
	add.s32 	%r377, %r2158, %r355;
	setp.ge.s32 	%p350, %r355, %r360;
	@%p350 bra 	$L__BB11_332;
	shl.b32 	%r2159, %r1, 1;
	add.s32 	%r2160, %r240, %r2159;
	ld.shared.u32 	%r2161, [%r2160+32768];
	mul.wide.u32 	%rd201, %r377, 4;
	add.s64 	%rd202, %rd16, %rd201;
	st.global.u32 	[%rd202], %r2161;
$L__BB11_332:
	bar.warp.sync 	-1;
$L__BB11_333:
	ret;

}


// ===== COMPILED SASS (sm_100) =====

	.target	sm_100

	.elftype	@"ET_EXEC"


//--------------------- .note.nv.tkinfo           --------------------------
	.section	.note.nv.tkinfo,"",@"SHT_NOTE"
	.sectionflags	@"SHF_NOTE_NV_TKINFO"
	.tkinfo
        /*0018*/ 	.word	0x00000002
        /*0030*/ 	.string	""
        /*0030*/ 	.string	"ptxas"
        /*0030*/ 	.string	"Cuda compilation tools, release 13.0, V13.0.88"
        /*0030*/ 	.string	"Build cuda_13.0.r13.0/compiler.36424714_0"
        /*0030*/ 	.string	"-arch sm_100 -m 64 "



//--------------------- .note.nv.cuinfo           --------------------------
	.section	.note.nv.cuinfo,"",@"SHT_NOTE"
	.sectionflags	@"SHF_NOTE_NV_CUINFO"
        /*0018*/ 	.short	0x0002
        /*001a*/ 	.short	0x0064
        /*001c*/ 	.short	0x0082
	.zero		2


//--------------------- .nv.info                  --------------------------
	.section	.nv.info,"",@"SHT_CUDA_INFO"
	.align	4


	//----- nvinfo : EIATTR_REGCOUNT
	.align		4
        /*0000*/ 	.byte	0x04, 0x2f
        /*0002*/ 	.short	(.L_30 - .L_29)
	.align		4
.L_29:
        /*0004*/ 	.word	index@(_Z27partial_softmax_half_kernelP6__halfPKS_fi)
        /*0008*/ 	.word	0x0000000c


	//----- nvinfo : EIATTR_FRAME_SIZE
	.align		4
.L_30:
        /*000c*/ 	.byte	0x04, 0x11
        /*000e*/ 	.short	(.L_32 - .L_31)
	.align		4
.L_31:
        /*0010*/ 	.word	index@(_Z27partial_softmax_half_kernelP6__halfPKS_fi)
        /*0014*/ 	.word	0x00000000


	//----- nvinfo : EIATTR_REGCOUNT
	.align		4
.L_32:
        /*0018*/ 	.byte	0x04, 0x2f
        /*001a*/ 	.short	(.L_34 - .L_33)
	.align		4
.L_33:
        /*001c*/ 	.word	index@(_Z20random_sample_kernelPK6__halfPKjPjfi)
        /*0020*/ 	.word	0x0000000a


	//----- nvinfo : EIATTR_FRAME_SIZE
	.align		4
.L_34:
        /*0024*/ 	.byte	0x04, 0x11
        /*0026*/ 	.short	(.L_36 - .L_35)
	.align		4
.L_35:
        /*0028*/ 	.word	index@(_Z20random_sample_kernelPK6__halfPKjPjfi)
        /*002c*/ 	.word	0x00000000


	//----- nvinfo : EIATTR_REGCOUNT
	.align		4
.L_36:
        /*0030*/ 	.byte	0x04, 0x2f
        /*0032*/ 	.short	(.L_38 - .L_37)
	.align		4
.L_37:
        /*0034*/ 	.word	index@(_ZN3cub18CUB_300001_SM_10006detail11EmptyKernelIvEEvv)
        /*0038*/ 	.word	0x00000004


	//----- nvinfo : EIATTR_FRAME_SIZE
	.align		4
.L_38:
        /*003c*/ 	.byte	0x04, 0x11
        /*003e*/ 	.short	(.L_40 - .L_39)
	.align		4
.L_39:
        /*0040*/ 	.word	index@(_ZN3cub18CUB_300001_SM_10006detail11EmptyKernelIvEEvv)
        /*0044*/ 	.word	0x00000000


	//----- nvinfo : EIATTR_REGCOUNT
	.align		4
.L_40:
        /*0048*/ 	.byte	0x04, 0x2f
        /*004a*/ 	.short	(.L_42 - .L_41)
	.align		4
.L_41:
        /*004c*/ 	.word	index@(_ZN3cub18CUB_300001_SM_10006detail6reduce28DeviceReduceSingleTileKernelINS2_10policy_hubINS0_12KeyValuePairIi6__halfEEiNS0_6ArgMaxEE10Policy1000ENS0_21ArgIndexInputIteratorIPKS6_iS6_EEPS7_iS8_NS2_20empty_problem_init_tIS7_EES7_N4cuda3std3__410__identityEEEvT0_T1_T2_T3_T4_T6_)
        /*0050*/ 	.word	0x0000001b


	//----- nvinfo : EIATTR_FRAME_SIZE
	.align		4
.L_42:
        /*0054*/ 	.byte	0x04, 0x11
        /*0056*/ 	.short	(.L_44 - .L_43)
	.align		4
.L_43:
        /*0058*/ 	.word	index@(_ZN3cub18CUB_300001_SM_10006detail6reduce28DeviceReduceSingleTileKernelINS2_10policy_hubINS0_12KeyValuePairIi6__halfEEiNS0_6ArgMaxEE10Policy1000ENS0_21ArgIndexInputIteratorIPKS6_iS6_EEPS7_iS8_NS2_20empty_problem_init_tIS7_EES7_N4cuda3std3__410__identityEEEvT0_T1_T2_T3_T4_T6_)
        /*005c*/ 	.word	0x00000000


	//----- nvinfo : EIATTR_REGCOUNT
	.align		4
.L_44:
        /*0060*/ 	.byte	0x04, 0x2f
        /*0062*/ 	.short	(.L_46 - .L_45)
	.align		4
.L_45:
        /*0064*/ 	.word	index@(_ZN3cub18CUB_300001_SM_10006detail6reduce18DeviceReduceKernelINS2_10policy_hubINS0_12KeyValuePairIi6__halfEEiNS0_6ArgMaxEE10Policy1000ENS0_21ArgIndexInputIteratorIPKS6_iS6_EEiS8_S7_N4cuda3std3__410__identityEEEvT0_PT3_T1_NS0_13GridEvenShareISM_EET2_T4_)
        /*0068*/ 	.word	0x00000020


	//----- nvinfo : EIATTR_FRAME_SIZE
	.align		4
.L_46:
        /*006c*/ 	.byte	0x04, 0x11
        /*006e*/ 	.short	(.L_48 - .L_47)
	.align		4
.L_47:
        /*0070*/ 	.word	index@(_ZN3cub18CUB_300001_SM_10006detail6reduce18DeviceReduceKernelINS2_10policy_hubINS0_12KeyValuePairIi6__halfEEiNS0_6ArgMaxEE10Policy1000ENS0_21ArgIndexInputIteratorIPKS6_iS6_EEiS8_S7_N4cuda3std3__410__identityEEEvT0_PT3_T1_NS0_13GridEvenShareISM_EET2_T4_)
        /*0074*/ 	.word	0x00000000


	//----- nvinfo : EIATTR_REGCOUNT
	.align		4
.L_48:
        /*0078*/ 	.byte	0x04, 0x2f
        /*007a*/ 	.short	(.L_50 - .L_49)
	.align		4
.L_49:
        /*007c*/ 	.word	index@(_ZN3cub18CUB_300001_SM_10006detail6reduce28DeviceReduceSingleTileKernelINS2_10policy_hubINS0_12KeyValuePairIi6__halfEEiNS0_6ArgMaxEE10Policy1000EPS7_SB_iS8_NS2_20empty_problem_init_tIS7_EES7_N4cuda3std3__410__identityEEEvT0_T1_T2_T3_T4_T6_)
        /*0080*/ 	.word	0x0000001c


	//----- nvinfo : EIATTR_FRAME_SIZE
	.align		4
.L_50:
        /*0084*/ 	.byte	0x04, 0x11
        /*0086*/ 	.short	(.L_52 - .L_51)
	.align		4
.L_51:
        /*0088*/ 	.word	index@(_ZN3cub18CUB_300001_SM_10006detail6reduce28DeviceReduceSingleTileKernelINS2_10policy_hubINS0_12KeyValuePairIi6__halfEEiNS0_6ArgMaxEE10Policy1000EPS7_SB_iS8_NS2_20empty_problem_init_tIS7_EES7_N4cuda3std3__410__identityEEEvT0_T1_T2_T3_T4_T6_)
        /*008c*/ 	.word	0x00000000


	//----- nvinfo : EIATTR_REGCOUNT
	.align		4
.L_52:
        /*0090*/ 	.byte	0x04, 0x2f
        /*0092*/ 	.short	(.L_54 - .L_53)
	.align		4
.L_53:
        /*0094*/ 	.word	index@(_ZN3cub18CUB_300001_SM_10006detail4scan20DeviceScanInitKernelINS0_13ScanTileStateI6__halfLb1EEEEEvT_i)
        /*0098*/ 	.word	0x00000008


	//----- nvinfo : EIATTR_FRAME_SIZE
	.align		4
.L_54:
        /*009c*/ 	.byte	0x04, 0x11
        /*009e*/ 	.short	(.L_56 - .L_55)
	.align		4
.L_55:
        /*00a0*/ 	.word	index@(_ZN3cub18CUB_300001_SM_10006detail4scan20DeviceScanInitKernelINS0_13ScanTileStateI6__halfLb1EEEEEvT_i)
        /*00a4*/ 	.word	0x00000000


	//----- nvinfo : EIATTR_REGCOUNT
	.align		4
.L_56:
        /*00a8*/ 	.byte	0x04, 0x2f
        /*00aa*/ 	.short	(.L_58 - .L_57)
	.align		4
.L_57:
        /*00ac*/ 	.word	index@(_ZN3cub18CUB_300001_SM_10006detail4scan16DeviceScanKernelINS2_10policy_hubI6__halfS5_S5_jN4cuda3std3__44plusIvEEE10Policy1000EPS5_SD_NS0_13ScanTileStateIS5_Lb1EEESA_NS0_8NullTypeEjS5_Lb0ESG_EEvT0_T1_T2_iT3_T4_T5_)
        /*00b0*/ 	.word	0x00000028


	//----- nvinfo : EIATTR_FRAME_SIZE
	.align		4
.L_58:
        /*00b4*/ 	.byte	0x04, 0x11
        /*00b6*/ 	.short	(.L_60 - .L_59)
	.align		4
.L_59:
        /*00b8*/ 	.word	index@(_ZN3cub18CUB_300001_SM_10006detail4scan16DeviceScanKernelINS2_10policy_hubI6__halfS5_S5_jN4cuda3std3__44plusIvEEE10Policy1000EPS5_SD_NS0_13ScanTileStateIS5_Lb1EEESA_NS0_8NullTypeEjS5_Lb0ESG_EEvT0_T1_T2_iT3_T4_T5_)
        /*00bc*/ 	.word	0x00000000


	//----- nvinfo : EIATTR_REGCOUNT
	.align		4
.L_60:
        /*00c0*/ 	.byte	0x04, 0x2f
        /*00c2*/ 	.short	(.L_62 - .L_61)
	.align		4
.L_61:
        /*00c4*/ 	.word	index@(_ZN3cub18CUB_300001_SM_10006detail10radix_sort31DeviceRadixSortSingleTileKernelINS1_5radix10policy_hubI6__halfjjE10Policy1000ELNS0_9SortOrderE1ES6_jjNS1_21identity_decomposer_tEEEvPKT1_PSB_PKT2_PSF_T3_iiT4_)
        /*00c8*/ 	.word	0x00000099


	//----- nvinfo : EIATTR_FRAME_SIZE
	.align		4
.L_62:
        /*00cc*/ 	.byte	0x04, 0x11
        /*00ce*/ 	.short	(.L_64 - .L_63)
	.align		4
.L_63:
        /*00d0*/ 	.word	index@(_ZN3cub18CUB_300001_SM_10006detail10radix_sort31DeviceRadixSortSingleTileKernelINS1_5radix10policy_hubI6__halfjjE10Policy1000ELNS0_9SortOrderE1ES6_jjNS1_21identity_decomposer_tEEEvPKT1_PSB_PKT2_PSF_T3_iiT4_)
        /*00d4*/ 	.word	0x00000000


	//----- nvinfo : EIATTR_REGCOUNT
	.align		4
.L_64:
        /*00d8*/ 	.byte	0x04, 0x2f
        /*00da*/ 	.short	(.L_66 - .L_65)
	.align		4
.L_65:
        /*00dc*/ 	.word	index@(_ZN3cub18CUB_300001_SM_10006detail10radix_sort30DeviceRadixSortHistogramKernelINS1_5radix10policy_hubI6__halfjjE10Policy1000ELNS0_9SortOrderE1ES6_jNS1_21identity_decomposer_tEEEvPT2_PKT1_SB_iiT3_)
        /*00e0*/ 	.word	0x00000020


	//----- nvinfo : EIATTR_FRAME_SIZE
	.align		4
.L_66:
        /*00e4*/ 	.byte	0x04, 0x11
        /*00e6*/ 	.short	(.L_68 - .L_67)
	.align		4
.L_67:
        /*00e8*/ 	.word	index@(_ZN3cub18CUB_300001_SM_10006detail10radix_sort30DeviceRadixSortHistogramKernelINS1_5radix10policy_hubI6__halfjjE10Policy1000ELNS0_9SortOrderE1ES6_jNS1_21identity_decomposer_tEEEvPT2_PKT1_SB_iiT3_)
        /*00ec*/ 	.word	0x00000000


	//----- nvinfo : EIATTR_REGCOUNT
	.align		4
.L_68:
        /*00f0*/ 	.byte	0x04, 0x2f
        /*00f2*/ 	.short	(.L_70 - .L_69)
	.align		4
.L_69:
        /*00f4*/ 	.word	index@(_ZN3cub18CUB_300001_SM_10006detail10radix_sort33DeviceRadixSortExclusiveSumKernelINS1_5radix10policy_hubI6__halfjjE10Policy1000EjEEvPT0_)
        /*00f8*/ 	.word	0x00000018


	//----- nvinfo : EIATTR_FRAME_SIZE
	.align		4
.L_70:
        /*00fc*/ 	.byte	0x04, 0x11
        /*00fe*/ 	.short	(.L_72 - .L_71)
	.align		4
.L_71:
        /*0100*/ 	.word	index@(_ZN3cub18CUB_300001_SM_10006detail10radix_sort33DeviceRadixSortExclusiveSumKernelINS1_5radix10policy_hubI6__halfjjE10Policy1000EjEEvPT0_)
        /*0104*/ 	.word	0x00000000


	//----- nvinfo : EIATTR_REGCOUNT
	.align		4
.L_72:
        /*0108*/ 	.byte	0x04, 0x2f
        /*010a*/ 	.short	(.L_74 - .L_73)
	.align		4
.L_73:
        /*010c*/ 	.word	index@(_ZN3cub18CUB_300001_SM_10006detail10radix_sort29DeviceRadixSortOnesweepKernelINS1_5radix10policy_hubI6__halfjjE10Policy1000ELNS0_9SortOrderE1ES6_jjiiNS1_21identity_decomposer_tEEEvPT5_SC_PT3_PKSD_PT1_PKSH_PT2_PKSL_T4_iiT6_)
        /*0110*/ 	.word	0x00000040


	//----- nvinfo : EIATTR_FRAME_SIZE
	.align		4
.L_74:
        /*0114*/ 	.byte	0x04, 0x11
        /*0116*/ 	.short	(.L_76 - .L_75)
	.align		4
.L_75:
        /*0118*/ 	.word	index@(_ZN3cub18CUB_300001_SM_10006detail10radix_sort29DeviceRadixSortOnesweepKernelINS1_5radix10policy_hubI6__halfjjE10Policy1000ELNS0_9SortOrderE1ES6_jjiiNS1_21identity_decomposer_tEEEvPT5_SC_PT3_PKSD_PT1_PKSH_PT2_PKSL_T4_iiT6_)
        /*011c*/ 	.word	0x00000000


	//----- nvinfo : EIATTR_MIN_STACK_SIZE
	.align		4
.L_76:
        /*0120*/ 	.byte	0x04, 0x12
        /*0122*/ 	.short	(.L_78 - .L_77)
	.align		4
.L_77:
        /*0124*/ 	.word	index@(_Z20random_sample_kernelPK6__halfPKjPjfi)
        /*0128*/ 	.word	0x00000000


	//----- nvinfo : EIATTR_MIN_STACK_SIZE
	.align		4
.L_78:
        /*012c*/ 	.byte	0x04, 0x12
        /*012e*/ 	.short	(.L_80 - .L_79)
	.align		4
.L_79:
        /*0130*/ 	.word	index@(_Z27partial_softmax_half_kernelP6__halfPKS_fi)
        /*0134*/ 	.word	0x00000000


	//----- nvinfo : EIATTR_MIN_STACK_SIZE
	.align		4
.L_80:
        /*0138*/ 	.byte	0x04, 0x12
        /*013a*/ 	.short	(.L_82 - .L_81)
	.align		4
.L_81:
        /*013c*/ 	.word	index@(_ZN3cub18CUB_300001_SM_10006detail10radix_sort29DeviceRadixSortOnesweepKernelINS1_5radix10policy_hubI6__halfjjE10Policy1000ELNS0_9SortOrderE1ES6_jjiiNS1_21identity_decomposer_tEEEvPT5_SC_PT3_PKSD_PT1_PKSH_PT2_PKSL_T4_iiT6_)
        /*0140*/ 	.word	0x00000000


	//----- nvinfo : EIATTR_MIN_STACK_SIZE
	.align		4
.L_82:
        /*0144*/ 	.byte	0x04, 0x12
        /*0146*/ 	.short	(.L_84 - .L_83)
	.align		4
.L_83:
        /*0148*/ 	.word	index@(_ZN3cub18CUB_300001_SM_10006detail10radix_sort33DeviceRadixSortExclusiveSumKernelINS1_5radix10policy_hubI6__halfjjE10Policy1000EjEEvPT0_)
        /*014c*/ 	.word	0x00000000


	//----- nvinfo : EIATTR_MIN_STACK_SIZE
	.align		4
.L_84:
        /*0150*/ 	.byte	0x04, 0x12
        /*0152*/ 	.short	(.L_86 - .L_85)
	.align		4
.L_85:
        /*0154*/ 	.word	index@(_ZN3cub18CUB_300001_SM_10006detail10radix_sort30DeviceRadixSortHistogramKernelINS1_5radix10policy_hubI6__halfjjE10Policy1000ELNS0_9SortOrderE1ES6_jNS1_21identity_decomposer_tEEEvPT2_PKT1_SB_iiT3_)
        /*0158*/ 	.word	0x00000000


	//----- nvinfo : EIATTR_MIN_STACK_SIZE
	.align		4
.L_86:
        /*015c*/ 	.byte	0x04, 0x12
        /*015e*/ 	.short	(.L_88 - .L_87)
	.align		4
.L_87:
        /*0160*/ 	.word	index@(_ZN3cub18CUB_300001_SM_10006detail10radix_sort31DeviceRadixSortSingleTileKernelINS1_5radix10policy_hubI6__halfjjE10Policy1000ELNS0_9SortOrderE1ES6_jjNS1_21identity_decomposer_tEEEvPKT1_PSB_PKT2_PSF_T3_iiT4_)
        /*0164*/ 	.word	0x00000000


	//----- nvinfo : EIATTR_MIN_STACK_SIZE
	.align		4
.L_88:
        /*0168*/ 	.byte	0x04, 0x12
        /*016a*/ 	.short	(.L_90 - .L_89)
	.align		4
.L_89:
        /*016c*/ 	.word	index@(_ZN3cub18CUB_300001_SM_10006detail4scan16DeviceScanKernelINS2_10policy_hubI6__halfS5_S5_jN4cuda3std3__44plusIvEEE10Policy1000EPS5_SD_NS0_13ScanTileStateIS5_Lb1EEESA_NS0_8NullTypeEjS5_Lb0ESG_EEvT0_T1_T2_iT3_T4_T5_)
        /*0170*/ 	.word	0x00000000


	//----- nvinfo : EIATTR_MIN_STACK_SIZE
	.align		4
.L_90:
        /*0174*/ 	.byte	0x04, 0x12
        /*0176*/ 	.short	(.L_92 - .L_91)
	.align		4
.L_91:
        /*0178*/ 	.word	index@(_ZN3cub18CUB_300001_SM_10006detail4scan20DeviceScanInitKernelINS0_13ScanTileStateI6__halfLb1EEEEEvT_i)
        /*017c*/ 	.word	0x00000000


	//----- nvinfo : EIATTR_MIN_STACK_SIZE
	.align		4
.L_92:
        /*0180*/ 	.byte	0x04, 0x12
        /*0182*/ 	.short	(.L_94 - .L_93)
	.align		4
.L_93:
        /*0184*/ 	.word	index@(_ZN3cub18CUB_300001_SM_10006detail6reduce28DeviceReduceSingleTileKernelINS2_10policy_hubINS0_12KeyValuePairIi6__halfEEiNS0_6ArgMaxEE10Policy1000EPS7_SB_iS8_NS2_20empty_problem_init_tIS7_EES7_N4cuda3std3__410__identityEEEvT0_T1_T2_T3_T4_T6_)
        /*0188*/ 	.word	0x00000000


	//----- nvinfo : EIATTR_MIN_STACK_SIZE
	.align		4
.L_94:
        /*018c*/ 	.byte	0x04, 0x12
        /*018e*/ 	.short	(.L_96 - .L_95)
	.align		4
.L_95:
        /*0190*/ 	.word	index@(_ZN3cub18CUB_300001_SM_10006detail6reduce18DeviceReduceKernelINS2_10policy_hubINS0_12KeyValuePairIi6__halfEEiNS0_6ArgMaxEE10Policy1000ENS0_21ArgIndexInputIteratorIPKS6_iS6_EEiS8_S7_N4cuda3std3__410__identityEEEvT0_PT3_T1_NS0_13GridEvenShareISM_EET2_T4_)
        /*0194*/ 	.word	0x00000000


	//----- nvinfo : EIATTR_MIN_STACK_SIZE
	.align		4
.L_96:
        /*0198*/ 	.byte	0x04, 0x12
        /*019a*/ 	.short	(.L_98 - .L_97)
	.align		4
.L_97:
        /*019c*/ 	.word	index@(_ZN3cub18CUB_300001_SM_10006detail6reduce28DeviceReduceSingleTileKernelINS2_10policy_hubINS0_12KeyValuePairIi6__halfEEiNS0_6ArgMaxEE10Policy1000ENS0_21ArgIndexInputIteratorIPKS6_iS6_EEPS7_iS8_NS2_20empty_problem_init_tIS7_EES7_N4cuda3std3__410__identityEEEvT0_T1_T2_T3_T4_T6_)
        /*01a0*/ 	.word	0x00000000


	//----- nvinfo : EIATTR_MIN_STACK_SIZE
	.align		4
.L_98:
        /*01a4*/ 	.byte	0x04, 0x12
        /*01a6*/ 	.short	(.L_100 - .L_99)
	.align		4
.L_99:
        /*01a8*/ 	.word	index@(_ZN3cub18CUB_300001_SM_10006detail11EmptyKernelIvEEvv)
        /*01ac*/ 	.word	0x00000000
.L_100:


//--------------------- .nv.compat                --------------------------
	.section	.nv.compat,"",@"SHT_CUDA_COMPAT_INFO"
	.align	4
        /*0000*/ 	.byte	0x02, 0x09, 0x00, 0x00, 0x02, 0x02, 0x01, 0x00, 0x02, 0x05, 0x05, 0x00, 0x03, 0x07, 0x01, 0x01
        /*0010*/ 	.byte	0x02, 0x03, 0x00, 0x00, 0x02, 0x06, 0x01, 0x00, 0x04, 0x0b, 0x08, 0x00, 0x09, 0x00, 0x00, 0x00
        /*0020*/ 	.byte	0x00, 0x00, 0x00, 0x00


//--------------------- .nv.info._ZN3cub18CUB_300001_SM_10006detail10radix_sort29DeviceRadixSortOnesweepKernelINS1_5radix10policy_hubI6__halfjjE10Policy1000ELNS0_9SortOrderE1ES6_jjiiNS1_21identity_decomposer_tEEEvPT5_SC_PT3_PKSD_PT1_PKSH_PT2_PKSL_T4_iiT6_ --------------------------
	.section	.nv.info._ZN3cub18CUB_300001_SM_10006detail10radix_sort29DeviceRadixSortOnesweepKernelINS1_5radix10policy_hubI6__halfjjE10Policy1000ELNS0_9SortOrderE1ES6_jjiiNS1_21identity_decomposer_tEEEvPT5_SC_PT3_PKSD_PT1_PKSH_PT2_PKSL_T4_iiT6_,"",@"SHT_CUDA_INFO"
	.sectionflags	@""
	.align	4


	//----- nvinfo : EIATTR_CUDA_API_VERSION
	.align		4
        /*0000*/ 	.byte	0x04, 0x37
        /*0002*/ 	.short	(.L_102 - .L_101)
.L_101:
        /*0004*/ 	.word	0x00000082


	//----- nvinfo : EIATTR_KPARAM_INFO
	.align		4
.L_102:
        /*0008*/ 	.byte	0x04, 0x17
        /*000a*/ 	.short	(.L_104 - .L_103)
.L_103:
        /*000c*/ 	.word	0x00000000
        /*0010*/ 	.short	0x000b
        /*0012*/ 	.short	0x004c
        /*0014*/ 	.byte	0x00, 0xf0, 0x05, 0x00


	//----- nvinfo : EIATTR_KPARAM_INFO
	.align		4
.L_104:
        /*0018*/ 	.byte	0x04, 0x17
        /*001a*/ 	.short	(.L_106 - .L_105)
.L_105:
        /*001c*/ 	.word	0x00000000
        /*0020*/ 	.short	0x000a
        /*0022*/ 	.short	0x0048
        /*0024*/ 	.byte	0x00, 0xf0, 0x11, 0x00


	//----- nvinfo : EIATTR_KPARAM_INFO
	.align		4
.L_106:
        /*0028*/ 	.byte	0x04, 0x17
        /*002a*/ 	.short	(.L_108 - .L_107)
.L_107:
        /*002c*/ 	.word	0x00000000
        /*0030*/ 	.short	0x0009
        /*0032*/ 	.short	0x0044
        /*0034*/ 	.byte	0x00, 0xf0, 0x11, 0x00


	//----- nvinfo : EIATTR_KPARAM_INFO
	.align		4
.L_108:
        /*0038*/ 	.byte	0x04, 0x17
        /*003a*/ 	.short	(.L_110 - .L_109)
.L_109:
        /*003c*/ 	.word	0x00000000
        /*0040*/ 	.short	0x0008
        /*0042*/ 	.short	0x0040
        /*0044*/ 	.byte	0x00, 0xf0, 0x11, 0x00


	//----- nvinfo : EIATTR_KPARAM_INFO
	.align		4
.L_110:
        /*0048*/ 	.byte	0x04, 0x17
        /*004a*/ 	.short	(.L_112 - .L_111)
.L_111:
        /*004c*/ 	.word	0x00000000
        /*0050*/ 	.short	0x0007
        /*0052*/ 	.short	0x0038
        /*0054*/ 	.byte	0x00, 0xf5, 0x21, 0x00


	//----- nvinfo : EIATTR_KPARAM_INFO
	.align		4
.L_112:
        /*0058*/ 	.byte	0x04, 0x17
        /*005a*/ 	.short	(.L_114 - .L_113)
.L_113:
        /*005c*/ 	.word	0x00000000
        /*0060*/ 	.short	0x0006
        /*0062*/ 	.short	0x0030
        /*0064*/ 	.byte	0x00, 0xf5, 0x21, 0x00


	//----- nvinfo : EIATTR_KPARAM_INFO
	.align		4
.L_114:
        /*0068*/ 	.byte	0x04, 0x17
        /*006a*/ 	.short	(.L_116 - .L_115)
.L_115:
        /*006c*/ 	.word	0x00000000
        /*0070*/ 	.short	0x0005
        /*0072*/ 	.short	0x0028
        /*0074*/ 	.byte	0x00, 0xf5, 0x21, 0x00


	//----- nvinfo : EIATTR_KPARAM_INFO
	.align		4
.L_116:
        /*0078*/ 	.byte	0x04, 0x17
        /*007a*/ 	.short	(.L_118 - .L_117)
.L_117:
        /*007c*/ 	.word	0x00000000
        /*0080*/ 	.short	0x0004
        /*0082*/ 	.short	0x0020
        /*0084*/ 	.byte	0x00, 0xf5, 0x21, 0x00


	//----- nvinfo : EIATTR_KPARAM_INFO
	.align		4
.L_118:
        /*0088*/ 	.byte	0x04, 0x17
        /*008a*/ 	.short	(.L_120 - .L_119)
.L_119:
        /*008c*/ 	.word	0x00000000
        /*0090*/ 	.short	0x0003
        /*0092*/ 	.short	0x0018
        /*0094*/ 	.byte	0x00, 0xf5, 0x21, 0x00


	//----- nvinfo : EIATTR_KPARAM_INFO
	.align		4
.L_120:
        /*0098*/ 	.byte	0x04, 0x17
        /*009a*/ 	.short	(.L_122 - .L_121)
.L_121:
        /*009c*/ 	.word	0x00000000
        /*00a0*/ 	.short	0x0002
        /*00a2*/ 	.short	0x0010
        /*00a4*/ 	.byte	0x00, 0xf5, 0x21, 0x00


	//----- nvinfo : EIATTR_KPARAM_INFO
	.align		4
.L_122:
        /*00a8*/ 	.byte	0x04, 0x17
        /*00aa*/ 	.short	(.L_124 - .L_123)
.L_123:
        /*00ac*/ 	.word	0x00000000
        /*00b0*/ 	.short	0x0001
        /*00b2*/ 	.short	0x0008
        /*00b4*/ 	.byte	0x00, 0xf5, 0x21, 0x00


	//----- nvinfo : EIATTR_KPARAM_INFO
	.align		4
.L_124:
        /*00b8*/ 	.byte	0x04, 0x17
        /*00ba*/ 	.short	(.L_126 - .L_125)
.L_125:
        /*00bc*/ 	.word	0x00000000
        /*00c0*/ 	.short	0x0000
        /*00c2*/ 	.short	0x0000
        /*00c4*/ 	.byte	0x00, 0xf5, 0x21, 0x00


	//----- nvinfo : EIATTR_SPARSE_MMA_MASK
	.align		4
.L_126:
        /*00c8*/ 	.byte	0x03, 0x50
        /*00ca*/ 	.short	0x0000


	//----- nvinfo : EIATTR_MAXREG_COUNT
	.align		4
        /*00cc*/ 	.byte	0x03, 0x1b
        /*00ce*/ 	.short	0x0080


	//----- nvinfo : EIATTR_NUM_BARRIERS
	.align		4
        /*00d0*/ 	.byte	0x02, 0x4c
        /*00d2*/ 	.byte	0x01
	.zero		1


	//----- nvinfo : EIATTR_MERCURY_ISA_VERSION
	.align		4
        /*00d4*/ 	.byte	0x03, 0x5f
        /*00d6*/ 	.short	0x0101


	//----- nvinfo : EIATTR_COOP_GROUP_MASK_REGIDS
	.align		4
        /*00d8*/ 	.byte	0x04, 0x29
        /*00da*/ 	.short	(.L_128 - .L_127)


	//   ....[0]....
.L_127:
        /*00dc*/ 	.word	0xffffffff


	//   ....[1]....
        /*00e0*/ 	.word	0x0500000d


	//   ....[2]....
        /*00e4*/ 	.word	0xffffffff


	//   ....[3]....
        /*00e8*/ 	.word	0xffffffff


	//   ....[4]....
        /*00ec*/ 	.word	0xffffffff


	//   ....[5]....
        /*00f0*/ 	.word	0xffffffff


	//   ....[6]....
        /*00f4*/ 	.word	0xffffffff


	//   ....[7]....
        /*00f8*/ 	.word	0xffffffff


	//   ....[8]....
        /*00fc*/ 	.word	0xffffffff


	//   ....[9]....
        /*0100*/ 	.word	0xffffffff


	//   ....[10]....
        /*0104*/ 	.word	0xffffffff


	//   ....[11]....
        /*0108*/ 	.word	0xffffffff


	//   ....[12]....
        /*010c*/ 	.word	0xffffffff


	//   ....[13]....
        /*0110*/ 	.word	0xffffffff


	//   ....[14]....
        /*0114*/ 	.word	0xffffffff


	//   ....[15]....
        /*0118*/ 	.word	0xffffffff


	//   ....[16]....
        /*011c*/ 	.word	0xffffffff


	//   ....[17]....
        /*0120*/ 	.word	0xffffffff


	//   ....[18]....
        /*0124*/ 	.word	0xffffffff


	//   ....[19]....
        /*0128*/ 	.word	0xffffffff


	//   ....[20]....
        /*012c*/ 	.word	0xffffffff


	//   ....[21]....
        /*0130*/ 	.word	0xffffffff


	//   ....[22]....
        /*0134*/ 	.word	0xffffffff


	//   ....[23]....
        /*0138*/ 	.word	0xffffffff


	//   ....[24]....
        /*013c*/ 	.word	0xffffffff


	//   ....[25]....
        /*0140*/ 	.word	0xffffffff


	//   ....[26]....
        /*0144*/ 	.word	0xffffffff


	//   ....[27]....
        /*0148*/ 	.word	0xffffffff


	//   ....[28]....
        /*014c*/ 	.word	0xffffffff


	//   ....[29]....
        /*0150*/ 	.word	0xffffffff


	//   ....[30]....
        /*0154*/ 	.word	0xffffffff


	//   ....[31]....
        /*0158*/ 	.word	0xffffffff


	//   ....[32]....
        /*015c*/ 	.word	0xffffffff


	//   ....[33]....
        /*0160*/ 	.word	0xffffffff


	//   ....[34]....
        /*0164*/ 	.word	0xffffffff


	//   ....[35]....
        /*0168*/ 	.word	0xffffffff


	//   ....[36]....
        /*016c*/ 	.word	0xffffffff


	//   ....[37]....
        /*0170*/ 	.word	0xffffffff


	//   ....[38]....
        /*0174*/ 	.word	0xffffffff


	//   ....[39]....
        /*0178*/ 	.word	0xffffffff


	//   ....[40]....
        /*017c*/ 	.word	0xffffffff


	//   ....[41]....
        /*0180*/ 	.word	0xffffffff


	//   ....[42]....
        /*0184*/ 	.word	0xffffffff


	//   ....[43]....
        /*0188*/ 	.word	0xffffffff


	//   ....[44]....
        /*018c*/ 	.word	0xffffffff


	//   ....[45]....
        /*0190*/ 	.word	0xffffffff


	//   ....[46]....
        /*0194*/ 	.word	0xffffffff


	//   ....[47]....
        /*0198*/ 	.word	0xffffffff


	//   ....[48]....
        /*019c*/ 	.word	0xffffffff


	//   ....[49]....
        /*01a0*/ 	.word	0xffffffff


	//   ....[50]....
        /*01a4*/ 	.word	0xffffffff


	//   ....[51]....
        /*01a8*/ 	.word	0xffffffff


	//   ....[52]....
        /*01ac*/ 	.word	0xffffffff


	//   ....[53]....
        /*01b0*/ 	.word	0xffffffff


	//   ....[54]....
        /*01b4*/ 	.word	0xffffffff


	//   ....[55]....
        /*01b8*/ 	.word	0xffffffff


	//   ....[56]....
        /*01bc*/ 	.word	0xffffffff


	//   ....[57]....
        /*01c0*/ 	.word	0xffffffff


	//   ....[58]....
        /*01c4*/ 	.word	0xffffffff


	//   ....[59]....
        /*01c8*/ 	.word	0xffffffff


	//   ....[60]....
        /*01cc*/ 	.word	0xffffffff


	//   ....[61]....
        /*01d0*/ 	.word	0xffffffff


	//   ....[62]....
        /*01d4*/ 	.word	0xffffffff


	//   ....[63]....
        /*01d8*/ 	.word	0xffffffff


	//   ....[64]....
        /*01dc*/ 	.word	0xffffffff


	//   ....[65]....
        /*01e0*/ 	.word	0xffffffff


	//   ....[66]....
        /*01e4*/ 	.word	0xffffffff


	//   ....[67]....
        /*01e8*/ 	.word	0xffffffff


	//   ....[68]....
        /*01ec*/ 	.word	0xffffffff


	//   ....[69]....
        /*01f0*/ 	.word	0xffffffff


	//   ....[70]....
        /*01f4*/ 	.word	0xffffffff


	//   ....[71]....
        /*01f8*/ 	.word	0xffffffff


	//   ....[72]....
        /*01fc*/ 	.word	0xffffffff


	//   ....[73]....
        /*0200*/ 	.word	0xffffffff


	//   ....[74]....
        /*0204*/ 	.word	0xffffffff


	//   ....[75]....
        /*0208*/ 	.word	0xffffffff


	//   ....[76]....
        /*020c*/ 	.word	0xffffffff


	//   ....[77]....
        /*0210*/ 	.word	0xffffffff


	//   ....[78]....
        /*0214*/ 	.word	0xffffffff


	//   ....[79]....
        /*0218*/ 	.word	0xffffffff


	//   ....[80]....
        /*021c*/ 	.word	0xffffffff


	//   ....[81]....
        /*0220*/ 	.word	0xffffffff


	//   ....[82]....
        /*0224*/ 	.word	0xffffffff


	//   ....[83]....
        /*0228*/ 	.word	0xffffffff


	//   ....[84]....
        /*022c*/ 	.word	0xffffffff


	//   ....[85]....
        /*0230*/ 	.word	0xffffffff


	//   ....[86]....
        /*0234*/ 	.word	0xffffffff


	//   ....[87]....
        /*0238*/ 	.word	0xffffffff


	//   ....[88]....
        /*023c*/ 	.word	0xffffffff


	//   ....[89]....
        /*0240*/ 	.word	0xffffffff


	//   ....[90]....
        /*0244*/ 	.word	0xffffffff


	//   ....[91]....
        /*0248*/ 	.word	0xffffffff


	//   ....[92]....
        /*024c*/ 	.word	0xffffffff


	//   ....[93]....
        /*0250*/ 	.word	0xffffffff


	//   ....[94]....
        /*0254*/ 	.word	0xffffffff


	//   ....[95]....
        /*0258*/ 	.word	0xffffffff


	//   ....[96]....
        /*025c*/ 	.word	0xffffffff


	//   ....[97]....
        /*0260*/ 	.word	0xffffffff


	//   ....[98]....
        /*0264*/ 	.word	0xffffffff


	//   ....[99]....
        /*0268*/ 	.word	0xffffffff


	//   ....[100]....
        /*026c*/ 	.word	0xffffffff


	//   ....[101]....
        /*0270*/ 	.word	0xffffffff


	//   ....[102]....
        /*0274*/ 	.word	0xffffffff


	//   ....[103]....
        /*0278*/ 	.word	0xffffffff


	//   ....[104]....
        /*027c*/ 	.word	0xffffffff


	//   ....[105]....
        /*0280*/ 	.word	0xffffffff


	//   ....[106]....
        /*0284*/ 	.word	0xffffffff


	//   ....[107]....
        /*0288*/ 	.word	0xffffffff


	//   ....[108]....
        /*028c*/ 	.word	0xffffffff


	//   ....[109]....
        /*0290*/ 	.word	0xffffffff


	//   ....[110]....
        /*0294*/ 	.word	0xffffffff


	//   ....[111]....
        /*0298*/ 	.word	0xffffffff


	//   ....[112]....
        /*029c*/ 	.word	0xffffffff


	//   ....[113]....
        /*02a0*/ 	.word	0xffffffff


	//   ....[114]....
        /*02a4*/ 	.word	0xffffffff


	//   ....[115]....
        /*02a8*/ 	.word	0xffffffff


	//   ....[116]....
        /*02ac*/ 	.word	0xffffffff


	//   ....[117]....
        /*02b0*/ 	.word	0xffffffff


	//   ....[118]....
        /*02b4*/ 	.word	0xffffffff


	//   ....[119]....
        /*02b8*/ 	.word	0xffffffff


	//   ....[120]....
        /*02bc*/ 	.word	0xffffffff


	//   ....[121]....
        /*02c0*/ 	.word	0xffffffff


	//   ....[122]....
        /*02c4*/ 	.word	0xffffffff


	//   ....[123]....
        /*02c8*/ 	.word	0xffffffff


	//   ....[124]....
        /*02cc*/ 	.word	0xffffffff


	//   ....[125]....
        /*02d0*/ 	.word	0xffffffff


	//   ....[126]....
        /*02d4*/ 	.word	0xffffffff


	//   ....[127]....
        /*02d8*/ 	.word	0xffffffff


	//   ....[128]....
        /*02dc*/ 	.word	0xffffffff


	//   ....[129]....
        /*02e0*/ 	.word	0xffffffff


	//   ....[130]....
        /*02e4*/ 	.word	0xffffffff


	//   ....[131]....
        /*02e8*/ 	.word	0xffffffff


	//   ....[132]....
        /*02ec*/ 	.word	0xffffffff


	//   ....[133]....
        /*02f0*/ 	.word	0xffffffff


	//   ....[134]....
        /*02f4*/ 	.word	0xffffffff


	//   ....[135]....
        /*02f8*/ 	.word	0xffffffff


	//   ....[136]....
        /*02fc*/ 	.word	0xffffffff


	//   ....[137]....
        /*0300*/ 	.word	0xffffffff


	//   ....[138]....
        /*0304*/ 	.word	0xffffffff


	//   ....[139]....
        /*0308*/ 	.word	0xffffffff


	//   ....[140]....
        /*030c*/ 	.word	0xffffffff


	//   ....[141]....
        /*0310*/ 	.word	0xffffffff


	//   ....[142]....
        /*0314*/ 	.word	0xffffffff


	//   ....[143]....
        /*0318*/ 	.word	0xffffffff


	//   ....[144]....
        /*031c*/ 	.word	0xffffffff


	//   ....[145]....
        /*0320*/ 	.word	0xffffffff


	//   ....[146]....
        /*0324*/ 	.word	0xffffffff


	//   ....[147]....
        /*0328*/ 	.word	0xffffffff


	//   ....[148]....
        /*032c*/ 	.word	0xffffffff


	//   ....[149]....
        /*0330*/ 	.word	0xffffffff


	//   ....[150]....
        /*0334*/ 	.word	0xffffffff


	//   ....[151]....
        /*0338*/ 	.word	0xffffffff


	//   ....[152]....
        /*033c*/ 	.word	0xffffffff


	//   ....[153]....
        /*0340*/ 	.word	0xffffffff


	//   ....[154]....
        /*0344*/ 	.word	0xffffffff


	//   ....[155]....
        /*0348*/ 	.word	0xffffffff


	//   ....[156]....
        /*034c*/ 	.word	0xffffffff


	//   ....[157]....
        /*0350*/ 	.word	0xffffffff


	//   ....[158]....
        /*0354*/ 	.word	0xffffffff


	//   ....[159]....
        /*0358*/ 	.word	0xffffffff


	//   ....[160]....
        /*035c*/ 	.word	0x0500001c


	//   ....[161]....
        /*0360*/ 	.word	0xffffffff


	//   ....[162]....
        /*0364*/ 	.word	0xffffffff


	//   ....[163]....
        /*0368*/ 	.word	0xffffffff


	//   ....[164]....
        /*036c*/ 	.word	0xffffffff


	//   ....[165]....
        /*0370*/ 	.word	0xffffffff


	//   ....[166]....
        /*0374*/ 	.word	0xffffffff


	//   ....[167]....
        /*0378*/ 	.word	0xffffffff


	//   ....[168]....
        /*037c*/ 	.word	0xffffffff


	//   ....[169]....
        /*0380*/ 	.word	0xffffffff


	//   ....[170]....
        /*0384*/ 	.word	0xffffffff


	//   ....[171]....
        /*0388*/ 	.word	0xffffffff


	//   ....[172]....
        /*038c*/ 	.word	0xffffffff


	//   ....[173]....
        /*0390*/ 	.word	0xffffffff


	//   ....[174]....
        /*0394*/ 	.word	0xffffffff


	//   ....[175]....
        /*0398*/ 	.word	0xffffffff


	//   ....[176]....
        /*039c*/ 	.word	0xffffffff


	//   ....[177]....
        /*03a0*/ 	.word	0xffffffff


	//   ....[178]....
        /*03a4*/ 	.word	0xffffffff


	//   ....[179]....
        /*03a8*/ 	.word	0xffffffff


	//   ....[180]....
        /*03ac*/ 	.word	0xffffffff


	//   ....[181]....
        /*03b0*/ 	.word	0xffffffff


	//   ....[182]....
        /*03b4*/ 	.word	0xffffffff


	//   ....[183]....
        /*03b8*/ 	.word	0xffffffff


	//   ....[184]....
        /*03bc*/ 	.word	0xffffffff


	//   ....[185]....
        /*03c0*/ 	.word	0xffffffff


	//   ....[186]....
        /*03c4*/ 	.word	0xffffffff


	//   ....[187]....
        /*03c8*/ 	.word	0xffffffff


	//   ....[188]....
        /*03cc*/ 	.word	0xffffffff


	//   ....[189]....
        /*03d0*/ 	.word	0xffffffff


	//   ....[190]....
        /*03d4*/ 	.word	0xffffffff


	//   ....[191]....
        /*03d8*/ 	.word	0xffffffff


	//   ....[192]....
        /*03dc*/ 	.word	0xffffffff


	//   ....[193]....
        /*03e0*/ 	.word	0xffffffff


	//   ....[194]....
        /*03e4*/ 	.word	0xffffffff


	//   ....[195]....
        /*03e8*/ 	.word	0xffffffff


	//   ....[196]....
        /*03ec*/ 	.word	0xffffffff


	//   ....[197]....
        /*03f0*/ 	.word	0xffffffff


	//   ....[198]....
        /*03f4*/ 	.word	0xffffffff


	//   ....[199]....
        /*03f8*/ 	.word	0xffffffff


	//   ....[200]....
        /*03fc*/ 	.word	0xffffffff


	//   ....[201]....
        /*0400*/ 	.word	0xffffffff


	//   ....[202]....
        /*0404*/ 	.word	0xffffffff


	//   ....[203]....
        /*0408*/ 	.word	0xffffffff


	//   ....[204]....
        /*040c*/ 	.word	0xffffffff


	//   ....[205]....
        /*0410*/ 	.word	0xffffffff


	//   ....[206]....
        /*0414*/ 	.word	0xffffffff


	//   ....[207]....
        /*0418*/ 	.word	0xffffffff


	//   ....[208]....
        /*041c*/ 	.word	0xffffffff


	//   ....[209]....
        /*0420*/ 	.word	0xffffffff


	//   ....[210]....
        /*0424*/ 	.word	0xffffffff


	//   ....[211]....
        /*0428*/ 	.word	0xffffffff


	//   ....[212]....
        /*042c*/ 	.word	0xffffffff


	//   ....[213]....
        /*0430*/ 	.word	0xffffffff


	//   ....[214]....
        /*0434*/ 	.word	0xffffffff


	//   ....[215]....
        /*0438*/ 	.word	0xffffffff


	//   ....[216]....
        /*043c*/ 	.word	0xffffffff


	//   ....[217]....
        /*0440*/ 	.word	0xffffffff


	//   ....[218]....
        /*0444*/ 	.word	0xffffffff


	//   ....[219]....
        /*0448*/ 	.word	0xffffffff


	//   ....[220]....
        /*044c*/ 	.word	0xffffffff


	//   ....[221]....
        /*0450*/ 	.word	0xffffffff


	//   ....[222]....
        /*0454*/ 	.word	0xffffffff


	//   ....[223]....
        /*0458*/ 	.word	0xffffffff


	//   ....[224]....
        /*045c*/ 	.word	0xffffffff


	//   ....[225]....
        /*0460*/ 	.word	0xffffffff


	//   ....[226]....
        /*0464*/ 	.word	0xffffffff


	//   ....[227]....
        /*0468*/ 	.word	0xffffffff


	//   ....[228]....
        /*046c*/ 	.word	0xffffffff


	//   ....[229]....
        /*0470*/ 	.word	0x05000038


	//   ....[230]....
        /*0474*/ 	.word	0x05000038


	//   ....[231]....
        /*0478*/ 	.word	0x05000038


	//   ....[232]....
        /*047c*/ 	.word	0x05000038


	//   ....[233]....
        /*0480*/ 	.word	0x05000038


	//----- nvinfo : EIATTR_COOP_GROUP_INSTR_OFFSETS
	.align		4
.L_128:
        /*0484*/ 	.byte	0x04, 0x28
        /*0486*/ 	.short	(.L_130 - .L_129)


	//   ....[0]....
.L_129:
        /*0488*/ 	.word	0x00001690


	//   ....[1]....
        /*048c*/ 	.word	0x00002240


	//   ....[2]....
        /*0490*/ 	.word	0x00003470


	//   ....[3]....
        /*0494*/ 	.word	0x00003490


	//   ....[4]....
        /*0498*/ 	.word	0x000034b0


	//   ....[5]....
        /*049c*/ 	.word	0x000034d0


	//   ....[6]....
        /*04a0*/ 	.word	0x000034f0


	//   ....[7]....
        /*04a4*/ 	.word	0x00003ad0


	//   ....[8]....
        /*04a8*/ 	.word	0x00003ae0


	//   ....[9]....
        /*04ac*/ 	.word	0x00003b00


	//   ....[10]....
        /*04b0*/ 	.word	0x00003b20


	//   ....[11]....
        /*04b4*/ 	.word	0x00003b70


	//   ....[12]....
        /*04b8*/ 	.word	0x00003ba0


	//   ....[13]....
        /*04bc*/ 	.word	0x00003be0


	//   ....[14]....
        /*04c0*/ 	.word	0x00003c00


	//   ....[15]....
        /*04c4*/ 	.word	0x00003d70


	//   ....[16]....
        /*04c8*/ 	.word	0x00003da0


	//   ....[17]....
        /*04cc*/ 	.word	0x00003db0


	//   ....[18]....
        /*04d0*/ 	.word	0x00003dd0


	//   ....[19]....
        /*04d4*/ 	.word	0x00003e10


	//   ....[20]....
        /*04d8*/ 	.word	0x00003e40


	//   ....[21]....
        /*04dc*/ 	.word	0x00003e80


	//   ....[22]....
        /*04e0*/ 	.word	0x00003ea0


	//   ....[23]....
        /*04e4*/ 	.word	0x00003ec0


	//   ....[24]....
        /*04e8*/ 	.word	0x00004010


	//   ....[25]....
        /*04ec*/ 	.word	0x00004040


	//   ....[26]....
        /*04f0*/ 	.word	0x00004050


	//   ....[27]....
        /*04f4*/ 	.word	0x00004070


	//   ....[28]....
        /*04f8*/ 	.word	0x000040b0


	//   ....[29]....
        /*04fc*/ 	.word	0x000040e0


	//   ....[30]....
        /*0500*/ 	.word	0x00004120


	//   ....[31]....
        /*0504*/ 	.word	0x00004140


	//   ....[32]....
        /*0508*/ 	.word	0x00004160


	//   ....[33]....
        /*050c*/ 	.word	0x000042b0


	//   ....[34]....
        /*0510*/ 	.word	0x000042f0


	//   ....[35]....
        /*0514*/ 	.word	0x00004300


	//   ....[36]....
        /*0518*/ 	.word	0x00004320


	//   ....[37]....
        /*051c*/ 	.word	0x00004360


	//   ....[38]....
        /*0520*/ 	.word	0x00004390


	//   ....[39]....
        /*0524*/ 	.word	0x000043d0


	//   ....[40]....
        /*0528*/ 	.word	0x000043f0


	//   ....[41]....
        /*052c*/ 	.word	0x00004410


	//   ....[42]....
        /*0530*/ 	.word	0x00004550


	//   ....[43]....
        /*0534*/ 	.word	0x00004570


	//   ....[44]....
        /*0538*/ 	.word	0x00004580


	//   ....[45]....
        /*053c*/ 	.word	0x000045a0


	//   ....[46]....
        /*0540*/ 	.word	0x000045e0


	//   ....[47]....
        /*0544*/ 	.word	0x00004610


	//   ....[48]....
        /*0548*/ 	.word	0x00004650


	//   ....[49]....
        /*054c*/ 	.word	0x00004670


	//   ....[50]....
        /*0550*/ 	.word	0x00004690


	//   ....[51]....
        /*0554*/ 	.word	0x000047f0


	//   ....[52]....
        /*0558*/ 	.word	0x00004810


	//   ....[53]....
        /*055c*/ 	.word	0x00004820


	//   ....[54]....
        /*0560*/ 	.word	0x00004840


	//   ....[55]....
        /*0564*/ 	.word	0x00004880


	//   ....[56]....
        /*0568*/ 	.word	0x000048b0


	//   ....[57]....
        /*056c*/ 	.word	0x000048f0


	//   ....[58]....
        /*0570*/ 	.word	0x00004910


	//   ....[59]....
        /*0574*/ 	.word	0x00004930


	//   ....[60]....
        /*0578*/ 	.word	0x00004a30


	//   ....[61]....
        /*057c*/ 	.word	0x00004a50


	//   ....[62]....
        /*0580*/ 	.word	0x00004a60


	//   ....[63]....
        /*0584*/ 	.word	0x00004a80


	//   ....[64]....
        /*0588*/ 	.word	0x00004ac0


	//   ....[65]....
        /*058c*/ 	.word	0x00004af0


	//   ....[66]....
        /*0590*/ 	.word	0x00004b30


	//   ....[67]....
        /*0594*/ 	.word	0x00004b50


	//   ....[68]....
        /*0598*/ 	.word	0x00004b70


	//   ....[69]....
        /*059c*/ 	.word	0x00004c70


	//   ....[70]....
        /*05a0*/ 	.word	0x00004ca0


	//   ....[71]....
        /*05a4*/ 	.word	0x00004cb0


	//   ....[72]....
        /*05a8*/ 	.word	0x00004ce0


	//   ....[73]....
        /*05ac*/ 	.word	0x00004d00


	//   ....[74]....
        /*05b0*/ 	.word	0x00004d50


	//   ....[75]....
        /*05b4*/ 	.word	0x00004d70


	//   ....[76]....
        /*05b8*/ 	.word	0x00004db0


	//   ....[77]....
        /*05bc*/ 	.word	0x00004dd0


	//   ....[78]....
        /*05c0*/ 	.word	0x00004eb0


	//   ....[79]....
        /*05c4*/ 	.word	0x00004ed0


	//   ....[80]....
        /*05c8*/ 	.word	0x00004ee0


	//   ....[81]....
        /*05cc*/ 	.word	0x00004f10


	//   ....[82]....
        /*05d0*/ 	.word	0x00004f40


	//   ....[83]....
        /*05d4*/ 	.word	0x00004f90


	//   ....[84]....
        /*05d8*/ 	.word	0x00004fa0


	//   ....[85]....
        /*05dc*/ 	.word	0x00004fe0


	//   ....[86]....
        /*05e0*/ 	.word	0x00005010


	//   ....[87]....
        /*05e4*/ 	.word	0x000050f0


	//   ....[88]....
        /*05e8*/ 	.word	0x00005110


	//   ....[89]....
        /*05ec*/ 	.word	0x00005120


	//   ....[90]....
        /*05f0*/ 	.word	0x00005170


	//   ....[91]....
        /*05f4*/ 	.word	0x000051a0


	//   ....[92]....
        /*05f8*/ 	.word	0x000051d0


	//   ....[93]....
        /*05fc*/ 	.word	0x00005200


	//   ....[94]....
        /*0600*/ 	.word	0x00005230


	//   ....[95]....
        /*0604*/ 	.word	0x00005260


	//   ....[96]....
        /*0608*/ 	.word	0x00005390


	//   ....[97]....
        /*060c*/ 	.word	0x000053c0


	//   ....[98]....
        /*0610*/ 	.word	0x000053d0


	//   ....[99]....
        /*0614*/ 	.word	0x00005420


	//   ....[100]....
        /*0618*/ 	.word	0x00005450


	//   ....[101]....
        /*061c*/ 	.word	0x00005480


	//   ....[102]....
        /*0620*/ 	.word	0x000054b0


	//   ....[103]....
        /*0624*/ 	.word	0x000054e0


	//   ....[104]....
        /*0628*/ 	.word	0x00005510


	//   ....[105]....
        /*062c*/ 	.word	0x000055d0


	//   ....[106]....
        /*0630*/ 	.word	0x00005610


	//   ....[107]....
        /*0634*/ 	.word	0x00005620


	//   ....[108]....
        /*0638*/ 	.word	0x00005670


	//   ....[109]....
        /*063c*/ 	.word	0x000056a0


	//   ....[110]....
        /*0640*/ 	.word	0x000056b0


	//   ....[111]....
        /*0644*/ 	.word	0x000056f0


	//   ....[112]....
        /*0648*/ 	.word	0x00005720


	//   ....[113]....
        /*064c*/ 	.word	0x00005750


	//   ....[114]....
        /*0650*/ 	.word	0x000058b0


	//   ....[115]....
        /*0654*/ 	.word	0x000058c0


	//   ....[116]....
        /*0658*/ 	.word	0x00005910


	//   ....[117]....
        /*065c*/ 	.word	0x00005940


	//   ....[118]....
        /*0660*/ 	.word	0x00005970


	//   ....[119]....
        /*0664*/ 	.word	0x000059a0


	//   ....[120]....
        /*0668*/ 	.word	0x000059d0


	//   ....[121]....
        /*066c*/ 	.word	0x00005a00


	//   ....[122]....
        /*0670*/ 	.word	0x00005a60


	//   ....[123]....
        /*0674*/ 	.word	0x00005b70


	//   ....[124]....
        /*0678*/ 	.word	0x00005b80


	//   ....[125]....
        /*067c*/ 	.word	0x00005bd0


	//   ....[126]....
        /*0680*/ 	.word	0x00005c00


	//   ....[127]....
        /*0684*/ 	.word	0x00005c30


	//   ....[128]....
        /*0688*/ 	.word	0x00005c60


	//   ....[129]....
        /*068c*/ 	.word	0x00005c90


	//   ....[130]....
        /*0690*/ 	.word	0x00005cc0


	//   ....[131]....
        /*0694*/ 	.word	0x00005d20


	//   ....[132]....
        /*0698*/ 	.word	0x00005e10


	//   ....[133]....
        /*069c*/ 	.word	0x00005e40


	//   ....[134]....
        /*06a0*/ 	.word	0x00005e50


	//   ....[135]....
        /*06a4*/ 	.word	0x00005ea0


	//   ....[136]....
        /*06a8*/ 	.word	0x00005ed0


	//   ....[137]....
        /*06ac*/ 	.word	0x00005ee0


	//   ....[138]....
        /*06b0*/ 	.word	0x00005f20


	//   ....[139]....
        /*06b4*/ 	.word	0x00005f50


	//   ....[140]....
        /*06b8*/ 	.word	0x00005f80


	//   ....[141]....
        /*06bc*/ 	.word	0x000060d0


	//   ....[142]....
        /*06c0*/ 	.word	0x00006100


	//   ....[143]....
        /*06c4*/ 	.word	0x00006110


	//   ....[144]....
        /*06c8*/ 	.word	0x00006160


	//   ....[145]....
        /*06cc*/ 	.word	0x00006190


	//   ....[146]....
        /*06d0*/ 	.word	0x000061a0


	//   ....[147]....
        /*06d4*/ 	.word	0x000061e0


	//   ....[148]....
        /*06d8*/ 	.word	0x00006210


	//   ....[149]....
        /*06dc*/ 	.word	0x00006240


	//   ....[150]....
        /*06e0*/ 	.word	0x00006380


	//   ....[151]....
        /*06e4*/ 	.word	0x000063b0


	//   ....[152]....
        /*06e8*/ 	.word	0x000063c0


	//   ....[153]....
        /*06ec*/ 	.word	0x00006410


	//   ....[154]....
        /*06f0*/ 	.word	0x00006440


	//   ....[155]....
        /*06f4*/ 	.word	0x00006470


	//   ....[156]....
        /*06f8*/ 	.word	0x000064a0


	//   ....[157]....
        /*06fc*/ 	.word	0x000064d0


	//   ....[158]....
        /*0700*/ 	.word	0x00006500


	//   ....[159]....
        /*0704*/ 	.word	0x000065b0


	//   ....[160]....
        /*0708*/ 	.word	0x00006a40


	//   ....[161]....
        /*070c*/ 	.word	0x00006d30


	//   ....[162]....
        /*0710*/ 	.word	0x00006e20


	//   ....[163]....
        /*0714*/ 	.word	0x00006f10


	//   ....[164]....
        /*0718*/ 	.word	0x00007000


	//   ....[165]....
        /*071c*/ 	.word	0x000070f0


	//   ....[166]....
        /*0720*/ 	.word	0x000071e0


	//   ....[167]....
        /*0724*/ 	.word	0x000072d0


	//   ....[168]....
        /*0728*/ 	.word	0x000073c0


	//   ....[169]....
        /*072c*/ 	.word	0x000074b0


	//   ....[170]....
        /*0730*/ 	.word	0x000075a0


	//   ....[171]....
        /*0734*/ 	.word	0x00007690


	//   ....[172]....
        /*0738*/ 	.word	0x00007780


	//   ....[173]....
        /*073c*/ 	.word	0x00007870


	//   ....[174]....
        /*0740*/ 	.word	0x00007960


	//   ....[175]....
        /*0744*/ 	.word	0x00007a50


	//   ....[176]....
        /*0748*/ 	.word	0x00007b40


	//   ....[177]....
        /*074c*/ 	.word	0x00007c30


	//   ....[178]....
        /*0750*/ 	.word	0x00007dd0


	//   ....[179]....
        /*0754*/ 	.word	0x00007f30


	//   ....[180]....
        /*0758*/ 	.word	0x000080b0


	//   ....[181]....
        /*075c*/ 	.word	0x000081e0


	//   ....[182]....
        /*0760*/ 	.word	0x00008310


	//   ....[183]....
        /*0764*/ 	.word	0x00008450


	//   ....[184]....
        /*0768*/ 	.word	0x000085d0


	//   ....[185]....
        /*076c*/ 	.word	0x00008740


	//   ....[186]....
        /*0770*/ 	.word	0x00008870


	//   ....[187]....
        /*0774*/ 	.word	0x000089a0


	//   ....[188]....
        /*0778*/ 	.word	0x00008ae0


	//   ....[189]....
        /*077c*/ 	.word	0x00008c50


	//   ....[190]....
        /*0780*/ 	.word	0x00008dd0


	//   ....[191]....
        /*0784*/ 	.word	0x00008f00


	//   ....[192]....
        /*0788*/ 	.word	0x00009030


	//   ....[193]....
        /*078c*/ 	.word	0x00009160


	//   ....[194]....
        /*0790*/ 	.word	0x00009290


	//   ....[195]....
        /*0794*/ 	.word	0x0000a340


	//   ....[196]....
        /*0798*/ 	.word	0x0000a3a0


	//   ....[197]....
        /*079c*/ 	.word	0x0000a400


	//   ....[198]....
        /*07a0*/ 	.word	0x0000a470


	//   ....[199]....
        /*07a4*/ 	.word	0x0000a4d0


	//   ....[200]....
        /*07a8*/ 	.word	0x0000a540


	//   ....[201]....
        /*07ac*/ 	.word	0x0000a5a0


	//   ....[202]....
        /*07b0*/ 	.word	0x0000a600


	//   ....[203]....
        /*07b4*/ 	.word	0x0000a680


	//   ....[204]....
        /*07b8*/ 	.word	0x0000a6e0


	//   ....[205]....
        /*07bc*/ 	.word	0x0000a750


	//   ....[206]....
        /*07c0*/ 	.word	0x0000a7c0


	//   ....[207]....
        /*07c4*/ 	.word	0x0000a830


	//   ....[208]....
        /*07c8*/ 	.word	0x0000a8a0


	//   ....[209]....
        /*07cc*/ 	.word	0x0000a910


	//   ....[210]....
        /*07d0*/ 	.word	0x0000a970


	//   ....[211]....
        /*07d4*/ 	.word	0x0000a9d0


	//   ....[212]....
        /*07d8*/ 	.word	0x0000ab50


	//   ....[213]....
        /*07dc*/ 	.word	0x0000abf0


	//   ....[214]....
        /*07e0*/ 	.word	0x0000ac80


	//   ....[215]....
        /*07e4*/ 	.word	0x0000ad20


	//   ....[216]....
        /*07e8*/ 	.word	0x0000adb0


	//   ....[217]....
        /*07ec*/ 	.word	0x0000ae50


	//   ....[218]....
        /*07f0*/ 	.word	0x0000aee0


	//   ....[219]....
        /*07f4*/ 	.word	0x0000af70


	//   ....[220]....
        /*07f8*/ 	.word	0x0000b010


	//   ....[221]....
        /*07fc*/ 	.word	0x0000b0a0


	//   ....[222]....
        /*0800*/ 	.word	0x0000b140


	//   ....[223]....
        /*0804*/ 	.word	0x0000b1d0


	//   ....[224]....
        /*0808*/ 	.word	0x0000b270


	//   ....[225]....
        /*080c*/ 	.word	0x0000b300


	//   ....[226]....
        /*0810*/ 	.word	0x0000b3a0


	//   ....[227]....
        /*0814*/ 	.word	0x0000b430


	//   ....[228]....
        /*0818*/ 	.word	0x0000b490


	//   ....[229]....
        /*081c*/ 	.word	0x0000b500


	//   ....[230]....
        /*0820*/ 	.word	0x0000b580


	//   ....[231]....
        /*0824*/ 	.word	0x0000b600


	//   ....[232]....
        /*0828*/ 	.word	0x0000b680


	//   ....[233]....
        /*082c*/ 	.word	0x0000b700


	//----- nvinfo : EIATTR_VRC_CTA_INIT_COUNT
	.align		4
.L_130:
        /*0830*/ 	.byte	0x02, 0x4a
	.zero		1
	.zero		1


	//----- nvinfo : EIATTR_EXIT_INSTR_OFFSETS
	.align		4
        /*0834*/ 	.byte	0x04, 0x1c
        /*0836*/ 	.short	(.L_132 - .L_131)


	//   ....[0]....
.L_131:
        /*0838*/ 	.word	0x00002ec0


	//   ....[1]....
        /*083c*/ 	.word	0x00003220


	//   ....[2]....
        /*0840*/ 	.word	0x00003240


	//   ....[3]....
        /*0844*/ 	.word	0x0000a9e0


	//   ....[4]....
        /*0848*/ 	.word	0x0000b4a0


	//----- nvinfo : EIATTR_MAX_THREADS
	.align		4
.L_132:
        /*084c*/ 	.byte	0x04, 0x05
        /*084e*/ 	.short	(.L_134 - .L_133)
.L_133:
        /*0850*/ 	.word	0x00000200
        /*0854*/ 	.word	0x00000001
        /*0858*/ 	.word	0x00000001


	//----- nvinfo : EIATTR_CRS_STACK_SIZE
	.align		4
.L_134:
        /*085c*/ 	.byte	0x04, 0x1e
        /*085e*/ 	.short	(.L_136 - .L_135)
.L_135:
        /*0860*/ 	.word	0x00000000


	//----- nvinfo : EIATTR_CBANK_PARAM_SIZE
	.align		4
.L_136:
        /*0864*/ 	.byte	0x03, 0x19
        /*0866*/ 	.short	0x004d


	//----- nvinfo : EIATTR_PARAM_CBANK
	.align		4
        /*0868*/ 	.byte	0x04, 0x0a
        /*086a*/ 	.short	(.L_138 - .L_137)
	.align		4
.L_137:
        /*086c*/ 	.word	index@(.nv.constant0._ZN3cub18CUB_300001_SM_10006detail10radix_sort29DeviceRadixSortOnesweepKernelINS1_5radix10policy_hubI6__halfjjE10Policy1000ELNS0_9SortOrderE1ES6_jjiiNS1_21identity_decomposer_tEEEvPT5_SC_PT3_PKSD_PT1_PKSH_PT2_PKSL_T4_iiT6_)
        /*0870*/ 	.short	0x0380
        /*0872*/ 	.short	0x004d


	//----- nvinfo : EIATTR_SW_WAR
	.align		4
.L_138:
        /*0874*/ 	.byte	0x04, 0x36
        /*0876*/ 	.short	(.L_140 - .L_139)
.L_139:
        /*0878*/ 	.word	0x00000008
.L_140:


//--------------------- .nv.info._ZN3cub18CUB_300001_SM_10006detail10radix_sort33DeviceRadixSortExclusiveSumKernelINS1_5radix10policy_hubI6__halfjjE10Policy1000EjEEvPT0_ --------------------------
	.section	.nv.info._ZN3cub18CUB_300001_SM_10006detail10radix_sort33DeviceRadixSortExclusiveSumKernelINS1_5radix10policy_hubI6__halfjjE10Policy1000EjEEvPT0_,"",@"SHT_CUDA_INFO"
	.sectionflags	@""
	.align	4


	//----- nvinfo : EIATTR_CUDA_API_VERSION
	.align		4
        /*0000*/ 	.byte	0x04, 0x37
        /*0002*/ 	.short	(.L_142 - .L_141)
.L_141:
        /*0004*/ 	.word	0x00000082


	//----- nvinfo : EIATTR_KPARAM_INFO
	.align		4
.L_142:
        /*0008*/ 	.byte	0x04, 0x17
        /*000a*/ 	.short	(.L_144 - .L_143)
.L_143:
        /*000c*/ 	.word	0x00000000
        /*0010*/ 	.short	0x0000
        /*0012*/ 	.short	0x0000
        /*0014*/ 	.byte	0x00, 0xf5, 0x21, 0x00


	//----- nvinfo : EIATTR_SPARSE_MMA_MASK
	.align		4
.L_144:
        /*0018*/ 	.byte	0x03, 0x50
        /*001a*/ 	.short	0x0000


	//----- nvinfo : EIATTR_MAXREG_COUNT
	.align		4
        /*001c*/ 	.byte	0x03, 0x1b
        /*001e*/ 	.short	0x00ff


	//----- nvinfo : EIATTR_NUM_BARRIERS
	.align		4
        /*0020*/ 	.byte	0x02, 0x4c
        /*0022*/ 	.byte	0x01
	.zero		1


	//----- nvinfo : EIATTR_MERCURY_ISA_VERSION
	.align		4
        /*0024*/ 	.byte	0x03, 0x5f
        /*0026*/ 	.short	0x0101


	//----- nvinfo : EIATTR_COOP_GROUP_MASK_REGIDS
	.align		4
        /*0028*/ 	.byte	0x04, 0x29
        /*002a*/ 	.short	(.L_146 - .L_145)


	//   ....[0]....
.L_145:
        /*002c*/ 	.word	0xffffffff


	//   ....[1]....
        /*0030*/ 	.word	0xffffffff


	//   ....[2]....
        /*0034*/ 	.word	0xffffffff


	//   ....[3]....
        /*0038*/ 	.word	0xffffffff


	//   ....[4]....
        /*003c*/ 	.word	0xffffffff


	//   ....[5]....
        /*0040*/ 	.word	0x05000012


	//   ....[6]....
        /*0044*/ 	.word	0x05000012


	//   ....[7]....
        /*0048*/ 	.word	0x05000012


	//   ....[8]....
        /*004c*/ 	.word	0x05000012


	//   ....[9]....
        /*0050*/ 	.word	0x05000012


	//----- nvinfo : EIATTR_COOP_GROUP_INSTR_OFFSETS
	.align		4
.L_146:
        /*0054*/ 	.byte	0x04, 0x28
        /*0056*/ 	.short	(.L_148 - .L_147)


	//   ....[0]....
.L_147:
        /*0058*/ 	.word	0x00000210


	//   ....[1]....
        /*005c*/ 	.word	0x00000230


	//   ....[2]....
        /*0060*/ 	.word	0x00000250


	//   ....[3]....
        /*0064*/ 	.word	0x00000270


	//   ....[4]....
        /*0068*/ 	.word	0x00000290


	//   ....[5]....
        /*006c*/ 	.word	0x00000460


	//   ....[6]....
        /*0070*/ 	.word	0x000004d0


	//   ....[7]....
        /*0074*/ 	.word	0x00000540


	//   ....[8]....
        /*0078*/ 	.word	0x000005b0


	//   ....[9]....
        /*007c*/ 	.word	0x00000620


	//----- nvinfo : EIATTR_VRC_CTA_INIT_COUNT
	.align		4
.L_148:
        /*0080*/ 	.byte	0x02, 0x4a
	.zero		1
	.zero		1


	//----- nvinfo : EIATTR_EXIT_INSTR_OFFSETS
	.align		4
        /*0084*/ 	.byte	0x04, 0x1c
        /*0086*/ 	.short	(.L_150 - .L_149)


	//   ....[0]....
.L_149:
        /*0088*/ 	.word	0x000003d0


	//   ....[1]....
        /*008c*/ 	.word	0x00000400


	//----- nvinfo : EIATTR_CRS_STACK_SIZE
	.align		4
.L_150:
        /*0090*/ 	.byte	0x04, 0x1e
        /*0092*/ 	.short	(.L_152 - .L_151)
.L_151:
        /*0094*/ 	.word	0x00000000


	//----- nvinfo : EIATTR_CBANK_PARAM_SIZE
	.align		4
.L_152:
        /*0098*/ 	.byte	0x03, 0x19
        /*009a*/ 	.short	0x0008


	//----- nvinfo : EIATTR_PARAM_CBANK
	.align		4
        /*009c*/ 	.byte	0x04, 0x0a
        /*009e*/ 	.short	(.L_154 - .L_153)
	.align		4
.L_153:
        /*00a0*/ 	.word	index@(.nv.constant0._ZN3cub18CUB_300001_SM_10006detail10radix_sort33DeviceRadixSortExclusiveSumKernelINS1_5radix10policy_hubI6__halfjjE10Policy1000EjEEvPT0_)
        /*00a4*/ 	.short	0x0380
        /*00a6*/ 	.short	0x0008


	//----- nvinfo : EIATTR_SW_WAR
	.align		4
.L_154:
        /*00a8*/ 	.byte	0x04, 0x36
        /*00aa*/ 	.short	(.L_156 - .L_155)
.L_155:
        /*00ac*/ 	.word	0x00000008
.L_156:


//--------------------- .nv.info._ZN3cub18CUB_300001_SM_10006detail10radix_sort30DeviceRadixSortHistogramKernelINS1_5radix10policy_hubI6__halfjjE10Policy1000ELNS0_9SortOrderE1ES6_jNS1_21identity_decomposer_tEEEvPT2_PKT1_SB_iiT3_ --------------------------
	.section	.nv.info._ZN3cub18CUB_300001_SM_10006detail10radix_sort30DeviceRadixSortHistogramKernelINS1_5radix10policy_hubI6__halfjjE10Policy1000ELNS0_9SortOrderE1ES6_jNS1_21identity_decomposer_tEEEvPT2_PKT1_SB_iiT3_,"",@"SHT_CUDA_INFO"
	.sectionflags	@""
	.align	4


	//----- nvinfo : EIATTR_CUDA_API_VERSION
	.align		4
        /*0000*/ 	.byte	0x04, 0x37
        /*0002*/ 	.short	(.L_158 - .L_157)
.L_157:
        /*0004*/ 	.word	0x00000082


	//----- nvinfo : EIATTR_KPARAM_INFO
	.align		4
.L_158:
        /*0008*/ 	.byte	0x04, 0x17
        /*000a*/ 	.short	(.L_160 - .L_159)
.L_159:
        /*000c*/ 	.word	0x00000000
        /*0010*/ 	.short	0x0005
        /*0012*/ 	.short	0x001c
        /*0014*/ 	.byte	0x00, 0xf0, 0x05, 0x00


	//----- nvinfo : EIATTR_KPARAM_INFO
	.align		4
.L_160:
        /*0018*/ 	.byte	0x04, 0x17
        /*001a*/ 	.short	(.L_162 - .L_161)
.L_161:
        /*001c*/ 	.word	0x00000000
        /*0020*/ 	.short	0x0004
        /*0022*/ 	.short	0x0018
        /*0024*/ 	.byte	0x00, 0xf0, 0x11, 0x00


	//----- nvinfo : EIATTR_KPARAM_INFO
	.align		4
.L_162:
        /*0028*/ 	.byte	0x04, 0x17
        /*002a*/ 	.short	(.L_164 - .L_163)
.L_163:
        /*002c*/ 	.word	0x00000000
        /*0030*/ 	.short	0x0003
        /*0032*/ 	.short	0x0014
        /*0034*/ 	.byte	0x00, 0xf0, 0x11, 0x00


	//----- nvinfo : EIATTR_KPARAM_INFO
	.align		4
.L_164:
        /*0038*/ 	.byte	0x04, 0x17
        /*003a*/ 	.short	(.L_166 - .L_165)
.L_165:
        /*003c*/ 	.word	0x00000000
        /*0040*/ 	.short	0x0002
        /*0042*/ 	.short	0x0010
        /*0044*/ 	.byte	0x00, 0xf0, 0x11, 0x00


	//----- nvinfo : EIATTR_KPARAM_INFO
	.align		4
.L_166:
        /*0048*/ 	.byte	0x04, 0x17
        /*004a*/ 	.short	(.L_168 - .L_167)
.L_167:
        /*004c*/ 	.word	0x00000000
        /*0050*/ 	.short	0x0001
        /*0052*/ 	.short	0x0008
        /*0054*/ 	.byte	0x00, 0xf5, 0x21, 0x00


	//----- nvinfo : EIATTR_KPARAM_INFO
	.align		4
.L_168:
        /*0058*/ 	.byte	0x04, 0x17
        /*005a*/ 	.short	(.L_170 - .L_169)
.L_169:
        /*005c*/ 	.word	0x00000000
        /*0060*/ 	.short	0x0000
        /*0062*/ 	.short	0x0000
        /*0064*/ 	.byte	0x00, 0xf5, 0x21, 0x00


	//----- nvinfo : EIATTR_SPARSE_MMA_MASK
	.align		4
.L_170:
        /*0068*/ 	.byte	0x03, 0x50
        /*006a*/ 	.short	0x0000


	//----- nvinfo : EIATTR_MAXREG_COUNT
	.align		4
        /*006c*/ 	.byte	0x03, 0x1b
        /*006e*/ 	.short	0x00ff


	//----- nvinfo : EIATTR_NUM_BARRIERS
	.align		4
        /*0070*/ 	.byte	0x02, 0x4c
        /*0072*/ 	.byte	0x01
	.zero		1


	//----- nvinfo : EIATTR_MERCURY_ISA_VERSION
	.align		4
        /*0074*/ 	.byte	0x03, 0x5f
        /*0076*/ 	.short	0x0101


	//----- nvinfo : EIATTR_VRC_CTA_INIT_COUNT
	.align		4
        /*0078*/ 	.byte	0x02, 0x4a
	.zero		1
	.zero		1


	//----- nvinfo : EIATTR_EXIT_INSTR_OFFSETS
	.align		4
        /*007c*/ 	.byte	0x04, 0x1c
        /*007e*/ 	.short	(.L_172 - .L_171)


	//   ....[0]....
.L_171:
        /*0080*/ 	.word	0x00000030


	//   ....[1]....
        /*0084*/ 	.word	0x00003230


	//----- nvinfo : EIATTR_MAX_THREADS
	.align		4
.L_172:
        /*0088*/ 	.byte	0x04, 0x05
        /*008a*/ 	.short	(.L_174 - .L_173)
.L_173:
        /*008c*/ 	.word	0x00000080
        /*0090*/ 	.word	0x00000001
        /*0094*/ 	.word	0x00000001


	//----- nvinfo : EIATTR_CRS_STACK_SIZE
	.align		4
.L_174:
        /*0098*/ 	.byte	0x04, 0x1e
        /*009a*/ 	.short	(.L_176 - .L_175)
.L_175:
        /*009c*/ 	.word	0x00000000


	//----- nvinfo : EIATTR_CBANK_PARAM_SIZE
	.align		4
.L_176:
        /*00a0*/ 	.byte	0x03, 0x19
        /*00a2*/ 	.short	0x001d


	//----- nvinfo : EIATTR_PARAM_CBANK
	.align		4
        /*00a4*/ 	.byte	0x04, 0x0a
        /*00a6*/ 	.short	(.L_178 - .L_177)
	.align		4
.L_177:
        /*00a8*/ 	.word	index@(.nv.constant0._ZN3cub18CUB_300001_SM_10006detail10radix_sort30DeviceRadixSortHistogramKernelINS1_5radix10policy_hubI6__halfjjE10Policy1000ELNS0_9SortOrderE1ES6_jNS1_21identity_decomposer_tEEEvPT2_PKT1_SB_iiT3_)
        /*00ac*/ 	.short	0x0380
        /*00ae*/ 	.short	0x001d


	//----- nvinfo : EIATTR_SW_WAR
	.align		4
.L_178:
        /*00b0*/ 	.byte	0x04, 0x36
        /*00b2*/ 	.short	(.L_180 - .L_179)
.L_179:
        /*00b4*/ 	.word	0x00000008
.L_180:


//--------------------- .nv.info._ZN3cub18CUB_300001_SM_10006detail10radix_sort31DeviceRadixSortSingleTileKernelINS1_5radix10policy_hubI6__halfjjE10Policy1000ELNS0_9SortOrderE1ES6_jjNS1_21identity_decomposer_tEEEvPKT1_PSB_PKT2_PSF_T3_iiT4_ --------------------------
	.section	.nv.info._ZN3cub18CUB_300001_SM_10006detail10radix_sort31DeviceRadixSortSingleTileKernelINS1_5radix10policy_hubI6__halfjjE10Policy1000ELNS0_9SortOrderE1ES6_jjNS1_21identity_decomposer_tEEEvPKT1_PSB_PKT2_PSF_T3_iiT4_,"",@"SHT_CUDA_INFO"
	.sectionflags	@""
	.align	4


	//----- nvinfo : EIATTR_CUDA_API_VERSION
	.align		4
        /*0000*/ 	.byte	0x04, 0x37
        /*0002*/ 	.short	(.L_182 - .L_181)
.L_181:
        /*0004*/ 	.word	0x00000082


	//----- nvinfo : EIATTR_KPARAM_INFO
	.align		4
.L_182:
        /*0008*/ 	.byte	0x04, 0x17
        /*000a*/ 	.short	(.L_184 - .L_183)
.L_183:
        /*000c*/ 	.word	0x00000000
        /*0010*/ 	.short	0x0007
        /*0012*/ 	.short	0x002c
        /*0014*/ 	.byte	0x00, 0xf0, 0x05, 0x00


	//----- nvinfo : EIATTR_KPARAM_INFO
	.align		4
.L_184:
        /*0018*/ 	.byte	0x04, 0x17
        /*001a*/ 	.short	(.L_186 - .L_185)
.L_185:
        /*001c*/ 	.word	0x00000000
        /*0020*/ 	.short	0x0006
        /*0022*/ 	.short	0x0028
        /*0024*/ 	.byte	0x00, 0xf0, 0x11, 0x00


	//----- nvinfo : EIATTR_KPARAM_INFO
	.align		4
.L_186:
        /*0028*/ 	.byte	0x04, 0x17
        /*002a*/ 	.short	(.L_188 - .L_187)
.L_187:
        /*002c*/ 	.word	0x00000000
        /*0030*/ 	.short	0x0005
        /*0032*/ 	.short	0x0024
        /*0034*/ 	.byte	0x00, 0xf0, 0x11, 0x00


	//----- nvinfo : EIATTR_KPARAM_INFO
	.align		4
.L_188:
        /*0038*/ 	.byte	0x04, 0x17
        /*003a*/ 	.short	(.L_190 - .L_189)
.L_189:
        /*003c*/ 	.word	0x00000000
        /*0040*/ 	.short	0x0004
        /*0042*/ 	.short	0x0020
        /*0044*/ 	.byte	0x00, 0xf0, 0x11, 0x00


	//----- nvinfo : EIATTR_KPARAM_INFO
	.align		4
.L_190:
        /*0048*/ 	.byte	0x04, 0x17
        /*004a*/ 	.short	(.L_192 - .L_191)
.L_191:
        /*004c*/ 	.word	0x00000000
        /*0050*/ 	.short	0x0003
        /*0052*/ 	.short	0x0018
        /*0054*/ 	.byte	0x00, 0xf5, 0x21, 0x00


	//----- nvinfo : EIATTR_KPARAM_INFO
	.align		4
.L_192:
        /*0058*/ 	.byte	0x04, 0x17
        /*005a*/ 	.short	(.L_194 - .L_193)
.L_193:
        /*005c*/ 	.word	0x00000000
        /*0060*/ 	.short	0x0002
        /*0062*/ 	.short	0x0010
        /*0064*/ 	.byte	0x00, 0xf5, 0x21, 0x00


	//----- nvinfo : EIATTR_KPARAM_INFO
	.align		4
.L_194:
        /*0068*/ 	.byte	0x04, 0x17
        /*006a*/ 	.short	(.L_196 - .L_195)
.L_195:
        /*006c*/ 	.word	0x00000000
        /*0070*/ 	.short	0x0001
        /*0072*/ 	.short	0x0008
        /*0074*/ 	.byte	0x00, 0xf5, 0x21, 0x00


	//----- nvinfo : EIATTR_KPARAM_INFO
	.align		4
.L_196:
        /*0078*/ 	.byte	0x04, 0x17
        /*007a*/ 	.short	(.L_198 - .L_197)
.L_197:
        /*007c*/ 	.word	0x00000000
        /*0080*/ 	.short	0x0000
        /*0082*/ 	.short	0x0000
        /*0084*/ 	.byte	0x00, 0xf5, 0x21, 0x00


	//----- nvinfo : EIATTR_SPARSE_MMA_MASK
	.align		4
.L_198:
        /*0088*/ 	.byte	0x03, 0x50
        /*008a*/ 	.short	0x0000


	//----- nvinfo : EIATTR_MAXREG_COUNT
	.align		4
        /*008c*/ 	.byte	0x03, 0x1b
        /*008e*/ 	.short	0x00ff


	//----- nvinfo : EIATTR_NUM_BARRIERS
	.align		4
        /*0090*/ 	.byte	0x02, 0x4c
        /*0092*/ 	.byte	0x01
	.zero		1


	//----- nvinfo : EIATTR_MERCURY_ISA_VERSION
	.align		4
        /*0094*/ 	.byte	0x03, 0x5f
        /*0096*/ 	.short	0x0101


	//----- nvinfo : EIATTR_COOP_GROUP_MASK_REGIDS
	.align		4
        /*0098*/ 	.byte	0x04, 0x29
        /*009a*/ 	.short	(.L_200 - .L_199)


	//   ....[0]....
.L_199:
        /*009c*/ 	.word	0xffffffff


	//   ....[1]....
        /*00a0*/ 	.word	0xffffffff


	//   ....[2]....
        /*00a4*/ 	.word	0xffffffff


	//   ....[3]....
        /*00a8*/ 	.word	0xffffffff


	//   ....[4]....
        /*00ac*/ 	.word	0xffffffff


	//----- nvinfo : EIATTR_COOP_GROUP_INSTR_OFFSETS
	.align		4
.L_200:
        /*00b0*/ 	.byte	0x04, 0x28
        /*00b2*/ 	.short	(.L_202 - .L_201)


	//   ....[0]....
.L_201:
        /*00b4*/ 	.word	0x00002880


	//   ....[1]....
        /*00b8*/ 	.word	0x000028a0


	//   ....[2]....
        /*00bc*/ 	.word	0x000028c0


	//   ....[3]....
        /*00c0*/ 	.word	0x000028e0


	//   ....[4]....
        /*00c4*/ 	.word	0x00002900


	//----- nvinfo : EIATTR_VRC_CTA_INIT_COUNT
	.align		4
.L_202:
        /*00c8*/ 	.byte	0x02, 0x4a
	.zero		1
	.zero		1


	//----- nvinfo : EIATTR_EXIT_INSTR_OFFSETS
	.align		4
        /*00cc*/ 	.byte	0x04, 0x1c
        /*00ce*/ 	.short	(.L_204 - .L_203)


	//   ....[0]....
.L_203:
        /*00d0*/ 	.word	0x00004bb0


	//   ....[1]....
        /*00d4*/ 	.word	0x00004c40


	//----- nvinfo : EIATTR_MAX_THREADS
	.align		4
.L_204:
        /*00d8*/ 	.byte	0x04, 0x05
        /*00da*/ 	.short	(.L_206 - .L_205)
.L_205:
        /*00dc*/ 	.word	0x00000100
        /*00e0*/ 	.word	0x00000001
        /*00e4*/ 	.word	0x00000001


	//----- nvinfo : EIATTR_CBANK_PARAM_SIZE
	.align		4
.L_206:
        /*00e8*/ 	.byte	0x03, 0x19
        /*00ea*/ 	.short	0x002d


	//----- nvinfo : EIATTR_PARAM_CBANK
	.align		4
        /*00ec*/ 	.byte	0x04, 0x0a
        /*00ee*/ 	.short	(.L_208 - .L_207)
	.align		4
.L_207:
        /*00f0*/ 	.word	index@(.nv.constant0._ZN3cub18CUB_300001_SM_10006detail10radix_sort31DeviceRadixSortSingleTileKernelINS1_5radix10policy_hubI6__halfjjE10Policy1000ELNS0_9SortOrderE1ES6_jjNS1_21identity_decomposer_tEEEvPKT1_PSB_PKT2_PSF_T3_iiT4_)
        /*00f4*/ 	.short	0x0380
        /*00f6*/ 	.short	0x002d


	//----- nvinfo : EIATTR_SW_WAR
	.align		4
.L_208:
        /*00f8*/ 	.byte	0x04, 0x36
        /*00fa*/ 	.short	(.L_210 - .L_209)
.L_209:
        /*00fc*/ 	.word	0x00000008
.L_210:


//--------------------- .nv.info._ZN3cub18CUB_300001_SM_10006detail4scan16DeviceScanKernelINS2_10policy_hubI6__halfS5_S5_jN4cuda3std3__44plusIvEEE10Policy1000EPS5_SD_NS0_13ScanTileStateIS5_Lb1EEESA_NS0_8NullTypeEjS5_Lb0ESG_EEvT0_T1_T2_iT3_T4_T5_ --------------------------
	.section	.nv.info._ZN3cub18CUB_300001_SM_10006detail4scan16DeviceScanKernelINS2_10policy_hubI6__halfS5_S5_jN4cuda3std3__44plusIvEEE10Policy1000EPS5_SD_NS0_13ScanTileStateIS5_Lb1EEESA_NS0_8NullTypeEjS5_Lb0ESG_EEvT0_T1_T2_iT3_T4_T5_,"",@"SHT_CUDA_INFO"
	.sectionflags	@""
	.align	4


	//----- nvinfo : EIATTR_CUDA_API_VERSION
	.align		4
        /*0000*/ 	.byte	0x04, 0x37
        /*0002*/ 	.short	(.L_212 - .L_211)
.L_211:
        /*0004*/ 	.word	0x00000082


	//----- nvinfo : EIATTR_KPARAM_INFO
	.align		4
.L_212:
        /*0008*/ 	.byte	0x04, 0x17
        /*000a*/ 	.short	(.L_214 - .L_213)
.L_213:
        /*000c*/ 	.word	0x00000000
        /*0010*/ 	.short	0x0006
        /*0012*/ 	.short	0x0020
        /*0014*/ 	.byte	0x00, 0xf0, 0x11, 0x00


	//----- nvinfo : EIATTR_KPARAM_INFO
	.align		4
.L_214:
        /*0018*/ 	.byte	0x04, 0x17
        /*001a*/ 	.short	(.L_216 - .L_215)
.L_215:
        /*001c*/ 	.word	0x00000000
        /*0020*/ 	.short	0x0005
        /*0022*/ 	.short	0x001d
        /*0024*/ 	.byte	0x00, 0xf0, 0x05, 0x00


	//----- nvinfo : EIATTR_KPARAM_INFO
	.align		4
.L_216:
        /*0028*/ 	.byte	0x04, 0x17
        /*002a*/ 	.short	(.L_218 - .L_217)
.L_217:
        /*002c*/ 	.word	0x00000000
        /*0030*/ 	.short	0x0004
        /*0032*/ 	.short	0x001c
        /*0034*/ 	.byte	0x00, 0xf0, 0x05, 0x00


	//----- nvinfo : EIATTR_KPARAM_INFO
	.align		4
.L_218:
        /*0038*/ 	.byte	0x04, 0x17
        /*003a*/ 	.short	(.L_220 - .L_219)
.L_219:
        /*003c*/ 	.word	0x00000000
        /*0040*/ 	.short	0x0003
        /*0042*/ 	.short	0x0018
        /*0044*/ 	.byte	0x00, 0xf0, 0x11, 0x00


	//----- nvinfo : EIATTR_KPARAM_INFO
	.align		4
.L_220:
        /*0048*/ 	.byte	0x04, 0x17
        /*004a*/ 	.short	(.L_222 - .L_221)
.L_221:
        /*004c*/ 	.word	0x00000000
        /*0050*/ 	.short	0x0002
        /*0052*/ 	.short	0x0010
        /*0054*/ 	.byte	0x00, 0xf0, 0x21, 0x00


	//----- nvinfo : EIATTR_KPARAM_INFO
	.align		4
.L_222:
        /*0058*/ 	.byte	0x04, 0x17
        /*005a*/ 	.short	(.L_224 - .L_223)
.L_223:
        /*005c*/ 	.word	0x00000000
        /*0060*/ 	.short	0x0001
        /*0062*/ 	.short	0x0008
        /*0064*/ 	.byte	0x00, 0xf5, 0x21, 0x00


	//----- nvinfo : EIATTR_KPARAM_INFO
	.align		4
.L_224:
        /*0068*/ 	.byte	0x04, 0x17
        /*006a*/ 	.short	(.L_226 - .L_225)
.L_225:
        /*006c*/ 	.word	0x00000000
        /*0070*/ 	.short	0x0000
        /*0072*/ 	.short	0x0000
        /*0074*/ 	.byte	0x00, 0xf5, 0x21, 0x00


	//----- nvinfo : EIATTR_SPARSE_MMA_MASK
	.align		4
.L_226:
        /*0078*/ 	.byte	0x03, 0x50
        /*007a*/ 	.short	0x0000


	//----- nvinfo : EIATTR_MAXREG_COUNT
	.align		4
        /*007c*/ 	.byte	0x03, 0x1b
        /*007e*/ 	.short	0x0080


	//----- nvinfo : EIATTR_NUM_BARRIERS
	.align		4
        /*0080*/ 	.byte	0x02, 0x4c
        /*0082*/ 	.byte	0x01
	.zero		1


	//----- nvinfo : EIATTR_MERCURY_ISA_VERSION
	.align		4
        /*0084*/ 	.byte	0x03, 0x5f
        /*0086*/ 	.short	0x0101


	//----- nvinfo : EIATTR_UNUSED_LOAD_BYTE_OFFSET
	.align		4
        /*0088*/ 	.byte	0x04, 0x44
        /*008a*/ 	.short	(.L_228 - .L_227)


	//   ....[0]....
.L_227:
        /*008c*/ 	.word	0x00003580
        /*0090*/ 	.word	0x00003fff


	//----- nvinfo : EIATTR_COOP_GROUP_MASK_REGIDS
	.align		4
.L_228:
        /*0094*/ 	.byte	0x04, 0x29
        /*0096*/ 	.short	(.L_230 - .L_229)


	//   ....[0]....
.L_229:
        /*0098*/ 	.word	0xffffffff


	//   ....[1]....
        /*009c*/ 	.word	0xffffffff


	//   ....[2]....
        /*00a0*/ 	.word	0xffffffff


	//   ....[3]....
        /*00a4*/ 	.word	0xffffffff


	//   ....[4]....
        /*00a8*/ 	.word	0xffffffff


	//   ....[5]....
        /*00ac*/ 	.word	0xffffffff


	//   ....[6]....
        /*00b0*/ 	.word	0xffffffff


	//   ....[7]....
        /*00b4*/ 	.word	0xffffffff


	//   ....[8]....
        /*00b8*/ 	.word	0xffffffff


	//   ....[9]....
        /*00bc*/ 	.word	0xffffffff


	//   ....[10]....
        /*00c0*/ 	.word	0xffffffff


	//   ....[11]....
        /*00c4*/ 	.word	0xffffffff


	//   ....[12]....
        /*00c8*/ 	.word	0xffffffff


	//   ....[13]....
        /*00cc*/ 	.word	0xffffffff


	//   ....[14]....
        /*00d0*/ 	.word	0xffffffff


	//   ....[15]....
        /*00d4*/ 	.word	0xffffffff


	//   ....[16]....
        /*00d8*/ 	.word	0xffffffff


	//   ....[17]....
        /*00dc*/ 	.word	0xffffffff


	//   ....[18]....
        /*00e0*/ 	.word	0xffffffff


	//   ....[19]....
        /*00e4*/ 	.word	0xffffffff


	//   ....[20]....
        /*00e8*/ 	.word	0xffffffff


	//   ....[21]....
        /*00ec*/ 	.word	0xffffffff


	//   ....[22]....
        /*00f0*/ 	.word	0xffffffff


	//   ....[23]....
        /*00f4*/ 	.word	0xffffffff


	//   ....[24]....
        /*00f8*/ 	.word	0xffffffff


	//   ....[25]....
        /*00fc*/ 	.word	0xffffffff


	//   ....[26]....
        /*0100*/ 	.word	0xffffffff


	//   ....[27]....
        /*0104*/ 	.word	0xffffffff


	//   ....[28]....
        /*0108*/ 	.word	0xffffffff


	//   ....[29]....
        /*010c*/ 	.word	0xffffffff


	//   ....[30]....
        /*0110*/ 	.word	0xffffffff


	//   ....[31]....
        /*0114*/ 	.word	0xffffffff


	//   ....[32]....
        /*0118*/ 	.word	0xffffffff


	//   ....[33]....
        /*011c*/ 	.word	0xffffffff


	//   ....[34]....
        /*0120*/ 	.word	0xffffffff


	//   ....[35]....
        /*0124*/ 	.word	0xffffffff


	//   ....[36]....
        /*0128*/ 	.word	0xffffffff


	//   ....[37]....
        /*012c*/ 	.word	0xffffffff


	//   ....[38]....
        /*0130*/ 	.word	0xffffffff


	//   ....[39]....
        /*0134*/ 	.word	0xffffffff


	//   ....[40]....
        /*0138*/ 	.word	0xffffffff


	//   ....[41]....
        /*013c*/ 	.word	0xffffffff


	//   ....[42]....
        /*0140*/ 	.word	0xffffffff


	//   ....[43]....
        /*0144*/ 	.word	0xffffffff


	//   ....[44]....
        /*0148*/ 	.word	0xffffffff


	//   ....[45]....
        /*014c*/ 	.word	0xffffffff


	//   ....[46]....
        /*0150*/ 	.word	0xffffffff


	//   ....[47]....
        /*0154*/ 	.word	0xffffffff


	//   ....[48]....
        /*0158*/ 	.word	0xffffffff


	//   ....[49]....
        /*015c*/ 	.word	0xffffffff


	//   ....[50]....
        /*0160*/ 	.word	0xffffffff


	//   ....[51]....
        /*0164*/ 	.word	0xffffffff


	//   ....[52]....
        /*0168*/ 	.word	0xffffffff


	//   ....[53]....
        /*016c*/ 	.word	0xffffffff


	//   ....[54]....
        /*0170*/ 	.word	0xffffffff


	//   ....[55]....
        /*0174*/ 	.word	0xffffffff


	//   ....[56]....
        /*0178*/ 	.word	0xffffffff


	//   ....[57]....
        /*017c*/ 	.word	0xffffffff


	//   ....[58]....
        /*0180*/ 	.word	0xffffffff


	//   ....[59]....
        /*0184*/ 	.word	0xffffffff


	//   ....[60]....
        /*0188*/ 	.word	0xffffffff


	//   ....[61]....
        /*018c*/ 	.word	0xffffffff


	//   ....[62]....
        /*0190*/ 	.word	0xffffffff


	//   ....[63]....
        /*0194*/ 	.word	0xffffffff


	//   ....[64]....
        /*0198*/ 	.word	0x0500001a


	//   ....[65]....
        /*019c*/ 	.word	0x0500001a


	//   ....[66]....
        /*01a0*/ 	.word	0x0500001a


	//   ....[67]....
        /*01a4*/ 	.word	0x0500001a


	//   ....[68]....
        /*01a8*/ 	.word	0x0500001a


	//   ....[69]....
        /*01ac*/ 	.word	0x0500001a


	//   ....[70]....
        /*01b0*/ 	.word	0x0500001a


	//   ....[71]....
        /*01b4*/ 	.word	0x0500001a


	//   ....[72]....
        /*01b8*/ 	.word	0x0500001a


	//   ....[73]....
        /*01bc*/ 	.word	0x0500001a


	//   ....[74]....
        /*01c0*/ 	.word	0x0500001a


	//   ....[75]....
        /*01c4*/ 	.word	0x0500001a


	//   ....[76]....
        /*01c8*/ 	.word	0x0500001a


	//   ....[77]....
        /*01cc*/ 	.word	0x0500001a


	//   ....[78]....
        /*01d0*/ 	.word	0x0500001a


	//   ....[79]....
        /*01d4*/ 	.word	0x0500001a


	//   ....[80]....
        /*01d8*/ 	.word	0x0500001a


	//   ....[81]....
        /*01dc*/ 	.word	0x0500001a


	//   ....[82]....
        /*01e0*/ 	.word	0x0500001a


	//   ....[83]....
        /*01e4*/ 	.word	0x0500001a


	//   ....[84]....
        /*01e8*/ 	.word	0x0500001a


	//   ....[85]....
        /*01ec*/ 	.word	0x0500001a


	//   ....[86]....
        /*01f0*/ 	.word	0x0500001a


	//   ....[87]....
        /*01f4*/ 	.word	0x0500001a


	//   ....[88]....
        /*01f8*/ 	.word	0x0500001a


	//   ....[89]....
        /*01fc*/ 	.word	0x0500001a


	//   ....[90]....
        /*0200*/ 	.word	0x0500001a


	//   ....[91]....
        /*0204*/ 	.word	0x0500001a


	//   ....[92]....
        /*0208*/ 	.word	0x0500001a


	//   ....[93]....
        /*020c*/ 	.word	0x0500001a


	//   ....[94]....
        /*0210*/ 	.word	0x0500001a


	//   ....[95]....
        /*0214*/ 	.word	0x0500001a


	//   ....[96]....
        /*0218*/ 	.word	0x0500001a


	//   ....[97]....
        /*021c*/ 	.word	0x0500001a


	//   ....[98]....
        /*0220*/ 	.word	0x0500001a


	//   ....[99]....
        /*0224*/ 	.word	0x0500001a


	//----- nvinfo : EIATTR_COOP_GROUP_INSTR_OFFSETS
	.align		4
.L_230:
        /*0228*/ 	.byte	0x04, 0x28
        /*022a*/ 	.short	(.L_232 - .L_231)


	//   ....[0]....
.L_231:
        /*022c*/ 	.word	0x00000530


	//   ....[1]....
        /*0230*/ 	.word	0x00000760


	//   ....[2]....
        /*0234*/ 	.word	0x000007c0


	//   ....[3]....
        /*0238*/ 	.word	0x00000820


	//   ....[4]....
        /*023c*/ 	.word	0x00000880


	//   ....[5]....
        /*0240*/ 	.word	0x000008e0


	//   ....[6]....
        /*0244*/ 	.word	0x00000bc0


	//   ....[7]....
        /*0248*/ 	.word	0x00001020


	//   ....[8]....
        /*024c*/ 	.word	0x00001070


	//   ....[9]....
        /*0250*/ 	.word	0x000010c0


	//   ....[10]....
        /*0254*/ 	.word	0x00001110


	//   ....[11]....
        /*0258*/ 	.word	0x00001160


	//   ....[12]....
        /*025c*/ 	.word	0x000013e0


	//   ....[13]....
        /*0260*/ 	.word	0x00001680


	//   ....[14]....
        /*0264*/ 	.word	0x00001740


	//   ....[15]....
        /*0268*/ 	.word	0x000017c0


	//   ....[16]....
        /*026c*/ 	.word	0x00001830


	//   ....[17]....
        /*0270*/ 	.word	0x000018b0


	//   ....[18]....
        /*0274*/ 	.word	0x00001910


	//   ....[19]....
        /*0278*/ 	.word	0x00001970


	//   ....[20]....
        /*027c*/ 	.word	0x000019e0


	//   ....[21]....
        /*0280*/ 	.word	0x000019f0


	//   ....[22]....
        /*0284*/ 	.word	0x00001af0


	//   ....[23]....
        /*0288*/ 	.word	0x00001bb0


	//   ....[24]....
        /*028c*/ 	.word	0x00001c40


	//   ....[25]....
        /*0290*/ 	.word	0x00001cb0


	//   ....[26]....
        /*0294*/ 	.word	0x00001d20


	//   ....[27]....
        /*0298*/ 	.word	0x00001d70


	//   ....[28]....
        /*029c*/ 	.word	0x00001dc0


	//   ....[29]....
        /*02a0*/ 	.word	0x00001e10


	//   ....[30]....
        /*02a4*/ 	.word	0x00001e20


	//   ....[31]....
        /*02a8*/ 	.word	0x000023d0


	//   ....[32]....
        /*02ac*/ 	.word	0x000030b0


	//   ....[33]....
        /*02b0*/ 	.word	0x000032f0


	//   ....[34]....
        /*02b4*/ 	.word	0x00003340


	//   ....[35]....
        /*02b8*/ 	.word	0x000033a0


	//   ....[36]....
        /*02bc*/ 	.word	0x00003400


	//   ....[37]....
        /*02c0*/ 	.word	0x00003460


	//   ....[38]....
        /*02c4*/ 	.word	0x000036d0


	//   ....[39]....
        /*02c8*/ 	.word	0x00003af0


	//   ....[40]....
        /*02cc*/ 	.word	0x00003b40


	//   ....[41]....
        /*02d0*/ 	.word	0x00003b90


	//   ....[42]....
        /*02d4*/ 	.word	0x00003be0


	//   ....[43]....
        /*02d8*/ 	.word	0x00003c30


	//   ....[44]....
        /*02dc*/ 	.word	0x00003f10


	//   ....[45]....
        /*02e0*/ 	.word	0x00004150


	//   ....[46]....
        /*02e4*/ 	.word	0x00004210


	//   ....[47]....
        /*02e8*/ 	.word	0x000042a0


	//   ....[48]....
        /*02ec*/ 	.word	0x00004310


	//   ....[49]....
        /*02f0*/ 	.word	0x00004380


	//   ....[50]....
        /*02f4*/ 	.word	0x000043e0


	//   ....[51]....
        /*02f8*/ 	.word	0x00004440


	//   ....[52]....
        /*02fc*/ 	.word	0x000044c0


	//   ....[53]....
        /*0300*/ 	.word	0x000044e0


	//   ....[54]....
        /*0304*/ 	.word	0x000045d0


	//   ....[55]....
        /*0308*/ 	.word	0x00004690


	//   ....[56]....
        /*030c*/ 	.word	0x00004710


	//   ....[57]....
        /*0310*/ 	.word	0x00004780


	//   ....[58]....
        /*0314*/ 	.word	0x000047f0


	//   ....[59]....
        /*0318*/ 	.word	0x00004850


	//   ....[60]....
        /*031c*/ 	.word	0x000048b0


	//   ....[61]....
        /*0320*/ 	.word	0x00004920


	//   ....[62]....
        /*0324*/ 	.word	0x00004930


	//   ....[63]....
        /*0328*/ 	.word	0x00004f20


	//   ....[64]....
        /*032c*/ 	.word	0x000056e0


	//   ....[65]....
        /*0330*/ 	.word	0x00005760


	//   ....[66]....
        /*0334*/ 	.word	0x000057f0


	//   ....[67]....
        /*0338*/ 	.word	0x000058d0


	//   ....[68]....
        /*033c*/ 	.word	0x00005990


	//   ....[69]....
        /*0340*/ 	.word	0x00005a30


	//   ....[70]....
        /*0344*/ 	.word	0x00005ad0


	//   ....[71]....
        /*0348*/ 	.word	0x00005b70


	//   ....[72]....
        /*034c*/ 	.word	0x00005ba0


	//   ....[73]....
        /*0350*/ 	.word	0x00005c80


	//   ....[74]....
        /*0354*/ 	.word	0x00005d00


	//   ....[75]....
        /*0358*/ 	.word	0x00005d80


	//   ....[76]....
        /*035c*/ 	.word	0x00005e60


	//   ....[77]....
        /*0360*/ 	.word	0x00005f00


	//   ....[78]....
        /*0364*/ 	.word	0x00005fb0


	//   ....[79]....
        /*0368*/ 	.word	0x00006060


	//   ....[80]....
        /*036c*/ 	.word	0x00006100


	//   ....[81]....
        /*0370*/ 	.word	0x00006170


	//   ....[82]....
        /*0374*/ 	.word	0x000061e0


	//   ....[83]....
        /*0378*/ 	.word	0x00006260


	//   ....[84]....
        /*037c*/ 	.word	0x00006300


	//   ....[85]....
        /*0380*/ 	.word	0x000063c0


	//   ....[86]....
        /*0384*/ 	.word	0x00006470


	//   ....[87]....
        /*0388*/ 	.word	0x00006520


	//   ....[88]....
        /*038c*/ 	.word	0x000065d0


	//   ....[89]....
        /*0390*/ 	.word	0x00006680


	//   ....[90]....
        /*0394*/ 	.word	0x000066b0


	//   ....[91]....
        /*0398*/ 	.word	0x00006790


	//   ....[92]....
        /*039c*/ 	.word	0x00006810


	//   ....[93]....
        /*03a0*/ 	.word	0x00006890


	//   ....[94]....
        /*03a4*/ 	.word	0x00006960


	//   ....[95]....
        /*03a8*/ 	.word	0x00006a10


	//   ....[96]....
        /*03ac*/ 	.word	0x00006ad0


	//   ....[97]....
        /*03b0*/ 	.word	0x00006b70


	//   ....[98]....
        /*03b4*/ 	.word	0x00006c20


	//   ....[99]....
        /*03b8*/ 	.word	0x00006c90


	//----- nvinfo : EIATTR_VRC_CTA_INIT_COUNT
	.align		4
.L_232:
        /*03bc*/ 	.byte	0x02, 0x4a
	.zero		1
	.zero		1


	//----- nvinfo : EIATTR_EXIT_INSTR_OFFSETS
	.align		4
        /*03c0*/ 	.byte	0x04, 0x1c
        /*03c2*/ 	.short	(.L_234 - .L_233)


	//   ....[0]....
.L_233:
        /*03c4*/ 	.word	0x00002720


	//   ....[1]....
        /*03c8*/ 	.word	0x00002760


	//   ....[2]....
        /*03cc*/ 	.word	0x00005670


	//   ....[3]....
        /*03d0*/ 	.word	0x00005690


	//----- nvinfo : EIATTR_MAX_THREADS
	.align		4
.L_234:
        /*03d4*/ 	.byte	0x04, 0x05
        /*03d6*/ 	.short	(.L_236 - .L_235)
.L_235:
        /*03d8*/ 	.word	0x00000200
        /*03dc*/ 	.word	0x00000001
        /*03e0*/ 	.word	0x00000001


	//----- nvinfo : EIATTR_CRS_STACK_SIZE
	.align		4
.L_236:
        /*03e4*/ 	.byte	0x04, 0x1e
        /*03e6*/ 	.short	(.L_238 - .L_237)
.L_237:
        /*03e8*/ 	.word	0x00000000


	//----- nvinfo : EIATTR_CBANK_PARAM_SIZE
	.align		4
.L_238:
        /*03ec*/ 	.byte	0x03, 0x19
        /*03ee*/ 	.short	0x0024


	//----- nvinfo : EIATTR_PARAM_CBANK
	.align		4
        /*03f0*/ 	.byte	0x04, 0x0a
        /*03f2*/ 	.short	(.L_240 - .L_239)
	.align		4
.L_239:
        /*03f4*/ 	.word	index@(.nv.constant0._ZN3cub18CUB_300001_SM_10006detail4scan16DeviceScanKernelINS2_10policy_hubI6__halfS5_S5_jN4cuda3std3__44plusIvEEE10Policy1000EPS5_SD_NS0_13ScanTileStateIS5_Lb1EEESA_NS0_8NullTypeEjS5_Lb0ESG_EEvT0_T1_T2_iT3_T4_T5_)
        /*03f8*/ 	.short	0x0380
        /*03fa*/ 	.short	0x0024


	//----- nvinfo : EIATTR_SW_WAR
	.align		4
.L_240:
        /*03fc*/ 	.byte	0x04, 0x36
        /*03fe*/ 	.short	(.L_242 - .L_241)
.L_241:
        /*0400*/ 	.word	0x00000008
.L_242:


//--------------------- .nv.info._ZN3cub18CUB_300001_SM_10006detail4scan20DeviceScanInitKernelINS0_13ScanTileStateI6__halfLb1EEEEEvT_i --------------------------
	.section	.nv.info._ZN3cub18CUB_300001_SM_10006detail4scan20DeviceScanInitKernelINS0_13ScanTileStateI6__halfLb1EEEEEvT_i,"",@"SHT_CUDA_INFO"
	.sectionflags	@""
	.align	4


	//----- nvinfo : EIATTR_CUDA_API_VERSION
	.align		4
        /*0000*/ 	.byte	0x04, 0x37
        /*0002*/ 	.short	(.L_244 - .L_243)
.L_243:
        /*0004*/ 	.word	0x00000082


	//----- nvinfo : EIATTR_KPARAM_INFO
	.align		4
.L_244:
        /*0008*/ 	.byte	0x04, 0x17
        /*000a*/ 	.short	(.L_246 - .L_245)
.L_245:
        /*000c*/ 	.word	0x00000000
        /*0010*/ 	.short	0x0001
        /*0012*/ 	.short	0x0008
        /*0014*/ 	.byte	0x00, 0xf0, 0x11, 0x00


	//----- nvinfo : EIATTR_KPARAM_INFO
	.align		4
.L_246:
        /*0018*/ 	.byte	0x04, 0x17
        /*001a*/ 	.short	(.L_248 - .L_247)
.L_247:
        /*001c*/ 	.word	0x00000000
        /*0020*/ 	.short	0x0000
        /*0022*/ 	.short	0x0000
        /*0024*/ 	.byte	0x00, 0xf0, 0x21, 0x00


	//----- nvinfo : EIATTR_SPARSE_MMA_MASK
	.align		4
.L_248:
        /*0028*/ 	.byte	0x03, 0x50
        /*002a*/ 	.short	0x0000


	//----- nvinfo : EIATTR_MAXREG_COUNT
	.align		4
        /*002c*/ 	.byte	0x03, 0x1b
        /*002e*/ 	.short	0x00ff


	//----- nvinfo : EIATTR_MERCURY_ISA_VERSION
	.align		4
        /*0030*/ 	.byte	0x03, 0x5f
        /*0032*/ 	.short	0x0101


	//----- nvinfo : EIATTR_VRC_CTA_INIT_COUNT
	.align		4
        /*0034*/ 	.byte	0x02, 0x4a
	.zero		1
	.zero		1


	//----- nvinfo : EIATTR_EXIT_INSTR_OFFSETS
	.align		4
        /*0038*/ 	.byte	0x04, 0x1c
        /*003a*/ 	.short	(.L_250 - .L_249)


	//   ....[0]....
.L_249:
        /*003c*/ 	.word	0x000000e0


	//   ....[1]....
        /*0040*/ 	.word	0x00000120


	//----- nvinfo : EIATTR_CBANK_PARAM_SIZE
	.align		4
.L_250:
        /*0044*/ 	.byte	0x03, 0x19
        /*0046*/ 	.short	0x000c


	//----- nvinfo : EIATTR_PARAM_CBANK
	.align		4
        /*0048*/ 	.byte	0x04, 0x0a
        /*004a*/ 	.short	(.L_252 - .L_251)
	.align		4
.L_251:
        /*004c*/ 	.word	index@(.nv.constant0._ZN3cub18CUB_300001_SM_10006detail4scan20DeviceScanInitKernelINS0_13ScanTileStateI6__halfLb1EEEEEvT_i)
        /*0050*/ 	.short	0x0380
        /*0052*/ 	.short	0x000c


	//----- nvinfo : EIATTR_SW_WAR
	.align		4
.L_252:
        /*0054*/ 	.byte	0x04, 0x36
        /*0056*/ 	.short	(.L_254 - .L_253)
.L_253:
        /*0058*/ 	.word	0x00000008
.L_254:


//--------------------- .nv.info._ZN3cub18CUB_300001_SM_10006detail6reduce28DeviceReduceSingleTileKernelINS2_10policy_hubINS0_12KeyValuePairIi6__halfEEiNS0_6ArgMaxEE10Policy1000EPS7_SB_iS8_NS2_20empty_problem_init_tIS7_EES7_N4cuda3std3__410__identityEEEvT0_T1_T2_T3_T4_T6_ --------------------------
	.section	.nv.info._ZN3cub18CUB_300001_SM_10006detail6reduce28DeviceReduceSingleTileKernelINS2_10policy_hubINS0_12KeyValuePairIi6__halfEEiNS0_6ArgMaxEE10Policy1000EPS7_SB_iS8_NS2_20empty_problem_init_tIS7_EES7_N4cuda3std3__410__identityEEEvT0_T1_T2_T3_T4_T6_,"",@"SHT_CUDA_INFO"
	.sectionflags	@""
	.align	4


	//----- nvinfo : EIATTR_CUDA_API_VERSION
	.align		4
        /*0000*/ 	.byte	0x04, 0x37
        /*0002*/ 	.short	(.L_256 - .L_255)
.L_255:
        /*0004*/ 	.word	0x00000082


	//----- nvinfo : EIATTR_KPARAM_INFO
	.align		4
.L_256:
        /*0008*/ 	.byte	0x04, 0x17
        /*000a*/ 	.short	(.L_258 - .L_257)
.L_257:
        /*000c*/ 	.word	0x00000000
        /*0010*/ 	.short	0x0005
        /*0012*/ 	.short	0x0020
        /*0014*/ 	.byte	0x00, 0xf0, 0x05, 0x00


	//----- nvinfo : EIATTR_KPARAM_INFO
	.align		4
.L_258:
        /*0018*/ 	.byte	0x04, 0x17
        /*001a*/ 	.short	(.L_260 - .L_259)
.L_259:
        /*001c*/ 	.word	0x00000000
        /*0020*/ 	.short	0x0004
        /*0022*/ 	.short	0x0018
        /*0024*/ 	.byte	0x00, 0xf0, 0x21, 0x00


	//----- nvinfo : EIATTR_KPARAM_INFO
	.align		4
.L_260:
        /*0028*/ 	.byte	0x04, 0x17
        /*002a*/ 	.short	(.L_262 - .L_261)
.L_261:
        /*002c*/ 	.word	0x00000000
        /*0030*/ 	.short	0x0003
        /*0032*/ 	.short	0x0014
        /*0034*/ 	.byte	0x00, 0xf0, 0x05, 0x00


	//----- nvinfo : EIATTR_KPARAM_INFO
	.align		4
.L_262:
        /*0038*/ 	.byte	0x04, 0x17
        /*003a*/ 	.short	(.L_264 - .L_263)
.L_263:
        /*003c*/ 	.word	0x00000000
        /*0040*/ 	.short	0x0002
        /*0042*/ 	.short	0x0010
        /*0044*/ 	.byte	0x00, 0xf0, 0x11, 0x00


	//----- nvinfo : EIATTR_KPARAM_INFO
	.align		4
.L_264:
        /*0048*/ 	.byte	0x04, 0x17
        /*004a*/ 	.short	(.L_266 - .L_265)
.L_265:
        /*004c*/ 	.word	0x00000000
        /*0050*/ 	.short	0x0001
        /*0052*/ 	.short	0x0008
        /*0054*/ 	.byte	0x00, 0xf5, 0x21, 0x00


	//----- nvinfo : EIATTR_KPARAM_INFO
	.align		4
.L_266:
        /*0058*/ 	.byte	0x04, 0x17
        /*005a*/ 	.short	(.L_268 - .L_267)
.L_267:
        /*005c*/ 	.word	0x00000000
        /*0060*/ 	.short	0x0000
        /*0062*/ 	.short	0x0000
        /*0064*/ 	.byte	0x00, 0xf5, 0x21, 0x00


	//----- nvinfo : EIATTR_SPARSE_MMA_MASK
	.align		4
.L_268:
        /*0068*/ 	.byte	0x03, 0x50
        /*006a*/ 	.short	0x0000


	//----- nvinfo : EIATTR_MAXREG_COUNT
	.align		4
        /*006c*/ 	.byte	0x03, 0x1b
        /*006e*/ 	.short	0x00ff


	//----- nvinfo : EIATTR_NUM_BARRIERS
	.align		4
        /*0070*/ 	.byte	0x02, 0x4c
        /*0072*/ 	.byte	0x01
	.zero		1


	//----- nvinfo : EIATTR_MERCURY_ISA_VERSION
	.align		4
        /*0074*/ 	.byte	0x03, 0x5f
        /*0076*/ 	.short	0x0101


	//----- nvinfo : EIATTR_COOP_GROUP_MASK_REGIDS
	.align		4
        /*0078*/ 	.byte	0x04, 0x29
        /*007a*/ 	.short	(.L_270 - .L_269)


	//   ....[0]....
.L_269:
        /*007c*/ 	.word	0xffffffff


	//   ....[1]....
        /*0080*/ 	.word	0xffffffff


	//   ....[2]....
        /*0084*/ 	.word	0xffffffff


	//   ....[3]....
        /*0088*/ 	.word	0xffffffff


	//   ....[4]....
        /*008c*/ 	.word	0xffffffff


	//   ....[5]....
        /*0090*/ 	.word	0xffffffff


	//   ....[6]....
        /*0094*/ 	.word	0xffffffff


	//   ....[7]....
        /*0098*/ 	.word	0xffffffff


	//   ....[8]....
        /*009c*/ 	.word	0xffffffff


	//   ....[9]....
        /*00a0*/ 	.word	0xffffffff


	//   ....[10]....
        /*00a4*/ 	.word	0xffffffff


	//   ....[11]....
        /*00a8*/ 	.word	0xffffffff


	//   ....[12]....
        /*00ac*/ 	.word	0xffffffff


	//   ....[13]....
        /*00b0*/ 	.word	0xffffffff


	//   ....[14]....
        /*00b4*/ 	.word	0xffffffff


	//   ....[15]....
        /*00b8*/ 	.word	0xffffffff


	//   ....[16]....
        /*00bc*/ 	.word	0xffffffff


	//   ....[17]....
        /*00c0*/ 	.word	0xffffffff


	//   ....[18]....
        /*00c4*/ 	.word	0xffffffff


	//   ....[19]....
        /*00c8*/ 	.word	0xffffffff


	//   ....[20]....
        /*00cc*/ 	.word	0xffffffff


	//   ....[21]....
        /*00d0*/ 	.word	0xffffffff


	//   ....[22]....
        /*00d4*/ 	.word	0xffffffff


	//   ....[23]....
        /*00d8*/ 	.word	0xffffffff


	//   ....[24]....
        /*00dc*/ 	.word	0xffffffff


	//   ....[25]....
        /*00e0*/ 	.word	0xffffffff


	//   ....[26]....
        /*00e4*/ 	.word	0xffffffff


	//   ....[27]....
        /*00e8*/ 	.word	0xffffffff


	//   ....[28]....
        /*00ec*/ 	.word	0xffffffff


	//   ....[29]....
        /*00f0*/ 	.word	0xffffffff


	//----- nvinfo : EIATTR_COOP_GROUP_INSTR_OFFSETS
	.align		4
.L_270:
        /*00f4*/ 	.byte	0x04, 0x28
        /*00f6*/ 	.short	(.L_272 - .L_271)


	//   ....[0]....
.L_271:
        /*00f8*/ 	.word	0x000006a0


	//   ....[1]....
        /*00fc*/ 	.word	0x000006c0


	//   ....[2]....
        /*0100*/ 	.word	0x000007c0


	//   ....[3]....
        /*0104*/ 	.word	0x00000800


	//   ....[4]....
        /*0108*/ 	.word	0x000008c0


	//   ....[5]....
        /*010c*/ 	.word	0x00000900


	//   ....[6]....
        /*0110*/ 	.word	0x000009c0


	//   ....[7]....
        /*0114*/ 	.word	0x00000a00


	//   ....[8]....
        /*0118*/ 	.word	0x00000ac0


	//   ....[9]....
        /*011c*/ 	.word	0x00000af0


	//   ....[10]....
        /*0120*/ 	.word	0x00001070


	//   ....[11]....
        /*0124*/ 	.word	0x00001140


	//   ....[12]....
        /*0128*/ 	.word	0x00001270


	//   ....[13]....
        /*012c*/ 	.word	0x000012b0


	//   ....[14]....
        /*0130*/ 	.word	0x00001370


	//   ....[15]....
        /*0134*/ 	.word	0x000013b0


	//   ....[16]....
        /*0138*/ 	.word	0x00001470


	//   ....[17]....
        /*013c*/ 	.word	0x000014b0


	//   ....[18]....
        /*0140*/ 	.word	0x00001570


	//   ....[19]....
        /*0144*/ 	.word	0x000015b0


	//   ....[20]....
        /*0148*/ 	.word	0x00002a50


	//   ....[21]....
        /*014c*/ 	.word	0x00002a70


	//   ....[22]....
        /*0150*/ 	.word	0x00002b70


	//   ....[23]....
        /*0154*/ 	.word	0x00002bb0


	//   ....[24]....
        /*0158*/ 	.word	0x00002c70


	//   ....[25]....
        /*015c*/ 	.word	0x00002cb0


	//   ....[26]....
        /*0160*/ 	.word	0x00002d70


	//   ....[27]....
        /*0164*/ 	.word	0x00002db0


	//   ....[28]....
        /*0168*/ 	.word	0x00002e70


	//   ....[29]....
        /*016c*/ 	.word	0x00002ea0


	//----- nvinfo : EIATTR_VRC_CTA_INIT_COUNT
	.align		4
.L_272:
        /*0170*/ 	.byte	0x02, 0x4a
	.zero		1
	.zero		1


	//----- nvinfo : EIATTR_EXIT_INSTR_OFFSETS
	.align		4
        /*0174*/ 	.byte	0x04, 0x1c
        /*0176*/ 	.short	(.L_274 - .L_273)


	//   ....[0]....
.L_273:
        /*0178*/ 	.word	0x00000070


	//   ....[1]....
        /*017c*/ 	.word	0x000000d0


	//   ....[2]....
        /*0180*/ 	.word	0x000033b0


	//   ....[3]....
        /*0184*/ 	.word	0x000033f0


	//----- nvinfo : EIATTR_MAX_THREADS
	.align		4
.L_274:
        /*0188*/ 	.byte	0x04, 0x05
        /*018a*/ 	.short	(.L_276 - .L_275)
.L_275:
        /*018c*/ 	.word	0x00000100
        /*0190*/ 	.word	0x00000001
        /*0194*/ 	.word	0x00000001


	//----- nvinfo : EIATTR_CRS_STACK_SIZE
	.align		4
.L_276:
        /*0198*/ 	.byte	0x04, 0x1e
        /*019a*/ 	.short	(.L_278 - .L_277)
.L_277:
        /*019c*/ 	.word	0x00000000


	//----- nvinfo : EIATTR_CBANK_PARAM_SIZE
	.align		4
.L_278:
        /*01a0*/ 	.byte	0x03, 0x19
        /*01a2*/ 	.short	0x0021


	//----- nvinfo : EIATTR_PARAM_CBANK
	.align		4
        /*01a4*/ 	.byte	0x04, 0x0a
        /*01a6*/ 	.short	(.L_280 - .L_279)
	.align		4
.L_279:
        /*01a8*/ 	.word	index@(.nv.constant0._ZN3cub18CUB_300001_SM_10006detail6reduce28DeviceReduceSingleTileKernelINS2_10policy_hubINS0_12KeyValuePairIi6__halfEEiNS0_6ArgMaxEE10Policy1000EPS7_SB_iS8_NS2_20empty_problem_init_tIS7_EES7_N4cuda3std3__410__identityEEEvT0_T1_T2_T3_T4_T6_)
        /*01ac*/ 	.short	0x0380
        /*01ae*/ 	.short	0x0021


	//----- nvinfo : EIATTR_SW_WAR
	.align		4
.L_280:
        /*01b0*/ 	.byte	0x04, 0x36
        /*01b2*/ 	.short	(.L_282 - .L_281)
.L_281:
        /*01b4*/ 	.word	0x00000008
.L_282:


//--------------------- .nv.info._ZN3cub18CUB_300001_SM_10006detail6reduce18DeviceReduceKernelINS2_10policy_hubINS0_12KeyValuePairIi6__halfEEiNS0_6ArgMaxEE10Policy1000ENS0_21ArgIndexInputIteratorIPKS6_iS6_EEiS8_S7_N4cuda3std3__410__identityEEEvT0_PT3_T1_NS0_13GridEvenShareISM_EET2_T4_ --------------------------
	.section	.nv.info._ZN3cub18CUB_300001_SM_10006detail6reduce18DeviceReduceKernelINS2_10policy_hubINS0_12KeyValuePairIi6__halfEEiNS0_6ArgMaxEE10Policy1000ENS0_21ArgIndexInputIteratorIPKS6_iS6_EEiS8_S7_N4cuda3std3__410__identityEEEvT0_PT3_T1_NS0_13GridEvenShareISM_EET2_T4_,"",@"SHT_CUDA_INFO"
	.sectionflags	@""
	.align	4


	//----- nvinfo : EIATTR_CUDA_API_VERSION
	.align		4
        /*0000*/ 	.byte	0x04, 0x37
        /*0002*/ 	.short	(.L_284 - .L_283)
.L_283:
        /*0004*/ 	.word	0x00000082


	//----- nvinfo : EIATTR_KPARAM_INFO
	.align		4
.L_284:
        /*0008*/ 	.byte	0x04, 0x17
        /*000a*/ 	.short	(.L_286 - .L_285)
.L_285:
        /*000c*/ 	.word	0x00000000
        /*0010*/ 	.short	0x0005
        /*0012*/ 	.short	0x0045
        /*0014*/ 	.byte	0x00, 0xf0, 0x05, 0x00


	//----- nvinfo : EIATTR_KPARAM_INFO
	.align		4
.L_286:
        /*0018*/ 	.byte	0x04, 0x17
        /*001a*/ 	.short	(.L_288 - .L_287)
.L_287:
        /*001c*/ 	.word	0x00000000
        /*0020*/ 	.short	0x0004
        /*0022*/ 	.short	0x0044
        /*0024*/ 	.byte	0x00, 0xf0, 0x05, 0x00


	//----- nvinfo : EIATTR_KPARAM_INFO
	.align		4
.L_288:
        /*0028*/ 	.byte	0x04, 0x17
        /*002a*/ 	.short	(.L_290 - .L_289)
.L_289:
        /*002c*/ 	.word	0x00000000
        /*0030*/ 	.short	0x0003
        /*0032*/ 	.short	0x001c
        /*0034*/ 	.byte	0x00, 0xf0, 0xa1, 0x00


	//----- nvinfo : EIATTR_KPARAM_INFO
	.align		4
.L_290:
        /*0038*/ 	.byte	0x04, 0x17
        /*003a*/ 	.short	(.L_292 - .L_291)
.L_291:
        /*003c*/ 	.word	0x00000000
        /*0040*/ 	.short	0x0002
        /*0042*/ 	.short	0x0018
        /*0044*/ 	.byte	0x00, 0xf0, 0x11, 0x00


	//----- nvinfo : EIATTR_KPARAM_INFO
	.align		4
.L_292:
        /*0048*/ 	.byte	0x04, 0x17
        /*004a*/ 	.short	(.L_294 - .L_293)
.L_293:
        /*004c*/ 	.word	0x00000000
        /*0050*/ 	.short	0x0001
        /*0052*/ 	.short	0x0010
        /*0054*/ 	.byte	0x00, 0xf5, 0x21, 0x00


	//----- nvinfo : EIATTR_KPARAM_INFO
	.align		4
.L_294:
        /*0058*/ 	.byte	0x04, 0x17
        /*005a*/ 	.short	(.L_296 - .L_295)
.L_295:
        /*005c*/ 	.word	0x00000000
        /*0060*/ 	.short	0x0000
        /*0062*/ 	.short	0x0000
        /*0064*/ 	.byte	0x00, 0xf0, 0x41, 0x00


	//----- nvinfo : EIATTR_SPARSE_MMA_MASK
	.align		4
.L_296:
        /*0068*/ 	.byte	0x03, 0x50
        /*006a*/ 	.short	0x0000


	//----- nvinfo : EIATTR_MAXREG_COUNT
	.align		4
        /*006c*/ 	.byte	0x03, 0x1b
        /*006e*/ 	.short	0x00ff


	//----- nvinfo : EIATTR_NUM_BARRIERS
	.align		4
        /*0070*/ 	.byte	0x02, 0x4c
        /*0072*/ 	.byte	0x01
	.zero		1


	//----- nvinfo : EIATTR_MERCURY_ISA_VERSION
	.align		4
        /*0074*/ 	.byte	0x03, 0x5f
        /*0076*/ 	.short	0x0101


	//----- nvinfo : EIATTR_COOP_GROUP_MASK_REGIDS
	.align		4
        /*0078*/ 	.byte	0x04, 0x29
        /*007a*/ 	.short	(.L_298 - .L_297)


	//   ....[0]....
.L_297:
        /*007c*/ 	.word	0xffffffff


	//   ....[1]....
        /*0080*/ 	.word	0xffffffff


	//   ....[2]....
        /*0084*/ 	.word	0xffffffff


	//   ....[3]....
        /*0088*/ 	.word	0xffffffff


	//   ....[4]....
        /*008c*/ 	.word	0xffffffff


	//   ....[5]....
        /*0090*/ 	.word	0xffffffff


	//   ....[6]....
        /*0094*/ 	.word	0xffffffff


	//   ....[7]....
        /*0098*/ 	.word	0xffffffff


	//   ....[8]....
        /*009c*/ 	.word	0xffffffff


	//   ....[9]....
        /*00a0*/ 	.word	0xffffffff


	//   ....[10]....
        /*00a4*/ 	.word	0xffffffff


	//   ....[11]....
        /*00a8*/ 	.word	0xffffffff


	//   ....[12]....
        /*00ac*/ 	.word	0xffffffff


	//   ....[13]....
        /*00b0*/ 	.word	0xffffffff


	//   ....[14]....
        /*00b4*/ 	.word	0xffffffff


	//   ....[15]....
        /*00b8*/ 	.word	0xffffffff


	//   ....[16]....
        /*00bc*/ 	.word	0xffffffff


	//   ....[17]....
        /*00c0*/ 	.word	0xffffffff


	//   ....[18]....
        /*00c4*/ 	.word	0xffffffff


	//   ....[19]....
        /*00c8*/ 	.word	0xffffffff


	//   ....[20]....
        /*00cc*/ 	.word	0xffffffff


	//   ....[21]....
        /*00d0*/ 	.word	0xffffffff


	//   ....[22]....
        /*00d4*/ 	.word	0xffffffff


	//   ....[23]....
        /*00d8*/ 	.word	0xffffffff


	//   ....[24]....
        /*00dc*/ 	.word	0xffffffff


	//   ....[25]....
        /*00e0*/ 	.word	0xffffffff


	//   ....[26]....
        /*00e4*/ 	.word	0xffffffff


	//   ....[27]....
        /*00e8*/ 	.word	0xffffffff


	//   ....[28]....
        /*00ec*/ 	.word	0xffffffff


	//   ....[29]....
        /*00f0*/ 	.word	0xffffffff


	//----- nvinfo : EIATTR_COOP_GROUP_INSTR_OFFSETS
	.align		4
.L_298:
        /*00f4*/ 	.byte	0x04, 0x28
        /*00f6*/ 	.short	(.L_300 - .L_299)


	//   ....[0]....
.L_299:
        /*00f8*/ 	.word	0x00000c40


	//   ....[1]....
        /*00fc*/ 	.word	0x00000c60


	//   ....[2]....
        /*0100*/ 	.word	0x00000d60


	//   ....[3]....
        /*0104*/ 	.word	0x00000da0


	//   ....[4]....
        /*0108*/ 	.word	0x00000e60


	//   ....[5]....
        /*010c*/ 	.word	0x00000ea0


	//   ....[6]....
        /*0110*/ 	.word	0x00000f60


	//   ....[7]....
        /*0114*/ 	.word	0x00000fa0


	//   ....[8]....
        /*0118*/ 	.word	0x00001060


	//   ....[9]....
        /*011c*/ 	.word	0x00001090


	//   ....[10]....
        /*0120*/ 	.word	0x00001610


	//   ....[11]....
        /*0124*/ 	.word	0x000016b0


	//   ....[12]....
        /*0128*/ 	.word	0x00001810


	//   ....[13]....
        /*012c*/ 	.word	0x00001850


	//   ....[14]....
        /*0130*/ 	.word	0x00001910


	//   ....[15]....
        /*0134*/ 	.word	0x00001950


	//   ....[16]....
        /*0138*/ 	.word	0x00001a10


	//   ....[17]....
        /*013c*/ 	.word	0x00001a50


	//   ....[18]....
        /*0140*/ 	.word	0x00001b10


	//   ....[19]....
        /*0144*/ 	.word	0x00001b50


	//   ....[20]....
        /*0148*/ 	.word	0x000035b0


	//   ....[21]....
        /*014c*/ 	.word	0x000035d0


	//   ....[22]....
        /*0150*/ 	.word	0x000036d0


	//   ....[23]....
        /*0154*/ 	.word	0x00003710


	//   ....[24]....
        /*0158*/ 	.word	0x000037d0


	//   ....[25]....
        /*015c*/ 	.word	0x00003810


	//   ....[26]....
        /*0160*/ 	.word	0x000038d0


	//   ....[27]....
        /*0164*/ 	.word	0x00003910


	//   ....[28]....
        /*0168*/ 	.word	0x00003a00


	//   ....[29]....
        /*016c*/ 	.word	0x00003a10


	//----- nvinfo : EIATTR_VRC_CTA_INIT_COUNT
	.align		4
.L_300:
        /*0170*/ 	.byte	0x02, 0x4a
	.zero		1
	.zero		1


	//----- nvinfo : EIATTR_EXIT_INSTR_OFFSETS
	.align		4
        /*0174*/ 	.byte	0x04, 0x1c
        /*0176*/ 	.short	(.L_302 - .L_301)


	//   ....[0]....
.L_301:
        /*0178*/ 	.word	0x00003f20


	//   ....[1]....
        /*017c*/ 	.word	0x00003f70


	//----- nvinfo : EIATTR_MAX_THREADS
	.align		4
.L_302:
        /*0180*/ 	.byte	0x04, 0x05
        /*0182*/ 	.short	(.L_304 - .L_303)
.L_303:
        /*0184*/ 	.word	0x00000100
        /*0188*/ 	.word	0x00000001
        /*018c*/ 	.word	0x00000001


	//----- nvinfo : EIATTR_CRS_STACK_SIZE
	.align		4
.L_304:
        /*0190*/ 	.byte	0x04, 0x1e
        /*0192*/ 	.short	(.L_306 - .L_305)
.L_305:
        /*0194*/ 	.word	0x00000000


	//----- nvinfo : EIATTR_CBANK_PARAM_SIZE
	.align		4
.L_306:
        /*0198*/ 	.byte	0x03, 0x19
        /*019a*/ 	.short	0x0046


	//----- nvinfo : EIATTR_PARAM_CBANK
	.align		4
        /*019c*/ 	.byte	0x04, 0x0a
        /*019e*/ 	.short	(.L_308 - .L_307)
	.align		4
.L_307:
        /*01a0*/ 	.word	index@(.nv.constant0._ZN3cub18CUB_300001_SM_10006detail6reduce18DeviceReduceKernelINS2_10policy_hubINS0_12KeyValuePairIi6__halfEEiNS0_6ArgMaxEE10Policy1000ENS0_21ArgIndexInputIteratorIPKS6_iS6_EEiS8_S7_N4cuda3std3__410__identityEEEvT0_PT3_T1_NS0_13GridEvenShareISM_EET2_T4_)
        /*01a4*/ 	.short	0x0380
        /*01a6*/ 	.short	0x0046


	//----- nvinfo : EIATTR_SW_WAR
	.align		4
.L_308:
        /*01a8*/ 	.byte	0x04, 0x36
        /*01aa*/ 	.short	(.L_310 - .L_309)
.L_309:
        /*01ac*/ 	.word	0x00000008
.L_310:


//--------------------- .nv.info._ZN3cub18CUB_300001_SM_10006detail6reduce28DeviceReduceSingleTileKernelINS2_10policy_hubINS0_12KeyValuePairIi6__halfEEiNS0_6ArgMaxEE10Policy1000ENS0_21ArgIndexInputIteratorIPKS6_iS6_EEPS7_iS8_NS2_20empty_problem_init_tIS7_EES7_N4cuda3std3__410__identityEEEvT0_T1_T2_T3_T4_T6_ --------------------------
	.section	.nv.info._ZN3cub18CUB_300001_SM_10006detail6reduce28DeviceReduceSingleTileKernelINS2_10policy_hubINS0_12KeyValuePairIi6__halfEEiNS0_6ArgMaxEE10Policy1000ENS0_21ArgIndexInputIteratorIPKS6_iS6_EEPS7_iS8_NS2_20empty_problem_init_tIS7_EES7_N4cuda3std3__410__identityEEEvT0_T1_T2_T3_T4_T6_,"",@"SHT_CUDA_INFO"
	.sectionflags	@""
	.align	4


	//----- nvinfo : EIATTR_CUDA_API_VERSION
	.align		4
        /*0000*/ 	.byte	0x04, 0x37
        /*0002*/ 	.short	(.L_312 - .L_311)
.L_311:
        /*0004*/ 	.word	0x00000082


	//----- nvinfo : EIATTR_KPARAM_INFO
	.align		4
.L_312:
        /*0008*/ 	.byte	0x04, 0x17
        /*000a*/ 	.short	(.L_314 - .L_313)
.L_313:
        /*000c*/ 	.word	0x00000000
        /*0010*/ 	.short	0x0005
        /*0012*/ 	.short	0x0028
        /*0014*/ 	.byte	0x00, 0xf0, 0x05, 0x00


	//----- nvinfo : EIATTR_KPARAM_INFO
	.align		4
.L_314:
        /*0018*/ 	.byte	0x04, 0x17
        /*001a*/ 	.short	(.L_316 - .L_315)
.L_315:
        /*001c*/ 	.word	0x00000000
        /*0020*/ 	.short	0x0004
        /*0022*/ 	.short	0x0020
        /*0024*/ 	.byte	0x00, 0xf0, 0x21, 0x00


	//----- nvinfo : EIATTR_KPARAM_INFO
	.align		4
.L_316:
        /*0028*/ 	.byte	0x04, 0x17
        /*002a*/ 	.short	(.L_318 - .L_317)
.L_317:
        /*002c*/ 	.word	0x00000000
        /*0030*/ 	.short	0x0003
        /*0032*/ 	.short	0x001c
        /*0034*/ 	.byte	0x00, 0xf0, 0x05, 0x00


	//----- nvinfo : EIATTR_KPARAM_INFO
	.align		4
.L_318:
        /*0038*/ 	.byte	0x04, 0x17
        /*003a*/ 	.short	(.L_320 - .L_319)
.L_319:
        /*003c*/ 	.word	0x00000000
        /*0040*/ 	.short	0x0002
        /*0042*/ 	.short	0x0018
        /*0044*/ 	.byte	0x00, 0xf0, 0x11, 0x00


	//----- nvinfo : EIATTR_KPARAM_INFO
	.align		4
.L_320:
        /*0048*/ 	.byte	0x04, 0x17
        /*004a*/ 	.short	(.L_322 - .L_321)
.L_321:
        /*004c*/ 	.word	0x00000000
        /*0050*/ 	.short	0x0001
        /*0052*/ 	.short	0x0010
        /*0054*/ 	.byte	0x00, 0xf5, 0x21, 0x00


	//----- nvinfo : EIATTR_KPARAM_INFO
	.align		4
.L_322:
        /*0058*/ 	.byte	0x04, 0x17
        /*005a*/ 	.short	(.L_324 - .L_323)
.L_323:
        /*005c*/ 	.word	0x00000000
        /*0060*/ 	.short	0x0000
        /*0062*/ 	.short	0x0000
        /*0064*/ 	.byte	0x00, 0xf0, 0x41, 0x00


	//----- nvinfo : EIATTR_SPARSE_MMA_MASK
	.align		4
.L_324:
        /*0068*/ 	.byte	0x03, 0x50
        /*006a*/ 	.short	0x0000


	//----- nvinfo : EIATTR_MAXREG_COUNT
	.align		4
        /*006c*/ 	.byte	0x03, 0x1b
        /*006e*/ 	.short	0x00ff


	//----- nvinfo : EIATTR_NUM_BARRIERS
	.align		4
        /*0070*/ 	.byte	0x02, 0x4c
        /*0072*/ 	.byte	0x01
	.zero		1


	//----- nvinfo : EIATTR_MERCURY_ISA_VERSION
	.align		4
        /*0074*/ 	.byte	0x03, 0x5f
        /*0076*/ 	.short	0x0101


	//----- nvinfo : EIATTR_COOP_GROUP_MASK_REGIDS
	.align		4
        /*0078*/ 	.byte	0x04, 0x29
        /*007a*/ 	.short	(.L_326 - .L_325)


	//   ....[0]....
.L_325:
        /*007c*/ 	.word	0xffffffff


	//   ....[1]....
        /*0080*/ 	.word	0xffffffff


	//   ....[2]....
        /*0084*/ 	.word	0xffffffff


	//   ....[3]....
        /*0088*/ 	.word	0xffffffff


	//   ....[4]....
        /*008c*/ 	.word	0xffffffff


	//   ....[5]....
        /*0090*/ 	.word	0xffffffff


	//   ....[6]....
        /*0094*/ 	.word	0xffffffff


	//   ....[7]....
        /*0098*/ 	.word	0xffffffff


	//   ....[8]....
        /*009c*/ 	.word	0xffffffff


	//   ....[9]....
        /*00a0*/ 	.word	0xffffffff


	//   ....[10]....
        /*00a4*/ 	.word	0xffffffff


	//   ....[11]....
        /*00a8*/ 	.word	0xffffffff


	//   ....[12]....
        /*00ac*/ 	.word	0xffffffff


	//   ....[13]....
        /*00b0*/ 	.word	0xffffffff


	//   ....[14]....
        /*00b4*/ 	.word	0xffffffff


	//   ....[15]....
        /*00b8*/ 	.word	0xffffffff


	//   ....[16]....
        /*00bc*/ 	.word	0xffffffff


	//   ....[17]....
        /*00c0*/ 	.word	0xffffffff


	//   ....[18]....
        /*00c4*/ 	.word	0xffffffff


	//   ....[19]....
        /*00c8*/ 	.word	0xffffffff


	//   ....[20]....
        /*00cc*/ 	.word	0xffffffff


	//   ....[21]....
        /*00d0*/ 	.word	0xffffffff


	//   ....[22]....
        /*00d4*/ 	.word	0xffffffff


	//   ....[23]....
        /*00d8*/ 	.word	0xffffffff


	//   ....[24]....
        /*00dc*/ 	.word	0xffffffff


	//   ....[25]....
        /*00e0*/ 	.word	0xffffffff


	//   ....[26]....
        /*00e4*/ 	.word	0xffffffff


	//   ....[27]....
        /*00e8*/ 	.word	0xffffffff


	//   ....[28]....
        /*00ec*/ 	.word	0xffffffff


	//   ....[29]....
        /*00f0*/ 	.word	0xffffffff


	//----- nvinfo : EIATTR_COOP_GROUP_INSTR_OFFSETS
	.align		4
.L_326:
        /*00f4*/ 	.byte	0x04, 0x28
        /*00f6*/ 	.short	(.L_328 - .L_327)


	//   ....[0]....
.L_327:
        /*00f8*/ 	.word	0x00000cd0


	//   ....[1]....
        /*00fc*/ 	.word	0x00000cf0


	//   ....[2]....
        /*0100*/ 	.word	0x00000df0


	//   ....[3]....
        /*0104*/ 	.word	0x00000e30


	//   ....[4]....
        /*0108*/ 	.word	0x00000ef0


	//   ....[5]....
        /*010c*/ 	.word	0x00000f30


	//   ....[6]....
        /*0110*/ 	.word	0x00000ff0


	//   ....[7]....
        /*0114*/ 	.word	0x00001030


	//   ....[8]....
        /*0118*/ 	.word	0x000010f0


	//   ....[9]....
        /*011c*/ 	.word	0x00001120


	//   ....[10]....
        /*0120*/ 	.word	0x000016a0


	//   ....[11]....
        /*0124*/ 	.word	0x000017c0


	//   ....[12]....
        /*0128*/ 	.word	0x000018a0


	//   ....[13]....
        /*012c*/ 	.word	0x000018e0


	//   ....[14]....
        /*0130*/ 	.word	0x000019a0


	//   ....[15]....
        /*0134*/ 	.word	0x000019e0


	//   ....[16]....
        /*0138*/ 	.word	0x00001aa0


	//   ....[17]....
        /*013c*/ 	.word	0x00001ae0


	//   ....[18]....
        /*0140*/ 	.word	0x00001ba0


	//   ....[19]....
        /*0144*/ 	.word	0x00001be0


	//   ....[20]....
        /*0148*/ 	.word	0x00003600


	//   ....[21]....
        /*014c*/ 	.word	0x00003620


	//   ....[22]....
        /*0150*/ 	.word	0x00003720


	//   ....[23]....
        /*0154*/ 	.word	0x00003760


	//   ....[24]....
        /*0158*/ 	.word	0x00003820


	//   ....[25]....
        /*015c*/ 	.word	0x00003860


	//   ....[26]....
        /*0160*/ 	.word	0x00003920


	//   ....[27]....
        /*0164*/ 	.word	0x00003960


	//   ....[28]....
        /*0168*/ 	.word	0x00003a20


	//   ....[29]....
        /*016c*/ 	.word	0x00003a50


	//----- nvinfo : EIATTR_VRC_CTA_INIT_COUNT
	.align		4
.L_328:
        /*0170*/ 	.byte	0x02, 0x4a
	.zero		1
	.zero		1


	//----- nvinfo : EIATTR_EXIT_INSTR_OFFSETS
	.align		4
        /*0174*/ 	.byte	0x04, 0x1c
        /*0176*/ 	.short	(.L_330 - .L_329)


	//   ....[0]....
.L_329:
        /*0178*/ 	.word	0x00000070


	//   ....[1]....
        /*017c*/ 	.word	0x000000d0


	//   ....[2]....
        /*0180*/ 	.word	0x00003f60


	//   ....[3]....
        /*0184*/ 	.word	0x00003fa0


	//----- nvinfo : EIATTR_MAX_THREADS
	.align		4
.L_330:
        /*0188*/ 	.byte	0x04, 0x05
        /*018a*/ 	.short	(.L_332 - .L_331)
.L_331:
        /*018c*/ 	.word	0x00000100
        /*0190*/ 	.word	0x00000001
        /*0194*/ 	.word	0x00000001


	//----- nvinfo : EIATTR_CRS_STACK_SIZE
	.align		4
.L_332:
        /*0198*/ 	.byte	0x04, 0x1e
        /*019a*/ 	.short	(.L_334 - .L_333)
.L_333:
        /*019c*/ 	.word	0x00000000


	//----- nvinfo : EIATTR_CBANK_PARAM_SIZE
	.align		4
.L_334:
        /*01a0*/ 	.byte	0x03, 0x19
        /*01a2*/ 	.short	0x0029


	//----- nvinfo : EIATTR_PARAM_CBANK
	.align		4
        /*01a4*/ 	.byte	0x04, 0x0a
        /*01a6*/ 	.short	(.L_336 - .L_335)
	.align		4
.L_335:
        /*01a8*/ 	.word	index@(.nv.constant0._ZN3cub18CUB_300001_SM_10006detail6reduce28DeviceReduceSingleTileKernelINS2_10policy_hubINS0_12KeyValuePairIi6__halfEEiNS0_6ArgMaxEE10Policy1000ENS0_21ArgIndexInputIteratorIPKS6_iS6_EEPS7_iS8_NS2_20empty_problem_init_tIS7_EES7_N4cuda3std3__410__identityEEEvT0_T1_T2_T3_T4_T6_)
        /*01ac*/ 	.short	0x0380
        /*01ae*/ 	.short	0x0029


	//----- nvinfo : EIATTR_SW_WAR
	.align		4
.L_336:
        /*01b0*/ 	.byte	0x04, 0x36
        /*01b2*/ 	.short	(.L_338 - .L_337)
.L_337:
        /*01b4*/ 	.word	0x00000008
.L_338:


//--------------------- .nv.info._ZN3cub18CUB_300001_SM_10006detail11EmptyKernelIvEEvv --------------------------
	.section	.nv.info._ZN3cub18CUB_300001_SM_10006detail11EmptyKernelIvEEvv,"",@"SHT_CUDA_INFO"
	.sectionflags	@""
	.align	4


	//----- nvinfo : EIATTR_CUDA_API_VERSION
	.align		4
        /*0000*/ 	.byte	0x04, 0x37
        /*0002*/ 	.short	(.L_340 - .L_339)
.L_339:
        /*0004*/ 	.word	0x00000082


	//----- nvinfo : EIATTR_SPARSE_MMA_MASK
	.align		4
.L_340:
        /*0008*/ 	.byte	0x03, 0x50
        /*000a*/ 	.short	0x0000


	//----- nvinfo : EIATTR_MAXREG_COUNT
	.align		4
        /*000c*/ 	.byte	0x03, 0x1b
        /*000e*/ 	.short	0x00ff


	//----- nvinfo : EIATTR_MERCURY_ISA_VERSION
	.align		4
        /*0010*/ 	.byte	0x03, 0x5f
        /*0012*/ 	.short	0x0101


	//----- nvinfo : EIATTR_VRC_CTA_INIT_COUNT
	.align		4
        /*0014*/ 	.byte	0x02, 0x4a
	.zero		1
	.zero		1


	//----- nvinfo : EIATTR_EXIT_INSTR_OFFSETS
	.align		4
        /*0018*/ 	.byte	0x04, 0x1c
        /*001a*/ 	.short	(.L_342 - .L_341)


	//   ....[0]....
.L_341:
        /*001c*/ 	.word	0x00000010


	//----- nvinfo : EIATTR_SW_WAR
	.align		4
.L_342:
        /*0020*/ 	.byte	0x04, 0x36
        /*0022*/ 	.short	(.L_344 - .L_343)
.L_343:
        /*0024*/ 	.word	0x00000008
.L_344:


//--------------------- .nv.info._Z20random_sample_kernelPK6__halfPKjPjfi --------------------------
	.section	.nv.info._Z20random_sample_kernelPK6__halfPKjPjfi,"",@"SHT_CUDA_INFO"
	.sectionflags	@""
	.align	4


	//----- nvinfo : EIATTR_CUDA_API_VERSION
	.align		4
        /*0000*/ 	.byte	0x04, 0x37
        /*0002*/ 	.short	(.L_346 - .L_345)
.L_345:
        /*0004*/ 	.word	0x00000082


	//----- nvinfo : EIATTR_KPARAM_INFO
	.align		4
.L_346:
        /*0008*/ 	.byte	0x04, 0x17
        /*000a*/ 	.short	(.L_348 - .L_347)
.L_347:
        /*000c*/ 	.word	0x00000000
        /*0010*/ 	.short	0x0004
        /*0012*/ 	.short	0x001c
        /*0014*/ 	.byte	0x00, 0xf0, 0x11, 0x00


	//----- nvinfo : EIATTR_KPARAM_INFO
	.align		4
.L_348:
        /*0018*/ 	.byte	0x04, 0x17
        /*001a*/ 	.short	(.L_350 - .L_349)
.L_349:
        /*001c*/ 	.word	0x00000000
        /*0020*/ 	.short	0x0003
        /*0022*/ 	.short	0x0018
        /*0024*/ 	.byte	0x00, 0xf0, 0x11, 0x00


	//----- nvinfo : EIATTR_KPARAM_INFO
	.align		4
.L_350:
        /*0028*/ 	.byte	0x04, 0x17
        /*002a*/ 	.short	(.L_352 - .L_351)
.L_351:
        /*002c*/ 	.word	0x00000000
        /*0030*/ 	.short	0x0002
        /*0032*/ 	.short	0x0010
        /*0034*/ 	.byte	0x00, 0xf5, 0x21, 0x00


	//----- nvinfo : EIATTR_KPARAM_INFO
	.align		4
.L_352:
        /*0038*/ 	.byte	0x04, 0x17
        /*003a*/ 	.short	(.L_354 - .L_353)
.L_353:
        /*003c*/ 	.word	0x00000000
        /*0040*/ 	.short	0x0001
        /*0042*/ 	.short	0x0008
        /*0044*/ 	.byte	0x00, 0xf5, 0x21, 0x00


	//----- nvinfo : EIATTR_KPARAM_INFO
	.align		4
.L_354:
        /*0048*/ 	.byte	0x04, 0x17
        /*004a*/ 	.short	(.L_356 - .L_355)
.L_355:
        /*004c*/ 	.word	0x00000000
        /*0050*/ 	.short	0x0000
        /*0052*/ 	.short	0x0000
        /*0054*/ 	.byte	0x00, 0xf5, 0x21, 0x00


	//----- nvinfo : EIATTR_SPARSE_MMA_MASK
	.align		4
.L_356:
        /*0058*/ 	.byte	0x03, 0x50
        /*005a*/ 	.short	0x0000


	//----- nvinfo : EIATTR_MAXREG_COUNT
	.align		4
        /*005c*/ 	.byte	0x03, 0x1b
        /*005e*/ 	.short	0x00ff


	//----- nvinfo : EIATTR_MERCURY_ISA_VERSION
	.align		4
        /*0060*/ 	.byte	0x03, 0x5f
        /*0062*/ 	.short	0x0101


	//----- nvinfo : EIATTR_VRC_CTA_INIT_COUNT
	.align		4
        /*0064*/ 	.byte	0x02, 0x4a
	.zero		1
	.zero		1


	//----- nvinfo : EIATTR_EXIT_INSTR_OFFSETS
	.align		4
        /*0068*/ 	.byte	0x04, 0x1c
        /*006a*/ 	.short	(.L_358 - .L_357)


	//   ....[0]....
.L_357:
        /*006c*/ 	.word	0x00000070


	//   ....[1]....
        /*0070*/ 	.word	0x00000140


	//   ....[2]....
        /*0074*/ 	.word	0x000001e0


	//----- nvinfo : EIATTR_CBANK_PARAM_SIZE
	.align		4
.L_358:
        /*0078*/ 	.byte	0x03, 0x19
        /*007a*/ 	.short	0x0020


	//----- nvinfo : EIATTR_PARAM_CBANK
	.align		4
        /*007c*/ 	.byte	0x04, 0x0a
        /*007e*/ 	.short	(.L_360 - .L_359)
	.align		4
.L_359:
        /*0080*/ 	.word	index@(.nv.constant0._Z20random_sample_kernelPK6__halfPKjPjfi)
        /*0084*/ 	.short	0x0380
        /*0086*/ 	.short	0x0020


	//----- nvinfo : EIATTR_SW_WAR
	.align		4
.L_360:
        /*0088*/ 	.byte	0x04, 0x36
        /*008a*/ 	.short	(.L_362 - .L_361)
.L_361:
        /*008c*/ 	.word	0x00000008
.L_362:


//--------------------- .nv.info._Z27partial_softmax_half_kernelP6__halfPKS_fi --------------------------
	.section	.nv.info._Z27partial_softmax_half_kernelP6__halfPKS_fi,"",@"SHT_CUDA_INFO"
	.sectionflags	@""
	.align	4


	//----- nvinfo : EIATTR_CUDA_API_VERSION
	.align		4
        /*0000*/ 	.byte	0x04, 0x37
        /*0002*/ 	.short	(.L_364 - .L_363)
.L_363:
        /*0004*/ 	.word	0x00000082


	//----- nvinfo : EIATTR_KPARAM_INFO
	.align		4
.L_364:
        /*0008*/ 	.byte	0x04, 0x17
        /*000a*/ 	.short	(.L_366 - .L_365)
.L_365:
        /*000c*/ 	.word	0x00000000
        /*0010*/ 	.short	0x0003
        /*0012*/ 	.short	0x0014
        /*0014*/ 	.byte	0x00, 0xf0, 0x11, 0x00


	//----- nvinfo : EIATTR_KPARAM_INFO
	.align		4
.L_366:
        /*0018*/ 	.byte	0x04, 0x17
        /*001a*/ 	.short	(.L_368 - .L_367)
.L_367:
        /*001c*/ 	.word	0x00000000
        /*0020*/ 	.short	0x0002
        /*0022*/ 	.short	0x0010
        /*0024*/ 	.byte	0x00, 0xf0, 0x11, 0x00


	//----- nvinfo : EIATTR_KPARAM_INFO
	.align		4
.L_368:
        /*0028*/ 	.byte	0x04, 0x17
        /*002a*/ 	.short	(.L_370 - .L_369)
.L_369:
        /*002c*/ 	.word	0x00000000
        /*0030*/ 	.short	0x0001
        /*0032*/ 	.short	0x0008
        /*0034*/ 	.byte	0x00, 0xf5, 0x21, 0x00


	//----- nvinfo : EIATTR_KPARAM_INFO
	.align		4
.L_370:
        /*0038*/ 	.byte	0x04, 0x17
        /*003a*/ 	.short	(.L_372 - .L_371)
.L_371:
        /*003c*/ 	.word	0x00000000
        /*0040*/ 	.short	0x0000
        /*0042*/ 	.short	0x0000
        /*0044*/ 	.byte	0x00, 0xf5, 0x21, 0x00


	//----- nvinfo : EIATTR_SPARSE_MMA_MASK
	.align		4
.L_372:
        /*0048*/ 	.byte	0x03, 0x50
        /*004a*/ 	.short	0x0000


	//----- nvinfo : EIATTR_MAXREG_COUNT
	.align		4
        /*004c*/ 	.byte	0x03, 0x1b
        /*004e*/ 	.short	0x00ff


	//----- nvinfo : EIATTR_MERCURY_ISA_VERSION
	.align		4
        /*0050*/ 	.byte	0x03, 0x5f
        /*0052*/ 	.short	0x0101


	//----- nvinfo : EIATTR_VRC_CTA_INIT_COUNT
	.align		4
        /*0054*/ 	.byte	0x02, 0x4a
	.zero		1
	.zero		1


	//----- nvinfo : EIATTR_EXIT_INSTR_OFFSETS
	.align		4
        /*0058*/ 	.byte	0x04, 0x1c
        /*005a*/ 	.short	(.L_374 - .L_373)


	//   ....[0]....
.L_373:
        /*005c*/ 	.word	0x00000070


	//   ....[1]....
        /*0060*/ 	.word	0x000002b0


	//----- nvinfo : EIATTR_CBANK_PARAM_SIZE
	.align		4
.L_374:
        /*0064*/ 	.byte	0x03, 0x19
        /*0066*/ 	.short	0x0018


	//----- nvinfo : EIATTR_PARAM_CBANK
	.align		4
        /*0068*/ 	.byte	0x04, 0x0a
        /*006a*/ 	.short	(.L_376 - .L_375)
	.align		4
.L_375:
        /*006c*/ 	.word	index@(.nv.constant0._Z27partial_softmax_half_kernelP6__halfPKS_fi)
        /*0070*/ 	.short	0x0380
        /*0072*/ 	.short	0x0018


	//----- nvinfo : EIATTR_SW_WAR
	.align		4
.L_376:
        /*0074*/ 	.byte	0x04, 0x36
        /*0076*/ 	.short	(.L_378 - .L_377)
.L_377:
        /*0078*/ 	.word	0x00000008
.L_378:


//--------------------- .nv.callgraph             --------------------------
	.section	.nv.callgraph,"",@"SHT_CUDA_CALLGRAPH"
	.align	4
	.sectionentsize	8
	.align		4
        /*0000*/ 	.word	0x00000000
	.align		4
        /*0004*/ 	.word	0xffffffff
	.align		4
        /*0008*/ 	.word	0x00000000
	.align		4
        /*000c*/ 	.word	0xfffffffe
	.align		4
        /*0010*/ 	.word	0x00000000
	.align		4
        /*0014*/ 	.word	0xfffffffd
	.align		4
        /*0018*/ 	.word	0x00000000
	.align		4
        /*001c*/ 	.word	0xfffffffc


//--------------------- .nv.constant4             --------------------------
	.section	.nv.constant4,"a",@progbits
	.align	8
	.align		8
.nv.constant4:
        /*0000*/ 	.dword	_ZN34_INTERNAL_2345c771_4_k_cu_d160fa6c4cuda3std3__45__cpo5beginE
	.align		8
        /*0008*/ 	.dword	_ZN34_INTERNAL_2345c771_4_k_cu_d160fa6c4cuda3std3__45__cpo3endE
	.align		8
        /*0010*/ 	.dword	_ZN34_INTERNAL_2345c771_4_k_cu_d160fa6c4cuda3std3__45__cpo6cbeginE
	.align		8
        /*0018*/ 	.dword	_ZN34_INTERNAL_2345c771_4_k_cu_d160fa6c4cuda3std3__45__cpo4cendE
	.align		8
        /*0020*/ 	.dword	_ZN34_INTERNAL_2345c771_4_k_cu_d160fa6c4cuda3std3__45__cpo6rbeginE
	.align		8
        /*0028*/ 	.dword	_ZN34_INTERNAL_2345c771_4_k_cu_d160fa6c4cuda3std3__45__cpo4rendE
	.align		8
        /*0030*/ 	.dword	_ZN34_INTERNAL_2345c771_4_k_cu_d160fa6c4cuda3std3__45__cpo7crbeginE
	.align		8
        /*0038*/ 	.dword	_ZN34_INTERNAL_2345c771_4_k_cu_d160fa6c4cuda3std3__45__cpo5crendE
	.align		8
        /*0040*/ 	.dword	_ZN34_INTERNAL_2345c771_4_k_cu_d160fa6c4cuda3std3__436_GLOBAL__N__2345c771_4_k_cu_d160fa6c6ignoreE
	.align		8
        /*0048*/ 	.dword	_ZN34_INTERNAL_2345c771_4_k_cu_d160fa6c4cuda3std3__419piecewise_constructE
	.align		8
        /*0050*/ 	.dword	_ZN34_INTERNAL_2345c771_4_k_cu_d160fa6c4cuda3std3__48in_placeE
	.align		8
        /*0058*/ 	.dword	_ZN34_INTERNAL_2345c771_4_k_cu_d160fa6c4cuda3std3__420unreachable_sentinelE
	.align		8
        /*0060*/ 	.dword	_ZN34_INTERNAL_2345c771_4_k_cu_d160fa6c4cuda3std3__47nulloptE
	.align		8
        /*0068*/ 	.dword	_ZN34_INTERNAL_2345c771_4_k_cu_d160fa6c4cuda3std6ranges3__45__cpo4swapE
	.align		8
        /*0070*/ 	.dword	_ZN34_INTERNAL_2345c771_4_k_cu_d160fa6c4cuda3std6ranges3__45__cpo9iter_moveE
	.align		8
        /*0078*/ 	.dword	_ZN34_INTERNAL_2345c771_4_k_cu_d160fa6c4cuda3std6ranges3__45__cpo5beginE
	.align		8
        /*0080*/ 	.dword	_ZN34_INTERNAL_2345c771_4_k_cu_d160fa6c4cuda3std6ranges3__45__cpo3endE
	.align		8
        /*0088*/ 	.dword	_ZN34_INTERNAL_2345c771_4_k_cu_d160fa6c4cuda3std6ranges3__45__cpo6cbeginE
	.align		8
        /*0090*/ 	.dword	_ZN34_INTERNAL_2345c771_4_k_cu_d160fa6c4cuda3std6ranges3__45__cpo4cendE
	.align		8
        /*0098*/ 	.dword	_ZN34_INTERNAL_2345c771_4_k_cu_d160fa6c4cuda3std6ranges3__45__cpo7advanceE
	.align		8
        /*00a0*/ 	.dword	_ZN34_INTERNAL_2345c771_4_k_cu_d160fa6c4cuda3std6ranges3__45__cpo9iter_swapE
	.align		8
        /*00a8*/ 	.dword	_ZN34_INTERNAL_2345c771_4_k_cu_d160fa6c4cuda3std6ranges3__45__cpo4nextE
	.align		8
        /*00b0*/ 	.dword	_ZN34_INTERNAL_2345c771_4_k_cu_d160fa6c4cuda3std6ranges3__45__cpo4prevE
	.align		8
        /*00b8*/ 	.dword	_ZN34_INTERNAL_2345c771_4_k_cu_d160fa6c4cuda3std6ranges3__45__cpo4dataE
	.align		8
        /*00c0*/ 	.dword	_ZN34_INTERNAL_2345c771_4_k_cu_d160fa6c4cuda3std6ranges3__45__cpo5cdataE
	.align		8
        /*00c8*/ 	.dword	_ZN34_INTERNAL_2345c771_4_k_cu_d160fa6c4cuda3std6ranges3__45__cpo4sizeE
	.align		8
        /*00d0*/ 	.dword	_ZN34_INTERNAL_2345c771_4_k_cu_d160fa6c4cuda3std6ranges3__45__cpo5ssizeE
	.align		8
        /*00d8*/ 	.dword	_ZN34_INTERNAL_2345c771_4_k_cu_d160fa6c4cuda3std6ranges3__45__cpo8distanceE
	.align		8
        /*00e0*/ 	.dword	_ZN34_INTERNAL_2345c771_4_k_cu_d160fa6c6thrust24THRUST_300001_SM_1000_NS6system6detail10sequential3seqE


//--------------------- .text._ZN3cub18CUB_300001_SM_10006detail10radix_sort29DeviceRadixSortOnesweepKernelINS1_5radix10policy_hubI6__halfjjE10Policy1000ELNS0_9SortOrderE1ES6_jjiiNS1_21identity_decomposer_tEEEvPT5_SC_PT3_PKSD_PT1_PKSH_PT2_PKSL_T4_iiT6_ --------------------------
	.section	.text._ZN3cub18CUB_300001_SM_10006detail10radix_sort29DeviceRadixSortOnesweepKernelINS1_5radix10policy_hubI6__halfjjE10Policy1000ELNS0_9SortOrderE1ES6_jjiiNS1_21identity_decomposer_tEEEvPT5_SC_PT3_PKSD_PT1_PKSH_PT2_PKSL_T4_iiT6_,"ax",@progbits
	.align	128
        .global         _ZN3cub18CUB_300001_SM_10006detail10radix_sort29DeviceRadixSortOnesweepKernelINS1_5radix10policy_hubI6__halfjjE10Policy1000ELNS0_9SortOrderE1ES6_jjiiNS1_21identity_decomposer_tEEEvPT5_SC_PT3_PKSD_PT1_PKSH_PT2_PKSL_T4_iiT6_
        .type           _ZN3cub18CUB_300001_SM_10006detail10radix_sort29DeviceRadixSortOnesweepKernelINS1_5radix10policy_hubI6__halfjjE10Policy1000ELNS0_9SortOrderE1ES6_jjiiNS1_21identity_decomposer_tEEEvPT5_SC_PT3_PKSD_PT1_PKSH_PT2_PKSL_T4_iiT6_,@function
        .size           _ZN3cub18CUB_300001_SM_10006detail10radix_sort29DeviceRadixSortOnesweepKernelINS1_5radix10policy_hubI6__halfjjE10Policy1000ELNS0_9SortOrderE1ES6_jjiiNS1_21identity_decomposer_tEEEvPT5_SC_PT3_PKSD_PT1_PKSH_PT2_PKSL_T4_iiT6_,(.L_x_494 - _ZN3cub18CUB_300001_SM_10006detail10radix_sort29DeviceRadixSortOnesweepKernelINS1_5radix10policy_hubI6__halfjjE10Policy1000ELNS0_9SortOrderE1ES6_jjiiNS1_21identity_decomposer_tEEEvPT5_SC_PT3_PKSD_PT1_PKSH_PT2_PKSL_T4_iiT6_)
        .other          _ZN3cub18CUB_300001_SM_10006detail10radix_sort29DeviceRadixSortOnesweepKernelINS1_5radix10policy_hubI6__halfjjE10Policy1000ELNS0_9SortOrderE1ES6_jjiiNS1_21identity_decomposer_tEEEvPT5_SC_PT3_PKSD_PT1_PKSH_PT2_PKSL_T4_iiT6_,@"STO_CUDA_ENTRY STV_DEFAULT"
_ZN3cub18CUB_300001_SM_10006detail10radix_sort29DeviceRadixSortOnesweepKernelINS1_5radix10policy_hubI6__halfjjE10Policy1000ELNS0_9SortOrderE1ES6_jjiiNS1_21identity_decomposer_tEEEvPT5_SC_PT3_PKSD_PT1_PKSH_PT2_PKSL_T4_iiT6_:
.text._ZN3cub18CUB_300001_SM_10006detail10radix_sort29DeviceRadixSortOnesweepKernelINS1_5radix10policy_hubI6__halfjjE10Policy1000ELNS0_9SortOrderE1ES6_jjiiNS1_21identity_decomposer_tEEEvPT5_SC_PT3_PKSD_PT1_PKSH_PT2_PKSL_T4_iiT6_:
[----:B------:R-:W-:Y:S01]  /*0000*/  LDC R1, c[0x0][0x37c] ;  /* 0x0000df00ff017b82 */ /* 0x000fe20000000800 */
[----:B------:R-:W0:Y:S01]  /*0010*/  S2R R0, SR_TID.X ;  /* 0x0000000000007919 */ /* 0x000e220000002100 */
[----:B------:R-:W-:Y:S01]  /*0020*/  MOV R27, 0x400 ;  /* 0x00000400001b7802 */ /* 0x000fe20000000f00 */
[----:B------:R-:W1:Y:S01]  /*0030*/  LDCU.64 UR8, c[0x0][0x358] ;  /* 0x00006b00ff0877ac */ /* 0x000e620008000a00 */
[----:B------:R-:W-:Y:S01]  /*0040*/  BSSY.RECONVERGENT B0, `(.L_x_0) ;  /* 0x000000c000007945 */ /* 0x000fe20003800200 */
[----:B------:R-:W2:Y:S01]  /*0050*/  S2R R2, SR_CgaCtaId ;  /* 0x0000000000027919 */ /* 0x000ea20000008800 */
[----:B0-----:R-:W-:Y:S02]  /*0060*/  ISETP.NE.AND P0, PT, R0, RZ, PT ;  /* 0x000000ff0000720c */ /* 0x001fe40003f05270 */
[----:B--2---:R-:W-:-:S11]  /*0070*/  LEA R27, R2, R27, 0x18 ;  /* 0x0000001b021b7211 */ /* 0x004fd600078ec0ff */
[----:B-1----:R-:W-:Y:S05]  /*0080*/  @P0 BRA `(.L_x_1) ;  /* 0x00000000001c0947 */ /* 0x002fea0003800000 */
[----:B------:R-:W0:Y:S01]  /*0090*/  LDC.64 R2, c[0x0][0x388] ;  /* 0x0000e200ff027b82 */ /* 0x000e220000000a00 */
[----:B------:R-:W-:-:S05]  /*00a0*/  IMAD.MOV.U32 R5, RZ, RZ, 0x1 ;  /* 0x00000001ff057424 */ /* 0x000fca00078e00ff */
[----:B0-----:R-:W2:Y:S02]  /*00b0*/  ATOMG.E.ADD.STRONG.GPU PT, R2, desc[UR8][R2.64], R5 ;  /* 0x80000005020279a8 */ /* 0x001ea400081ef108 */
[----:B------:R-:W0:Y:S01]  /*00c0*/  S2UR UR5, SR_CgaCtaId ;  /* 0x00000000000579c3 */ /* 0x000e220000008800 */
[----:B------:R-:W-:Y:S02]  /*00d0*/  UMOV UR4, 0x400 ;  /* 0x0000040000047882 */ /* 0x000fe40000000000 */
[----:B0-----:R-:W-:-:S09]  /*00e0*/  ULEA UR4, UR5, UR4, 0x18 ;  /* 0x0000000405047291 */ /* 0x001fd2000f8ec0ff */
[----:B--2---:R0:W-:Y:S03]  /*00f0*/  STS [UR4+0x8800], R2 ;  /* 0x00880002ff007988 */ /* 0x0041e60008000804 */
.L_x_1:
[----:B------:R-:W-:Y:S05]  /*0100*/  BSYNC.RECONVERGENT B0 ;  /* 0x0000000000007941 */ /* 0x000fea0003800200 */
.L_x_0:
[----:B------:R-:W-:Y:S01]  /*0110*/  BAR.SYNC.DEFER_BLOCKING 0x0 ;  /* 0x0000000000007b1d */ /* 0x000fe20000010000 */
[----:B------:R-:W-:-:S05]  /*0120*/  SHF.R.U32.HI R4, RZ, 0x5, R0 ;  /* 0x00000005ff047819 */ /* 0x000fca0000011600 */
[----:B------:R-:W1:Y:S01]  /*0130*/  LDCU UR4, c[0x0][0x3c0] ;  /* 0x00007800ff0477ac */ /* 0x000e620008000800 */
[----:B------:R-:W2:Y:S01]  /*0140*/  S2R R15, SR_LANEID ;  /* 0x00000000000f7919 */ /* 0x000ea20000000000 */
[----:B------:R-:W3:Y:S02]  /*0150*/  LDS R5, [R27+0x8800] ;  /* 0x008800001b057984 */ /* 0x000ee40000000800 */
[----:B---3--:R-:W-:-:S04]  /*0160*/  IMAD R31, R5, 0x2200, RZ ;  /* 0x00002200051f7824 */ /* 0x008fc800078e02ff */
[----:B------:R-:W-:-:S05]  /*0170*/  VIADD R57, R31, 0x2200 ;  /* 0x000022001f397836 */ /* 0x000fca0000000000 */
[----:B-1----:R-:W-:-:S13]  /*0180*/  ISETP.GT.AND P0, PT, R57, UR4, PT ;  /* 0x0000000439007c0c */ /* 0x002fda000bf04270 */
[----:B--2---:R-:W-:Y:S05]  /*0190*/  @P0 BRA `(.L_x_2) ;  /* 0x0000000000680947 */ /* 0x004fea0003800000 */
[----:B------:R-:W1:Y:S01]  /*01a0*/  LDCU.64 UR4, c[0x0][0x3a8] ;  /* 0x00007500ff0477ac */ /* 0x000e620008000a00 */
[C---:B0-----:R-:W-:Y:S02]  /*01b0*/  LOP3.LUT R2, R0.reuse, 0x1f, RZ, 0xc0, !PT ;  /* 0x0000001f00027812 */ /* 0x041fe400078ec0ff */
[----:B------:R-:W-:-:S05]  /*01c0*/  LOP3.LUT R3, R0, 0x3e0, RZ, 0xc0, !PT ;  /* 0x000003e000037812 */ /* 0x000fca00078ec0ff */
[----:B------:R-:W-:-:S05]  /*01d0*/  IMAD R2, R3, 0x11, R2 ;  /* 0x0000001103027824 */ /* 0x000fca00078e0202 */
[----:B------:R-:W-:-:S05]  /*01e0*/  IADD3 R3, P0, PT, R31, R2, RZ ;  /* 0x000000021f037210 */ /* 0x000fca0007f1e0ff */
[----:B------:R-:W-:Y:S01]  /*01f0*/  IMAD.X R6, RZ, RZ, RZ, P0 ;  /* 0x000000ffff067224 */ /* 0x000fe200000e06ff */
[----:B-1----:R-:W-:-:S04]  /*0200*/  LEA R2, P0, R3, UR4, 0x1 ;  /* 0x0000000403027c11 */ /* 0x002fc8000f8008ff */
[----:B------:R-:W-:-:S05]  /*0210*/  LEA.HI.X R3, R3, UR5, R6, 0x1, P0 ;  /* 0x0000000503037c11 */ /* 0x000fca00080f0c06 */
[----:B------:R0:W5:Y:S04]  /*0220*/  LDG.E.U16 R56, desc[UR8][R2.64] ;  /* 0x0000000802387981 */ /* 0x000168000c1e1500 */
        /* <DEDUP_REMOVED lines=15> */
[----:B------:R0:W5:Y:S01]  /*0320*/  LDG.E.U16 R10, desc[UR8][R2.64+0x400] ;  /* 0x00040008020a7981 */ /* 0x000162000c1e1500 */
[----:B------:R-:W-:Y:S05]  /*0330*/  BRA `(.L_x_3) ;  /* 0x0000000400307947 */ /* 0x000fea0003800000 */
.L_x_2:
[C---:B0-----:R-:W-:Y:S01]  /*0340*/  LOP3.LUT R2, R0.reuse, 0x1f, RZ, 0xc0, !PT ;  /* 0x0000001f00027812 */ /* 0x041fe200078ec0ff */
[----:B------:R-:W0:Y:S01]  /*0350*/  LDCU.64 UR6, c[0x0][0x3a8] ;  /* 0x00007500ff0677ac */ /* 0x000e220008000a00 */
[----:B------:R-:W-:Y:S01]  /*0360*/  LOP3.LUT R3, R0, 0x3e0, RZ, 0xc0, !PT ;  /* 0x000003e000037812 */ /* 0x000fe200078ec0ff */
[----:B------:R-:W-:Y:S01]  /*0370*/  IMAD.MOV.U32 R56, RZ, RZ, 0xffff ;  /* 0x0000ffffff387424 */ /* 0x000fe200078e00ff */
[----:B------:R-:W-:Y:S01]  /*0380*/  IADD3 R6, PT, PT, -R31, UR4, RZ ;  /* 0x000000041f067c10 */ /* 0x000fe2000fffe1ff */
[----:B------:R-:W-:Y:S02]  /*0390*/  IMAD.MOV.U32 R55, RZ, RZ, 0xffff ;  /* 0x0000ffffff377424 */ /* 0x000fe400078e00ff */
[----:B------:R-:W-:Y:S02]  /*03a0*/  IMAD R8, R3, 0x11, R2 ;  /* 0x0000001103087824 */ /* 0x000fe400078e0202 */
[----:B------:R-:W-:Y:S02]  /*03b0*/  IMAD.MOV.U32 R54, RZ, RZ, 0xffff ;  /* 0x0000ffffff367424 */ /* 0x000fe400078e00ff */
[C---:B------:R-:W-:Y:S01]  /*03c0*/  VIADD R3, R8.reuse, 0x20 ;  /* 0x0000002008037836 */ /* 0x040fe20000000000 */
[C---:B------:R-:W-:Y:S01]  /*03d0*/  ISETP.GE.AND P2, PT, R8.reuse, R6, PT ;  /* 0x000000060800720c */ /* 0x040fe20003f46270 */
[----:B------:R-:W-:-:S02]  /*03e0*/  VIADD R9, R8, 0x60 ;  /* 0x0000006008097836 */ /* 0x000fc40000000000 */
[C---:B------:R-:W-:Y:S01]  /*03f0*/  VIADD R7, R8.reuse, 0x40 ;  /* 0x0000004008077836 */ /* 0x040fe20000000000 */
[-C--:B------:R-:W-:Y:S01]  /*0400*/  ISETP.GE.AND P3, PT, R3, R6.reuse, PT ;  /* 0x000000060300720c */ /* 0x080fe20003f66270 */
[C---:B------:R-:W-:Y:S01]  /*0410*/  VIADD R3, R8.reuse, 0x80 ;  /* 0x0000008008037836 */ /* 0x040fe20000000000 */
[----:B------:R-:W-:Y:S02]  /*0420*/  ISETP.GE.AND P5, PT, R9, R6, PT ;  /* 0x000000060900720c */ /* 0x000fe40003fa6270 */
[----:B------:R-:W-:Y:S02]  /*0430*/  IADD3 R9, P0, PT, R31, R8, RZ ;  /* 0x000000081f097210 */ /* 0x000fe40007f1e0ff */
[-C--:B------:R-:W-:Y:S01]  /*0440*/  ISETP.GE.AND P6, PT, R3, R6.reuse, PT ;  /* 0x000000060300720c */ /* 0x080fe20003fc6270 */
[C---:B------:R-:W-:Y:S01]  /*0450*/  VIADD R3, R8.reuse, 0xa0 ;  /* 0x000000a008037836 */ /* 0x040fe20000000000 */
[-C--:B------:R-:W-:Y:S01]  /*0460*/  ISETP.GE.AND P4, PT, R7, R6.reuse, PT ;  /* 0x000000060700720c */ /* 0x080fe20003f86270 */
[----:B------:R-:W-:Y:S01]  /*0470*/  IMAD.X R10, RZ, RZ, RZ, P0 ;  /* 0x000000ffff0a7224 */ /* 0x000fe200000e06ff */
[----:B0-----:R-:W-:Y:S01]  /*0480*/  LEA R2, P1, R9, UR6, 0x1 ;  /* 0x0000000609027c11 */ /* 0x001fe2000f8208ff */
[----:B------:R-:W-:Y:S01]  /*0490*/  VIADD R7, R8, 0xc0 ;  /* 0x000000c008077836 */ /* 0x000fe20000000000 */
[----:B------:R-:W-:-:S02]  /*04a0*/  ISETP.GE.AND P0, PT, R3, R6, PT ;  /* 0x000000060300720c */ /* 0x000fc40003f06270 */
[----:B------:R-:W-:Y:S02]  /*04b0*/  LEA.HI.X R3, R9, UR7, R10, 0x1, P1 ;  /* 0x0000000709037c11 */ /* 0x000fe400088f0c0a */
[-C--:B------:R-:W-:Y:S01]  /*04c0*/  ISETP.GE.AND P1, PT, R7, R6.reuse, PT ;  /* 0x000000060700720c */ /* 0x080fe20003f26270 */
[C---:B------:R-:W-:Y:S02]  /*04d0*/  VIADD R7, R8.reuse, 0xe0 ;  /* 0x000000e008077836 */ /* 0x040fe40000000000 */
[----:B------:R1:W5:Y:S01]  /*04e0*/  @!P2 LDG.E.U16 R56, desc[UR8][R2.64] ;  /* 0x000000080238a981 */ /* 0x000362000c1e1500 */
[----:B------:R-:W-:Y:S02]  /*04f0*/  IMAD.MOV.U32 R53, RZ, RZ, 0xffff ;  /* 0x0000ffffff357424 */ /* 0x000fe400078e00ff */
[----:B------:R-:W-:Y:S01]  /*0500*/  ISETP.GE.AND P2, PT, R7, R6, PT ;  /* 0x000000060700720c */ /* 0x000fe20003f46270 */
[----:B------:R-:W-:Y:S01]  /*0510*/  VIADD R7, R8, 0x100 ;  /* 0x0000010008077836 */ /* 0x000fe20000000000 */
[----:B------:R1:W5:Y:S01]  /*0520*/  @!P3 LDG.E.U16 R55, desc[UR8][R2.64+0x40] ;  /* 0x000040080237b981 */ /* 0x000362000c1e1500 */
[----:B------:R-:W-:-:S02]  /*0530*/  IMAD.MOV.U32 R52, RZ, RZ, 0xffff ;  /* 0x0000ffffff347424 */ /* 0x000fc400078e00ff */
[----:B------:R-:W-:Y:S01]  /*0540*/  IMAD.MOV.U32 R50, RZ, RZ, 0xffff ;  /* 0x0000ffffff327424 */ /* 0x000fe200078e00ff */
[----:B------:R-:W-:Y:S01]  /*0550*/  ISETP.GE.AND P3, PT, R7, R6, PT ;  /* 0x000000060700720c */ /* 0x000fe20003f66270 */
[C---:B------:R-:W-:Y:S01]  /*0560*/  VIADD R7, R8.reuse, 0x120 ;  /* 0x0000012008077836 */ /* 0x040fe20000000000 */
[----:B------:R1:W5:Y:S01]  /*0570*/  @!P4 LDG.E.U16 R54, desc[UR8][R2.64+0x80] ;  /* 0x000080080236c981 */ /* 0x000362000c1e1500 */
[----:B------:R-:W-:-:S03]  /*0580*/  VIADD R9, R8, 0x140 ;  /* 0x0000014008097836 */ /* 0x000fc60000000000 */
[-C--:B------:R-:W-:Y:S01]  /*0590*/  ISETP.GE.AND P4, PT, R7, R6.reuse, PT ;  /* 0x000000060700720c */ /* 0x080fe20003f86270 */
[C---:B------:R-:W-:Y:S01]  /*05a0*/  VIADD R7, R8.reuse, 0x160 ;  /* 0x0000016008077836 */ /* 0x040fe20000000000 */
[----:B------:R1:W5:Y:S04]  /*05b0*/  @!P6 LDG.E.U16 R52, desc[UR8][R2.64+0x100] ;  /* 0x000100080234e981 */ /* 0x000368000c1e1500 */
[-C--:B------:R-:W-:Y:S01]  /*05c0*/  ISETP.GE.AND P6, PT, R7, R6.reuse, PT ;  /* 0x000000060700720c */ /* 0x080fe20003fc6270 */
[C---:B------:R-:W-:Y:S01]  /*05d0*/  VIADD R7, R8.reuse, 0x1a0 ;  /* 0x000001a008077836 */ /* 0x040fe20000000000 */
[----:B------:R1:W5:Y:S01]  /*05e0*/  @!P5 LDG.E.U16 R53, desc[UR8][R2.64+0xc0] ;  /* 0x0000c0080235d981 */ /* 0x000362000c1e1500 */
[----:B------:R-:W-:Y:S01]  /*05f0*/  IMAD.MOV.U32 R51, RZ, RZ, 0xffff ;  /* 0x0000ffffff337424 */ /* 0x000fe200078e00ff */
[-C--:B------:R-:W-:Y:S01]  /*0600*/  ISETP.GE.AND P5, PT, R9, R6.reuse, PT ;  /* 0x000000060900720c */ /* 0x080fe20003fa6270 */
[----:B------:R-:W-:Y:S01]  /*0610*/  IMAD.MOV.U32 R48, RZ, RZ, 0xffff ;  /* 0x0000ffffff307424 */ /* 0x000fe200078e00ff */
[----:B------:R1:W5:Y:S01]  /*0620*/  @!P1 LDG.E.U16 R50, desc[UR8][R2.64+0x180] ;  /* 0x0001800802329981 */ /* 0x000362000c1e1500 */
[----:B------:R-:W-:Y:S01]  /*0630*/  ISETP.GE.AND P1, PT, R7, R6, PT ;  /* 0x000000060700720c */ /* 0x000fe20003f26270 */
[----:B------:R-:W-:-:S02]  /*0640*/  VIADD R9, R8, 0x180 ;  /* 0x0000018008097836 */ /* 0x000fc40000000000 */
[C---:B------:R-:W-:Y:S01]  /*0650*/  VIADD R7, R8.reuse, 0x1c0 ;  /* 0x000001c008077836 */ /* 0x040fe20000000000 */
[----:B------:R1:W5:Y:S01]  /*0660*/  @!P0 LDG.E.U16 R51, desc[UR8][R2.64+0x140] ;  /* 0x0001400802338981 */ /* 0x000362000c1e1500 */
[----:B------:R-:W-:Y:S01]  /*0670*/  IMAD.MOV.U32 R23, RZ, RZ, 0xffff ;  /* 0x0000ffffff177424 */ /* 0x000fe200078e00ff */
[-C--:B------:R-:W-:Y:S01]  /*0680*/  ISETP.GE.AND P0, PT, R9, R6.reuse, PT ;  /* 0x000000060900720c */ /* 0x080fe20003f06270 */
[----:B------:R-:W-:Y:S01]  /*0690*/  IMAD.MOV.U32 R22, RZ, RZ, 0xffff ;  /* 0x0000ffffff167424 */ /* 0x000fe200078e00ff */
[----:B------:R1:W5:Y:S01]  /*06a0*/  @!P2 LDG.E.U16 R48, desc[UR8][R2.64+0x1c0] ;  /* 0x0001c0080230a981 */ /* 0x000362000c1e1500 */
[-C--:B------:R-:W-:Y:S01]  /*06b0*/  ISETP.GE.AND P2, PT, R7, R6.reuse, PT ;  /* 0x000000060700720c */ /* 0x080fe20003f46270 */
[C---:B------:R-:W-:Y:S02]  /*06c0*/  VIADD R9, R8.reuse, 0x1e0 ;  /* 0x000001e008097836 */ /* 0x040fe40000000000 */
[----:B------:R-:W-:Y:S01]  /*06d0*/  VIADD R7, R8, 0x200 ;  /* 0x0000020008077836 */ /* 0x000fe20000000000 */
[----:B------:R1:W5:Y:S02]  /*06e0*/  @!P3 LDG.E.U16 R23, desc[UR8][R2.64+0x200] ;  /* 0x000200080217b981 */ /* 0x000364000c1e1500 */
[----:B------:R-:W-:-:S02]  /*06f0*/  ISETP.GE.AND P3, PT, R9, R6, PT ;  /* 0x000000060900720c */ /* 0x000fc40003f66270 */
[----:B------:R1:W5:Y:S01]  /*0700*/  @!P4 LDG.E.U16 R22, desc[UR8][R2.64+0x240] ;  /* 0x000240080216c981 */ /* 0x000362000c1e1500 */
[----:B------:R-:W-:Y:S01]  /*0710*/  ISETP.GE.AND P4, PT, R7, R6, PT ;  /* 0x000000060700720c */ /* 0x000fe20003f86270 */
[----:B------:R-:W-:Y:S02]  /*0720*/  IMAD.MOV.U32 R20, RZ, RZ, 0xffff ;  /* 0x0000ffffff147424 */ /* 0x000fe400078e00ff */
[----:B------:R-:W-:Y:S02]  /*0730*/  IMAD.MOV.U32 R19, RZ, RZ, 0xffff ;  /* 0x0000ffffff137424 */ /* 0x000fe400078e00ff */
[----:B------:R-:W-:Y:S02]  /*0740*/  IMAD.MOV.U32 R18, RZ, RZ, 0xffff ;  /* 0x0000ffffff127424 */ /* 0x000fe400078e00ff */
[----:B------:R-:W-:Y:S01]  /*0750*/  IMAD.MOV.U32 R16, RZ, RZ, 0xffff ;  /* 0x0000ffffff107424 */ /* 0x000fe200078e00ff */
[----:B------:R1:W5:Y:S01]  /*0760*/  @!P5 LDG.E.U16 R20, desc[UR8][R2.64+0x280] ;  /* 0x000280080214d981 */ /* 0x000362000c1e1500 */
[----:B------:R-:W-:-:S02]  /*0770*/  IMAD.MOV.U32 R14, RZ, RZ, 0xffff ;  /* 0x0000ffffff0e7424 */ /* 0x000fc400078e00ff */
[----:B------:R-:W-:Y:S01]  /*0780*/  IMAD.MOV.U32 R12, RZ, RZ, 0xffff ;  /* 0x0000ffffff0c7424 */ /* 0x000fe200078e00ff */
[----:B------:R1:W5:Y:S01]  /*0790*/  @!P6 LDG.E.U16 R19, desc[UR8][R2.64+0x2c0] ;  /* 0x0002c0080213e981 */ /* 0x000362000c1e1500 */
[----:B------:R-:W-:-:S03]  /*07a0*/  IMAD.MOV.U32 R10, RZ, RZ, 0xffff ;  /* 0x0000ffffff0a7424 */ /* 0x000fc600078e00ff */
[----:B------:R1:W5:Y:S04]  /*07b0*/  @!P0 LDG.E.U16 R18, desc[UR8][R2.64+0x300] ;  /* 0x0003000802128981 */ /* 0x000368000c1e1500 */
[----:B------:R1:W5:Y:S04]  /*07c0*/  @!P1 LDG.E.U16 R16, desc[UR8][R2.64+0x340] ;  /* 0x0003400802109981 */ /* 0x000368000c1e1500 */
[----:B------:R1:W5:Y:S04]  /*07d0*/  @!P2 LDG.E.U16 R14, desc[UR8][R2.64+0x380] ;  /* 0x00038008020ea981 */ /* 0x000368000c1e1500 */
[----:B------:R1:W5:Y:S04]  /*07e0*/  @!P3 LDG.E.U16 R12, desc[UR8][R2.64+0x3c0] ;  /* 0x0003c008020cb981 */ /* 0x000368000c1e1500 */
[----:B------:R1:W5:Y:S02]  /*07f0*/  @!P4 LDG.E.U16 R10, desc[UR8][R2.64+0x400] ;  /* 0x00040008020ac981 */ /* 0x000364000c1e1500 */
.L_x_3:
[----:B01---5:R-:W-:Y:S01]  /*0800*/  PRMT R2, R50, 0x9910, RZ ;  /* 0x0000991032027816 */ /* 0x023fe200000000ff */
[----:B------:R-:W0:Y:S01]  /*0810*/  LDCU UR4, c[0x0][0x3c8] ;  /* 0x00007900ff0477ac */ /* 0x000e220008000800 */
[----:B------:R-:W-:Y:S01]  /*0820*/  PRMT R3, R48, 0x9910, RZ ;  /* 0x0000991030037816 */ /* 0x000fe200000000ff */
[----:B------:R-:W-:Y:S01]  /*0830*/  BSSY.RECONVERGENT B0, `(.L_x_4) ;  /* 0x0000033000007945 */ /* 0x000fe20003800200 */
[----:B------:R-:W-:Y:S01]  /*0840*/  ISETP.GE.AND P0, PT, R2, RZ, PT ;  /* 0x000000ff0200720c */ /* 0x000fe20003f06270 */
[----:B------:R-:W-:Y:S01]  /*0850*/  UMOV UR5, 0xffffffff ;  /* 0xffffffff00057882 */ /* 0x000fe20000000000 */
[----:B------:R-:W-:Y:S01]  /*0860*/  VIMNMX R2, PT, PT, R15, 0xe0, !PT ;  /* 0x000000e00f027848 */ /* 0x000fe20007fe0100 */
[--C-:B------:R-:W-:Y:S01]  /*0870*/  IMAD.MOV.U32 R9, RZ, RZ, R15.reuse ;  /* 0x000000ffff097224 */ /* 0x100fe200078e000f */
[----:B------:R-:W-:Y:S02]  /*0880*/  PRMT R6, R23, 0x9910, RZ ;  /* 0x0000991017067816 */ /* 0x000fe400000000ff */
[----:B------:R-:W-:-:S02]  /*0890*/  IADD3 R2, PT, PT, R2, 0x1f, -R15 ;  /* 0x0000001f02027810 */ /* 0x000fc40007ffe80f */
[----:B------:R-:W-:Y:S02]  /*08a0*/  PRMT R7, R22, 0x9910, RZ ;  /* 0x0000991016077816 */ /* 0x000fe400000000ff */
[C---:B------:R-:W-:Y:S02]  /*08b0*/  ISETP.GE.U32.AND P4, PT, R2.reuse, 0x1e0, PT ;  /* 0x000001e00200780c */ /* 0x040fe40003f86070 */
[----:B------:R-:W-:Y:S02]  /*08c0*/  ISETP.GE.AND P1, PT, R3, RZ, PT ;  /* 0x000000ff0300720c */ /* 0x000fe40003f26270 */
[----:B------:R-:W-:Y:S01]  /*08d0*/  LEA.HI R8, R2, 0x1, RZ, 0x1b ;  /* 0x0000000102087811 */ /* 0x000fe200078fd8ff */
[----:B0-----:R-:W-:Y:S01]  /*08e0*/  USHF.L.U32 UR4, UR5, UR4, URZ ;  /* 0x0000000405047299 */ /* 0x001fe200080006ff */
[----:B------:R-:W-:Y:S01]  /*08f0*/  ISETP.GE.AND P2, PT, R6, RZ, PT ;  /* 0x000000ff0600720c */ /* 0x000fe20003f46270 */
[----:B------:R-:W-:Y:S01]  /*0900*/  IMAD.SHL.U32 R6, R4, 0x400, RZ ;  /* 0x0000040004067824 */ /* 0x000fe200078e00ff */
[----:B------:R-:W-:-:S02]  /*0910*/  ISETP.GE.AND P3, PT, R7, RZ, PT ;  /* 0x000000ff0700720c */ /* 0x000fc40003f66270 */
[----:B------:R-:W-:Y:S01]  /*0920*/  LOP3.LUT R11, R8, 0xf, RZ, 0xc0, !PT ;  /* 0x0000000f080b7812 */ /* 0x000fe200078ec0ff */
[----:B------:R-:W-:Y:S01]  /*0930*/  IMAD.IADD R2, R27, 0x1, R6 ;  /* 0x000000011b027824 */ /* 0x000fe200078e0206 */
[----:B------:R-:W-:Y:S02]  /*0940*/  SEL R45, RZ, 0x7fff, !P0 ;  /* 0x00007fffff2d7807 */ /* 0x000fe40004000000 */
[----:B------:R-:W-:Y:S02]  /*0950*/  SEL R3, RZ, 0x7fff, !P1 ;  /* 0x00007fffff037807 */ /* 0x000fe40004800000 */
[----:B------:R-:W-:Y:S02]  /*0960*/  ISETP.NE.AND P5, PT, R11, RZ, PT ;  /* 0x000000ff0b00720c */ /* 0x000fe40003fa5270 */
[----:B------:R-:W-:Y:S02]  /*0970*/  SEL R4, RZ, 0x7fff, !P2 ;  /* 0x00007fffff047807 */ /* 0x000fe40005000000 */
[----:B------:R-:W-:-:S02]  /*0980*/  SEL R7, RZ, 0x7fff, !P3 ;  /* 0x00007fffff077807 */ /* 0x000fc40005800000 */
[----:B------:R-:W-:Y:S02]  /*0990*/  LOP3.LUT R45, R45, R50, RZ, 0x3c, !PT ;  /* 0x000000322d2d7212 */ /* 0x000fe400078e3cff */
[----:B------:R-:W-:Y:S01]  /*09a0*/  LOP3.LUT R44, R3, R48, RZ, 0x3c, !PT ;  /* 0x00000030032c7212 */ /* 0x000fe200078e3cff */
[----:B------:R-:W-:Y:S06]  /*09b0*/  @!P4 BRA `(.L_x_5) ;  /* 0x000000000068c947 */ /* 0x000fec0003800000 */
[----:B------:R-:W-:Y:S01]  /*09c0*/  IMAD R24, R15, 0x4, R6 ;  /* 0x000000040f187824 */ /* 0x000fe200078e0206 */
[----:B------:R-:W-:Y:S01]  /*09d0*/  LOP3.LUT R3, R8, 0xffffff0, RZ, 0xc0, !PT ;  /* 0x0ffffff008037812 */ /* 0x000fe200078ec0ff */
[----:B------:R-:W-:-:S03]  /*09e0*/  IMAD.MOV.U32 R9, RZ, RZ, R15 ;  /* 0x000000ffff097224 */ /* 0x000fc600078e000f */
[----:B------:R-:W-:Y:S01]  /*09f0*/  IADD3 R24, PT, PT, R24, 0x400, R27 ;  /* 0x0000040018187810 */ /* 0x000fe20007ffe01b */
[----:B------:R-:W-:-:S07]  /*0a00*/  IMAD.MOV R3, RZ, RZ, -R3 ;  /* 0x000000ffff037224 */ /* 0x000fce00078e0a03 */
.L_x_6:
[----:B------:R-:W-:Y:S01]  /*0a10*/  VIADD R3, R3, 0x10 ;  /* 0x0000001003037836 */ /* 0x000fe20000000000 */
[----:B------:R-:W-:Y:S01]  /*0a20*/  STS [R24+-0x400], RZ ;  /* 0xfffc00ff18007388 */ /* 0x000fe20000000800 */
[----:B------:R-:W-:-:S03]  /*0a30*/  VIADD R9, R9, 0x200 ;  /* 0x0000020009097836 */ /* 0x000fc60000000000 */
[----:B------:R-:W-:Y:S01]  /*0a40*/  ISETP.NE.AND P0, PT, R3, RZ, PT ;  /* 0x000000ff0300720c */ /* 0x000fe20003f05270 */
[----:B------:R-:W-:Y:S04]  /*0a50*/  STS [R24+-0x380], RZ ;  /* 0xfffc80ff18007388 */ /* 0x000fe80000000800 */
[----:B------:R-:W-:Y:S04]  /*0a60*/  STS [R24+-0x300], RZ ;  /* 0xfffd00ff18007388 */ /* 0x000fe80000000800 */
[----:B------:R-:W-:Y:S04]  /*0a70*/  STS [R24+-0x280], RZ ;  /* 0xfffd80ff18007388 */ /* 0x000fe80000000800 */
[----:B------:R-:W-:Y:S04]  /*0a80*/  STS [R24+-0x200], RZ ;  /* 0xfffe00ff18007388 */ /* 0x000fe80000000800 */
[----:B------:R-:W-:Y:S04]  /*0a90*/  STS [R24+-0x180], RZ ;  /* 0xfffe80ff18007388 */ /* 0x000fe80000000800 */
[----:B------:R-:W-:Y:S04]  /*0aa0*/  STS [R24+-0x100], RZ ;  /* 0xffff00ff18007388 */ /* 0x000fe80000000800 */
[----:B------:R-:W-:Y:S04]  /*0ab0*/  STS [R24+-0x80], RZ ;  /* 0xffff80ff18007388 */ /* 0x000fe80000000800 */
[----:B------:R-:W-:Y:S04]  /*0ac0*/  STS [R24], RZ ;  /* 0x000000ff18007388 */ /* 0x000fe80000000800 */
[----:B------:R-:W-:Y:S04]  /*0ad0*/  STS [R24+0x80], RZ ;  /* 0x000080ff18007388 */ /* 0x000fe80000000800 */
[----:B------:R-:W-:Y:S04]  /*0ae0*/  STS [R24+0x100], RZ ;  /* 0x000100ff18007388 */ /* 0x000fe80000000800 */
[----:B------:R-:W-:Y:S04]  /*0af0*/  STS [R24+0x180], RZ ;  /* 0x000180ff18007388 */ /* 0x000fe80000000800 */
[----:B------:R-:W-:Y:S04]  /*0b00*/  STS [R24+0x200], RZ ;  /* 0x000200ff18007388 */ /* 0x000fe80000000800 */
[----:B------:R-:W-:Y:S04]  /*0b10*/  STS [R24+0x280], RZ ;  /* 0x000280ff18007388 */ /* 0x000fe80000000800 */
[----:B------:R-:W-:Y:S04]  /*0b20*/  STS [R24+0x300], RZ ;  /* 0x000300ff18007388 */ /* 0x000fe80000000800 */
[----:B------:R0:W-:Y:S02]  /*0b30*/  STS [R24+0x380], RZ ;  /* 0x000380ff18007388 */ /* 0x0001e40000000800 */
[----:B0-----:R-:W-:Y:S01]  /*0b40*/  VIADD R24, R24, 0x800 ;  /* 0x0000080018187836 */ /* 0x001fe20000000000 */
[----:B------:R-:W-:Y:S06]  /*0b50*/  @P0 BRA `(.L_x_6) ;  /* 0xfffffffc00ac0947 */ /* 0x000fec000383ffff */
.L_x_5:
[----:B------:R-:W-:Y:S05]  /*0b60*/  BSYNC.RECONVERGENT B0 ;  /* 0x0000000000007941 */ /* 0x000fea0003800200 */
.L_x_4:
[----:B------:R-:W-:Y:S01]  /*0b70*/  BSSY.RECONVERGENT B0, `(.L_x_7) ;  /* 0x0000027000007945 */ /* 0x000fe20003800200 */
[----:B------:R-:W-:Y:S02]  /*0b80*/  LOP3.LUT R43, R4, R23, RZ, 0x3c, !PT ;  /* 0x00000017042b7212 */ /* 0x000fe400078e3cff */
[----:B------:R-:W-:Y:S01]  /*0b90*/  LOP3.LUT R42, R7, R22, RZ, 0x3c, !PT ;  /* 0x00000016072a7212 */ /* 0x000fe200078e3cff */
[----:B------:R-:W-:Y:S06]  /*0ba0*/  @!P5 BRA `(.L_x_8) ;  /* 0x00000000008cd947 */ /* 0x000fec0003800000 */
[----:B------:R-:W-:Y:S01]  /*0bb0*/  ISETP.GE.U32.AND P0, PT, R11, 0x8, PT ;  /* 0x000000080b00780c */ /* 0x000fe20003f06070 */
[----:B------:R-:W-:Y:S01]  /*0bc0*/  BSSY.RECONVERGENT B1, `(.L_x_9) ;  /* 0x000000e000017945 */ /* 0x000fe20003800200 */
[----:B------:R-:W-:-:S04]  /*0bd0*/  LOP3.LUT R4, R8, 0x7, RZ, 0xc0, !PT ;  /* 0x0000000708047812 */ /* 0x000fc800078ec0ff */
[----:B------:R-:W-:-:S07]  /*0be0*/  ISETP.NE.AND P1, PT, R4, RZ, PT ;  /* 0x000000ff0400720c */ /* 0x000fce0003f25270 */
[----:B------:R-:W-:Y:S06]  /*0bf0*/  @!P0 BRA `(.L_x_10) ;  /* 0x0000000000288947 */ /* 0x000fec0003800000 */
[C---:B------:R-:W-:Y:S02]  /*0c00*/  IMAD R3, R9.reuse, 0x4, R2 ;  /* 0x0000000409037824 */ /* 0x040fe400078e0202 */
[----:B------:R-:W-:-:S03]  /*0c10*/  VIADD R9, R9, 0x100 ;  /* 0x0000010009097836 */ /* 0x000fc60000000000 */
[----:B------:R0:W-:Y:S04]  /*0c20*/  STS [R3], RZ ;  /* 0x000000ff03007388 */ /* 0x0001e80000000800 */
[----:B------:R0:W-:Y:S04]  /*0c30*/  STS [R3+0x80], RZ ;  /* 0x000080ff03007388 */ /* 0x0001e80000000800 */
[----:B------:R0:W-:Y:S04]  /*0c40*/  STS [R3+0x100], RZ ;  /* 0x000100ff03007388 */ /* 0x0001e80000000800 */
[----:B------:R0:W-:Y:S04]  /*0c50*/  STS [R3+0x180], RZ ;  /* 0x000180ff03007388 */ /* 0x0001e80000000800 */
[----:B------:R0:W-:Y:S04]  /*0c60*/  STS [R3+0x200], RZ ;  /* 0x000200ff03007388 */ /* 0x0001e80000000800 */
[----:B------:R0:W-:Y:S04]  /*0c70*/  STS [R3+0x280], RZ ;  /* 0x000280ff03007388 */ /* 0x0001e80000000800 */
[----:B------:R0:W-:Y:S04]  /*0c80*/  STS [R3+0x300], RZ ;  /* 0x000300ff03007388 */ /* 0x0001e80000000800 */
[----:B------:R0:W-:Y:S02]  /*0c90*/  STS [R3+0x380], RZ ;  /* 0x000380ff03007388 */ /* 0x0001e40000000800 */
.L_x_10:
[----:B------:R-:W-:Y:S05]  /*0ca0*/  BSYNC.RECONVERGENT B1 ;  /* 0x0000000000017941 */ /* 0x000fea0003800200 */
.L_x_9:
[----:B------:R-:W-:Y:S05]  /*0cb0*/  @!P1 BRA `(.L_x_8) ;  /* 0x0000000000489947 */ /* 0x000fea0003800000 */
[----:B------:R-:W-:Y:S02]  /*0cc0*/  ISETP.GE.U32.AND P0, PT, R4, 0x4, PT ;  /* 0x000000040400780c */ /* 0x000fe40003f06070 */
[----:B------:R-:W-:-:S04]  /*0cd0*/  LOP3.LUT R8, R8, 0x3, RZ, 0xc0, !PT ;  /* 0x0000000308087812 */ /* 0x000fc800078ec0ff */
[----:B------:R-:W-:-:S07]  /*0ce0*/  ISETP.NE.AND P1, PT, R8, RZ, PT ;  /* 0x000000ff0800720c */ /* 0x000fce0003f25270 */
[C---:B0-----:R-:W-:Y:S02]  /*0cf0*/  @P0 IMAD R3, R9.reuse, 0x4, R2 ;  /* 0x0000000409030824 */ /* 0x041fe400078e0202 */
[----:B------:R-:W-:-:S03]  /*0d00*/  @P0 VIADD R9, R9, 0x80 ;  /* 0x0000008009090836 */ /* 0x000fc60000000000 */
[----:B------:R1:W-:Y:S04]  /*0d10*/  @P0 STS [R3], RZ ;  /* 0x000000ff03000388 */ /* 0x0003e80000000800 */
[----:B------:R1:W-:Y:S04]  /*0d20*/  @P0 STS [R3+0x80], RZ ;  /* 0x000080ff03000388 */ /* 0x0003e80000000800 */
[----:B------:R1:W-:Y:S04]  /*0d30*/  @P0 STS [R3+0x100], RZ ;  /* 0x000100ff03000388 */ /* 0x0003e80000000800 */
[----:B------:R1:W-:Y:S01]  /*0d40*/  @P0 STS [R3+0x180], RZ ;  /* 0x000180ff03000388 */ /* 0x0003e20000000800 */
[----:B------:R-:W-:Y:S05]  /*0d50*/  @!P1 BRA `(.L_x_8) ;  /* 0x0000000000209947 */ /* 0x000fea0003800000 */
[----:B------:R-:W-:Y:S02]  /*0d60*/  IMAD R6, R9, 0x4, R6 ;  /* 0x0000000409067824 */ /* 0x000fe400078e0206 */
[----:B------:R-:W-:Y:S02]  /*0d70*/  IMAD.MOV R8, RZ, RZ, -R8 ;  /* 0x000000ffff087224 */ /* 0x000fe400078e0a08 */
[----:B------:R-:W-:-:S07]  /*0d80*/  IMAD.IADD R6, R27, 0x1, R6 ;  /* 0x000000011b067824 */ /* 0x000fce00078e0206 */
.L_x_11:
[----:B------:R-:W-:Y:S01]  /*0d90*/  VIADD R8, R8, 0x1 ;  /* 0x0000000108087836 */ /* 0x000fe20000000000 */
[----:B------:R0:W-:Y:S04]  /*0da0*/  STS [R6], RZ ;  /* 0x000000ff06007388 */ /* 0x0001e80000000800 */
[----:B------:R-:W-:Y:S01]  /*0db0*/  ISETP.NE.AND P0, PT, R8, RZ, PT ;  /* 0x000000ff0800720c */ /* 0x000fe20003f05270 */
[----:B0-----:R-:W-:-:S12]  /*0dc0*/  VIADD R6, R6, 0x80 ;  /* 0x0000008006067836 */ /* 0x001fd80000000000 */
[----:B------:R-:W-:Y:S05]  /*0dd0*/  @P0 BRA `(.L_x_11) ;  /* 0xfffffffc00ec0947 */ /* 0x000fea000383ffff */
.L_x_8:
[----:B------:R-:W-:Y:S05]  /*0de0*/  BSYNC.RECONVERGENT B0 ;  /* 0x0000000000007941 */ /* 0x000fea0003800200 */
.L_x_7:
[----:B01----:R-:W-:Y:S01]  /*0df0*/  PRMT R3, R56, 0x9910, RZ ;  /* 0x0000991038037816 */ /* 0x003fe200000000ff */
[----:B------:R-:W0:Y:S01]  /*0e00*/  LDCU UR5, c[0x0][0x3c4] ;  /* 0x00007880ff0577ac */ /* 0x000e220008000800 */
[----:B------:R-:W-:Y:S01]  /*0e10*/  PRMT R6, R54, 0x9910, RZ ;  /* 0x0000991036067816 */ /* 0x000fe200000000ff */
[----:B------:R-:W-:Y:S01]  /*0e20*/  BSSY.RECONVERGENT B0, `(.L_x_12) ;  /* 0x0000106000007945 */ /* 0x000fe20003800200 */
[----:B------:R-:W-:Y:S02]  /*0e30*/  PRMT R4, R55, 0x9910, RZ ;  /* 0x0000991037047816 */ /* 0x000fe400000000ff */
[----:B------:R-:W-:Y:S01]  /*0e40*/  ISETP.GE.AND P0, PT, R3, RZ, PT ;  /* 0x000000ff0300720c */ /* 0x000fe20003f06270 */
[----:B------:R-:W-:Y:S01]  /*0e50*/  IMAD.MOV.U32 R3, RZ, RZ, R6 ;  /* 0x000000ffff037224 */ /* 0x000fe200078e0006 */
[----:B------:R-:W-:Y:S02]  /*0e60*/  PRMT R8, R51, 0x9910, RZ ;  /* 0x0000991033087816 */ /* 0x000fe400000000ff */
[----:B------:R-:W-:-:S02]  /*0e70*/  ISETP.GE.AND P4, PT, R4, RZ, PT ;  /* 0x000000ff0400720c */ /* 0x000fc40003f86270 */
[----:B------:R-:W-:Y:S02]  /*0e80*/  PRMT R7, R52, 0x9910, RZ ;  /* 0x0000991034077816 */ /* 0x000fe400000000ff */
[----:B------:R-:W-:Y:S02]  /*0e90*/  PRMT R4, R53, 0x9910, RZ ;  /* 0x0000991035047816 */ /* 0x000fe400000000ff */
[----:B------:R-:W-:Y:S01]  /*0ea0*/  ISETP.GE.AND P6, PT, R3, RZ, PT ;  /* 0x000000ff0300720c */ /* 0x000fe20003fc6270 */
[----:B------:R-:W-:Y:S01]  /*0eb0*/  IMAD.MOV.U32 R3, RZ, RZ, R8 ;  /* 0x000000ffff037224 */ /* 0x000fe200078e0008 */
[----:B------:R-:W-:Y:S01]  /*0ec0*/  ISETP.GE.AND P3, PT, R4, RZ, PT ;  /* 0x000000ff0400720c */ /* 0x000fe20003f66270 */
[----:B------:R-:W-:Y:S01]  /*0ed0*/  IMAD.MOV.U32 R6, RZ, RZ, R7 ;  /* 0x000000ffff067224 */ /* 0x000fe200078e0007 */
[----:B------:R-:W-:Y:S01]  /*0ee0*/  SEL R4, RZ, 0x7fff, !P4 ;  /* 0x00007fffff047807 */ /* 0x000fe20006000000 */
[----:B0-----:R-:W-:Y:S01]  /*0ef0*/  ULOP3.LUT UR5, UR5, 0xffff, URZ, 0xc0, !UPT ;  /* 0x0000ffff05057892 */ /* 0x001fe2000f8ec0ff */
[----:B------:R-:W-:-:S02]  /*0f00*/  PRMT R7, R44, 0x9910, RZ ;  /* 0x000099102c077816 */ /* 0x000fc400000000ff */
[----:B------:R-:W-:Y:S02]  /*0f10*/  ISETP.GE.AND P1, PT, R3, RZ, PT ;  /* 0x000000ff0300720c */ /* 0x000fe40003f26270 */
[----:B------:R-:W-:Y:S02]  /*0f20*/  SEL R3, RZ, 0x7fff, !P0 ;  /* 0x00007fffff037807 */ /* 0x000fe40004000000 */
[----:B------:R-:W-:Y:S01]  /*0f30*/  LOP3.LUT R41, R4, R55, RZ, 0x3c, !PT ;  /* 0x0000003704297212 */ /* 0x000fe200078e3cff */
[----:B------:R-:W-:Y:S01]  /*0f40*/  IMAD.MOV.U32 R4, RZ, RZ, R7 ;  /* 0x000000ffff047224 */ /* 0x000fe200078e0007 */
[----:B------:R-:W-:Y:S02]  /*0f50*/  ISETP.GE.AND P2, PT, R6, RZ, PT ;  /* 0x000000ff0600720c */ /* 0x000fe40003f46270 */
[----:B------:R-:W-:Y:S02]  /*0f60*/  LOP3.LUT R46, R3, R56, RZ, 0x3c, !PT ;  /* 0x00000038032e7212 */ /* 0x000fe400078e3cff */
[----:B------:R-:W-:-:S02]  /*0f70*/  PRMT R6, R45, 0x9910, RZ ;  /* 0x000099102d067816 */ /* 0x000fc400000000ff */
[----:B------:R-:W-:Y:S02]  /*0f80*/  SEL R3, RZ, 0x7fff, !P6 ;  /* 0x00007fffff037807 */ /* 0x000fe40007000000 */
[----:B------:R-:W-:Y:S02]  /*0f90*/  ISETP.NE.AND P6, PT, R4, 0x7fff, PT ;  /* 0x00007fff0400780c */ /* 0x000fe40003fc5270 */
[----:B------:R-:W-:Y:S02]  /*0fa0*/  SEL R4, RZ, 0x7fff, !P3 ;  /* 0x00007fffff047807 */ /* 0x000fe40005800000 */
[----:B------:R-:W-:Y:S02]  /*0fb0*/  ISETP.NE.AND P5, PT, R6, 0x7fff, PT ;  /* 0x00007fff0600780c */ /* 0x000fe40003fa5270 */
[----:B------:R-:W-:Y:S02]  /*0fc0*/  PRMT R6, R46, 0x9910, RZ ;  /* 0x000099102e067816 */ /* 0x000fe400000000ff */
[----:B------:R-:W-:-:S02]  /*0fd0*/  LOP3.LUT R40, R3, R54, RZ, 0x3c, !PT ;  /* 0x0000003603287212 */ /* 0x000fc400078e3cff */
[----:B------:R-:W-:Y:S02]  /*0fe0*/  LOP3.LUT R4, R4, R53, RZ, 0x3c, !PT ;  /* 0x0000003504047212 */ /* 0x000fe400078e3cff */
[----:B------:R-:W-:Y:S02]  /*0ff0*/  PRMT R7, R41, 0x9910, RZ ;  /* 0x0000991029077816 */ /* 0x000fe400000000ff */
[----:B------:R-:W-:Y:S02]  /*1000*/  SEL R3, RZ, 0x7fff, !P2 ;  /* 0x00007fffff037807 */ /* 0x000fe40005000000 */
[----:B------:R-:W-:Y:S02]  /*1010*/  ISETP.NE.AND P0, PT, R6, 0x7fff, PT ;  /* 0x00007fff0600780c */ /* 0x000fe40003f05270 */
[----:B------:R-:W-:Y:S02]  /*1020*/  PRMT R8, R40, 0x9910, RZ ;  /* 0x0000991028087816 */ /* 0x000fe400000000ff */
[----:B------:R-:W-:-:S02]  /*1030*/  PRMT R9, R4, 0x9910, RZ ;  /* 0x0000991004097816 */ /* 0x000fc400000000ff */
[----:B------:R-:W-:Y:S02]  /*1040*/  ISETP.NE.AND P4, PT, R7, 0x7fff, PT ;  /* 0x00007fff0700780c */ /* 0x000fe40003f85270 */
[----:B------:R-:W-:Y:S02]  /*1050*/  LOP3.LUT R3, R3, R52, RZ, 0x3c, !PT ;  /* 0x0000003403037212 */ /* 0x000fe400078e3cff */
[----:B------:R-:W-:Y:S02]  /*1060*/  SEL R7, R46, 0x8000, P0 ;  /* 0x000080002e077807 */ /* 0x000fe40000000000 */
[----:B------:R-:W-:Y:S02]  /*1070*/  SEL R6, RZ, 0x7fff, !P1 ;  /* 0x00007fffff067807 */ /* 0x000fe40004800000 */
[----:B------:R-:W-:Y:S01]  /*1080*/  ISETP.NE.AND P0, PT, R8, 0x7fff, PT ;  /* 0x00007fff0800780c */ /* 0x000fe20003f05270 */
[----:B------:R-:W-:Y:S01]  /*1090*/  IMAD.MOV.U32 R8, RZ, RZ, R9 ;  /* 0x000000ffff087224 */ /* 0x000fe200078e0009 */
[----:B------:R-:W-:-:S02]  /*10a0*/  PRMT R9, R3, 0x9910, RZ ;  /* 0x0000991003097816 */ /* 0x000fc400000000ff */
[----:B------:R-:W-:Y:S02]  /*10b0*/  LOP3.LUT R6, R6, R51, RZ, 0x3c, !PT ;  /* 0x0000003306067212 */ /* 0x000fe400078e3cff */
[----:B------:R-:W-:Y:S02]  /*10c0*/  SEL R11, R41, 0x8000, P4 ;  /* 0x00008000290b7807 */ /* 0x000fe40002000000 */
[----:B------:R-:W-:Y:S01]  /*10d0*/  ISETP.NE.AND P4, PT, R8, 0x7fff, PT ;  /* 0x00007fff0800780c */ /* 0x000fe20003f85270 */
[----:B------:R-:W-:Y:S01]  /*10e0*/  IMAD.MOV.U32 R8, RZ, RZ, R9 ;  /* 0x000000ffff087224 */ /* 0x000fe200078e0009 */
[----:B------:R-:W-:Y:S02]  /*10f0*/  PRMT R13, R6, 0x9910, RZ ;  /* 0x00009910060d7816 */ /* 0x000fe400000000ff */
[----:B------:R-:W-:Y:S02]  /*1100*/  SEL R28, R40, 0x8000, P0 ;  /* 0x00008000281c7807 */ /* 0x000fe40000000000 */
[----:B------:R-:W-:Y:S01]  /*1110*/  ISETP.NE.AND P0, PT, R8, 0x7fff, PT ;  /* 0x00007fff0800780c */ /* 0x000fe20003f05270 */
[----:B------:R-:W-:Y:S01]  /*1120*/  IMAD.MOV.U32 R8, RZ, RZ, R13 ;  /* 0x000000ffff087224 */ /* 0x000fe200078e000d */
[----:B------:R-:W-:-:S02]  /*1130*/  PRMT R17, R42, 0x9910, RZ ;  /* 0x000099102a117816 */ /* 0x000fc400000000ff */
[----:B------:R-:W-:Y:S02]  /*1140*/  SEL R25, R3, 0x8000, P0 ;  /* 0x0000800003197807 */ /* 0x000fe40000000000 */
[----:B------:R-:W-:Y:S01]  /*1150*/  SEL R26, R4, 0x8000, P4 ;  /* 0x00008000041a7807 */ /* 0x000fe20002000000 */
[----:B------:R-:W-:Y:S01]  /*1160*/  IMAD.MOV.U32 R3, RZ, RZ, R17 ;  /* 0x000000ffff037224 */ /* 0x000fe200078e0011 */
[----:B------:R-:W-:Y:S02]  /*1170*/  ISETP.NE.AND P0, PT, R8, 0x7fff, PT ;  /* 0x00007fff0800780c */ /* 0x000fe40003f05270 */
[----:B------:R-:W-:Y:S02]  /*1180*/  PRMT R4, R20, 0x9910, RZ ;  /* 0x0000991014047816 */ /* 0x000fe400000000ff */
[----:B------:R-:W-:Y:S02]  /*1190*/  PRMT R8, R19, 0x9910, RZ ;  /* 0x0000991013087816 */ /* 0x000fe400000000ff */
[----:B------:R-:W-:-:S02]  /*11a0*/  SEL R13, R6, 0x8000, P0 ;  /* 0x00008000060d7807 */ /* 0x000fc40000000000 */
[----:B------:R-:W-:Y:S01]  /*11b0*/  ISETP.NE.AND P0, PT, R3, 0x7fff, PT ;  /* 0x00007fff0300780c */ /* 0x000fe20003f05270 */
[----:B------:R-:W-:Y:S01]  /*11c0*/  IMAD.MOV.U32 R3, RZ, RZ, R4 ;  /* 0x000000ffff037224 */ /* 0x000fe200078e0004 */
[----:B------:R-:W-:Y:S01]  /*11d0*/  PRMT R9, R43, 0x9910, RZ ;  /* 0x000099102b097816 */ /* 0x000fe200000000ff */
[----:B------:R-:W-:Y:S01]  /*11e0*/  IMAD.MOV.U32 R4, RZ, RZ, R8 ;  /* 0x000000ffff047224 */ /* 0x000fe200078e0008 */
[----:B------:R-:W-:Y:S02]  /*11f0*/  PRMT R6, R18, 0x9910, RZ ;  /* 0x0000991012067816 */ /* 0x000fe400000000ff */
[----:B------:R-:W-:Y:S02]  /*1200*/  ISETP.NE.AND P4, PT, R9, 0x7fff, PT ;  /* 0x00007fff0900780c */ /* 0x000fe40003f85270 */
[----:B------:R-:W-:Y:S02]  /*1210*/  SEL R24, R45, 0x8000, P5 ;  /* 0x000080002d187807 */ /* 0x000fe40002800000 */
[----:B------:R-:W-:Y:S01]  /*1220*/  ISETP.GE.AND P5, PT, R3, RZ, PT ;  /* 0x000000ff0300720c */ /* 0x000fe20003fa6270 */
[----:B------:R-:W-:Y:S01]  /*1230*/  IMAD.MOV.U32 R3, RZ, RZ, R6 ;  /* 0x000000ffff037224 */ /* 0x000fe200078e0006 */
[----:B------:R-:W-:-:S02]  /*1240*/  SEL R9, R44, 0x8000, P6 ;  /* 0x000080002c097807 */ /* 0x000fc40003000000 */
[----:B------:R-:W-:Y:S02]  /*1250*/  ISETP.GE.AND P6, PT, R4, RZ, PT ;  /* 0x000000ff0400720c */ /* 0x000fe40003fc6270 */
[----:B------:R-:W-:Y:S02]  /*1260*/  PRMT R4, R16, 0x9910, RZ ;  /* 0x0000991010047816 */ /* 0x000fe400000000ff */
[----:B------:R-:W-:Y:S02]  /*1270*/  PRMT R6, R14, 0x9910, RZ ;  /* 0x000099100e067816 */ /* 0x000fe400000000ff */
[----:B------:R-:W-:Y:S02]  /*1280*/  SEL R8, R43, 0x8000, P4 ;  /* 0x000080002b087807 */ /* 0x000fe40002000000 */
[----:B------:R-:W-:Y:S01]  /*1290*/  ISETP.GE.AND P4, PT, R3, RZ, PT ;  /* 0x000000ff0300720c */ /* 0x000fe20003f86270 */
[----:B------:R-:W-:Y:S01]  /*12a0*/  IMAD.MOV.U32 R3, RZ, RZ, R4 ;  /* 0x000000ffff037224 */ /* 0x000fe200078e0004 */
[----:B------:R-:W-:Y:S01]  /*12b0*/  PRMT R17, R12, 0x9910, RZ ;  /* 0x000099100c117816 */ /* 0x000fe200000000ff */
[----:B------:R-:W-:Y:S01]  /*12c0*/  IMAD.MOV.U32 R4, RZ, RZ, R6 ;  /* 0x000000ffff047224 */ /* 0x000fe200078e0006 */
[----:B------:R-:W-:-:S02]  /*12d0*/  SEL R21, R42, 0x8000, P0 ;  /* 0x000080002a157807 */ /* 0x000fc40000000000 */
[----:B------:R-:W-:Y:S01]  /*12e0*/  ISETP.GE.AND P0, PT, R3, RZ, PT ;  /* 0x000000ff0300720c */ /* 0x000fe20003f06270 */
[----:B------:R-:W-:Y:S01]  /*12f0*/  IMAD.MOV.U32 R3, RZ, RZ, R17 ;  /* 0x000000ffff037224 */ /* 0x000fe200078e0011 */
[----:B------:R-:W-:Y:S02]  /*1300*/  SEL R39, RZ, 0x7fff, !P5 ;  /* 0x00007fffff277807 */ /* 0x000fe40006800000 */
[----:B------:R-:W-:Y:S02]  /*1310*/  ISETP.GE.AND P5, PT, R4, RZ, PT ;  /* 0x000000ff0400720c */ /* 0x000fe40003fa6270 */
[----:B------:R-:W-:Y:S02]  /*1320*/  PRMT R4, R10, 0x9910, RZ ;  /* 0x000099100a047816 */ /* 0x000fe400000000ff */
[----:B------:R-:W-:Y:S02]  /*1330*/  SEL R38, RZ, 0x7fff, !P6 ;  /* 0x00007fffff267807 */ /* 0x000fe40007000000 */
[----:B------:R-:W-:-:S02]  /*1340*/  LOP3.LUT R39, R39, R20, RZ, 0x3c, !PT ;  /* 0x0000001427277212 */ /* 0x000fc400078e3cff */
[----:B------:R-:W-:Y:S01]  /*1350*/  ISETP.GE.AND P6, PT, R3, RZ, PT ;  /* 0x000000ff0300720c */ /* 0x000fe20003fc6270 */
[----:B------:R-:W-:Y:S01]  /*1360*/  IMAD.MOV.U32 R3, RZ, RZ, R4 ;  /* 0x000000ffff037224 */ /* 0x000fe200078e0004 */
[----:B------:R-:W-:Y:S02]  /*1370*/  LOP3.LUT R38, R38, R19, RZ, 0x3c, !PT ;  /* 0x0000001326267212 */ /* 0x000fe400078e3cff */
[----:B------:R-:W-:Y:S02]  /*1380*/  SEL R37, RZ, 0x7fff, !P4 ;  /* 0x00007fffff257807 */ /* 0x000fe40006000000 */
[----:B------:R-:W-:Y:S02]  /*1390*/  PRMT R4, R39, 0x9910, RZ ;  /* 0x0000991027047816 */ /* 0x000fe400000000ff */
[----:B------:R-:W-:Y:S02]  /*13a0*/  PRMT R6, R38, 0x9910, RZ ;  /* 0x0000991026067816 */ /* 0x000fe400000000ff */
[----:B------:R-:W-:-:S02]  /*13b0*/  ISETP.GE.AND P4, PT, R3, RZ, PT ;  /* 0x000000ff0300720c */ /* 0x000fc40003f86270 */
[----:B------:R-:W-:Y:S02]  /*13c0*/  LOP3.LUT R37, R37, R18, RZ, 0x3c, !PT ;  /* 0x0000001225257212 */ /* 0x000fe400078e3cff */
[----:B------:R-:W-:Y:S02]  /*13d0*/  SEL R3, RZ, 0x7fff, !P0 ;  /* 0x00007fffff037807 */ /* 0x000fe40004000000 */
[----:B------:R-:W-:Y:S01]  /*13e0*/  ISETP.NE.AND P0, PT, R4, 0x7fff, PT ;  /* 0x00007fff0400780c */ /* 0x000fe20003f05270 */
[----:B------:R-:W-:Y:S01]  /*13f0*/  IMAD.MOV.U32 R4, RZ, RZ, R6 ;  /* 0x000000ffff047224 */ /* 0x000fe200078e0006 */
[----:B------:R-:W-:Y:S02]  /*1400*/  PRMT R6, R37, 0x9910, RZ ;  /* 0x0000991025067816 */ /* 0x000fe400000000ff */
[----:B------:R-:W-:Y:S02]  /*1410*/  LOP3.LUT R36, R3, R16, RZ, 0x3c, !PT ;  /* 0x0000001003247212 */ /* 0x000fe400078e3cff */
[----:B------:R-:W-:-:S02]  /*1420*/  SEL R35, RZ, 0x7fff, !P5 ;  /* 0x00007fffff237807 */ /* 0x000fc40006800000 */
[----:B------:R-:W-:Y:S01]  /*1430*/  ISETP.NE.AND P5, PT, R4, 0x7fff, PT ;  /* 0x00007fff0400780c */ /* 0x000fe20003fa5270 */
[----:B------:R-:W-:Y:S01]  /*1440*/  IMAD.MOV.U32 R4, RZ, RZ, R6 ;  /* 0x000000ffff047224 */ /* 0x000fe200078e0006 */
[----:B------:R-:W-:Y:S02]  /*1450*/  PRMT R6, R36, 0x9910, RZ ;  /* 0x0000991024067816 */ /* 0x000fe400000000ff */
[----:B------:R-:W-:Y:S02]  /*1460*/  SEL R3, R39, 0x8000, P0 ;  /* 0x0000800027037807 */ /* 0x000fe40000000000 */
[----:B------:R-:W-:Y:S01]  /*1470*/  ISETP.NE.AND P0, PT, R4, 0x7fff, PT ;  /* 0x00007fff0400780c */ /* 0x000fe20003f05270 */
[----:B------:R-:W-:Y:S01]  /*1480*/  IMAD.MOV.U32 R4, RZ, RZ, R6 ;  /* 0x000000ffff047224 */ /* 0x000fe200078e0006 */
[----:B------:R-:W-:Y:S02]  /*1490*/  LOP3.LUT R35, R35, R14, RZ, 0x3c, !PT ;  /* 0x0000000e23237212 */ /* 0x000fe400078e3cff */
[----:B------:R-:W-:-:S02]  /*14a0*/  SEL R17, RZ, 0x7fff, !P6 ;  /* 0x00007fffff117807 */ /* 0x000fc40007000000 */
[----:B------:R-:W-:Y:S02]  /*14b0*/  SEL R29, RZ, 0x7fff, !P4 ;  /* 0x00007fffff1d7807 */ /* 0x000fe40006000000 */
[----:B------:R-:W-:Y:S02]  /*14c0*/  PRMT R30, R35, 0x9910, RZ ;  /* 0x00009910231e7816 */ /* 0x000fe400000000ff */
[----:B------:R-:W-:Y:S02]  /*14d0*/  ISETP.NE.AND P6, PT, R4, 0x7fff, PT ;  /* 0x00007fff0400780c */ /* 0x000fe40003fc5270 */
[----:B------:R-:W-:Y:S02]  /*14e0*/  LOP3.LUT R34, R17, R12, RZ, 0x3c, !PT ;  /* 0x0000000c11227212 */ /* 0x000fe400078e3cff */
[----:B------:R-:W-:Y:S02]  /*14f0*/  LOP3.LUT R4, R29, R10, RZ, 0x3c, !PT ;  /* 0x0000000a1d047212 */ /* 0x000fe400078e3cff */
[----:B------:R-:W-:-:S02]  /*1500*/  SEL R6, R38, 0x8000, P5 ;  /* 0x0000800026067807 */ /* 0x000fc40002800000 */
[----:B------:R-:W-:Y:S02]  /*1510*/  ISETP.NE.AND P5, PT, R30, 0x7fff, PT ;  /* 0x00007fff1e00780c */ /* 0x000fe40003fa5270 */
[----:B------:R-:W-:Y:S02]  /*1520*/  PRMT R30, R34, 0x9910, RZ ;  /* 0x00009910221e7816 */ /* 0x000fe400000000ff */
[----:B------:R-:W-:Y:S02]  /*1530*/  PRMT R32, R4, 0x9910, RZ ;  /* 0x0000991004207816 */ /* 0x000fe400000000ff */
[----:B------:R-:W-:Y:S02]  /*1540*/  LOP3.LUT R17, R7, 0xffff, RZ, 0xc0, !PT ;  /* 0x0000ffff07117812 */ /* 0x000fe400078ec0ff */
[----:B------:R-:W-:Y:S02]  /*1550*/  SEL R7, R37, 0x8000, P0 ;  /* 0x0000800025077807 */ /* 0x000fe40000000000 */
[----:B------:R-:W-:Y:S01]  /*1560*/  ISETP.NE.AND P0, PT, R30, 0x7fff, PT ;  /* 0x00007fff1e00780c */ /* 0x000fe20003f05270 */
[----:B------:R-:W-:Y:S01]  /*1570*/  IMAD.MOV.U32 R30, RZ, RZ, R32 ;  /* 0x000000ffff1e7224 */ /* 0x000fe200078e0020 */
[----:B------:R-:W-:-:S02]  /*1580*/  LOP3.LUT R28, R28, 0xffff, RZ, 0xc0, !PT ;  /* 0x0000ffff1c1c7812 */ /* 0x000fc400078ec0ff */
[----:B------:R-:W-:Y:S02]  /*1590*/  LOP3.LUT R29, R11, 0xffff, RZ, 0xc0, !PT ;  /* 0x0000ffff0b1d7812 */ /* 0x000fe400078ec0ff */
[----:B------:R-:W-:Y:S02]  /*15a0*/  SHF.R.U32.HI R11, RZ, UR5, R17 ;  /* 0x00000005ff0b7c19 */ /* 0x000fe40008011611 */
[----:B------:R-:W-:Y:S02]  /*15b0*/  LOP3.LUT R26, R26, 0xffff, RZ, 0xc0, !PT ;  /* 0x0000ffff1a1a7812 */ /* 0x000fe400078ec0ff */
[----:B------:R-:W-:Y:S02]  /*15c0*/  LOP3.LUT R25, R25, 0xffff, RZ, 0xc0, !PT ;  /* 0x0000ffff19197812 */ /* 0x000fe400078ec0ff */
[----:B------:R-:W-:Y:S02]  /*15d0*/  SHF.R.U32.HI R28, RZ, UR5, R28 ;  /* 0x00000005ff1c7c19 */ /* 0x000fe4000801161c */
[----:B------:R-:W-:-:S02]  /*15e0*/  SEL R17, R36, 0x8000, P6 ;  /* 0x0000800024117807 */ /* 0x000fc40003000000 */
[----:B------:R-:W-:Y:S02]  /*15f0*/  SHF.R.U32.HI R29, RZ, UR5, R29 ;  /* 0x00000005ff1d7c19 */ /* 0x000fe4000801161d */
[----:B------:R-:W-:Y:S02]  /*1600*/  LOP3.LUT R11, R11, UR4, RZ, 0x30, !PT ;  /* 0x000000040b0b7c12 */ /* 0x000fe4000f8e30ff */
[----:B------:R-:W-:Y:S02]  /*1610*/  ISETP.NE.AND P6, PT, R30, 0x7fff, PT ;  /* 0x00007fff1e00780c */ /* 0x000fe40003fc5270 */
[----:B------:R-:W-:Y:S02]  /*1620*/  SHF.R.U32.HI R26, RZ, UR5, R26 ;  /* 0x00000005ff1a7c19 */ /* 0x000fe4000801161a */
[----:B------:R-:W-:Y:S02]  /*1630*/  SHF.R.U32.HI R30, RZ, UR5, R25 ;  /* 0x00000005ff1e7c19 */ /* 0x000fe40008011619 */
[----:B------:R-:W-:-:S02]  /*1640*/  LOP3.LUT R25, R28, UR4, RZ, 0x30, !PT ;  /* 0x000000041c197c12 */ /* 0x000fc4000f8e30ff */
[----:B------:R-:W-:Y:S02]  /*1650*/  LOP3.LUT R28, R13, 0xffff, RZ, 0xc0, !PT ;  /* 0x0000ffff0d1c7812 */ /* 0x000fe400078ec0ff */
[----:B------:R-:W-:Y:S01]  /*1660*/  LOP3.LUT R33, R29, UR4, RZ, 0x30, !PT ;  /* 0x000000041d217c12 */ /* 0x000fe2000f8e30ff */
[----:B------:R-:W-:Y:S01]  /*1670*/  IMAD R29, R11, 0x4, R2 ;  /* 0x000000040b1d7824 */ /* 0x000fe200078e0202 */
[----:B------:R-:W-:Y:S01]  /*1680*/  LOP3.LUT R13, R26, UR4, RZ, 0x30, !PT ;  /* 0x000000041a0d7c12 */ /* 0x000fe2000f8e30ff */
[----:B------:R-:W-:Y:S01]  /*1690*/  NOP ;  /* 0x0000000000007918 */ /* 0x000fe20000000000 */
[----:B------:R-:W-:Y:S02]  /*16a0*/  LOP3.LUT R26, R24, 0xffff, RZ, 0xc0, !PT ;  /* 0x0000ffff181a7812 */ /* 0x000fe400078ec0ff */
[----:B------:R0:W-:Y:S01]  /*16b0*/  ATOMS.POPC.INC.32 RZ, [R29+URZ] ;  /* 0x000000001dff7f8c */ /* 0x0001e2000d8000ff */
[----:B------:R-:W-:Y:S01]  /*16c0*/  SHF.R.U32.HI R28, RZ, UR5, R28 ;  /* 0x00000005ff1c7c19 */ /* 0x000fe2000801161c */
[--C-:B------:R-:W-:Y:S01]  /*16d0*/  IMAD R24, R13, 0x4, R2.reuse ;  /* 0x000000040d187824 */ /* 0x100fe200078e0202 */
[----:B------:R-:W-:Y:S01]  /*16e0*/  LOP3.LUT R47, R30, UR4, RZ, 0x30, !PT ;  /* 0x000000041e2f7c12 */ /* 0x000fe2000f8e30ff */
[----:B------:R-:W-:Y:S01]  /*16f0*/  IMAD R33, R33, 0x4, R2 ;  /* 0x0000000421217824 */ /* 0x000fe200078e0202 */
[----:B------:R-:W-:Y:S01]  /*1700*/  SHF.R.U32.HI R13, RZ, UR5, R26 ;  /* 0x00000005ff0d7c19 */ /* 0x000fe2000801161a */
[--C-:B------:R-:W-:Y:S01]  /*1710*/  IMAD R25, R25, 0x4, R2.reuse ;  /* 0x0000000419197824 */ /* 0x100fe200078e0202 */
[----:B------:R-:W-:Y:S01]  /*1720*/  SEL R30, R4, 0x8000, P6 ;  /* 0x00008000041e7807 */ /* 0x000fe20003000000 */
[----:B------:R-:W-:Y:S01]  /*1730*/  IMAD R47, R47, 0x4, R2 ;  /* 0x000000042f2f7824 */ /* 0x000fe200078e0202 */
[----:B0-----:R-:W-:Y:S01]  /*1740*/  LOP3.LUT R29, R28, UR4, RZ, 0x30, !PT ;  /* 0x000000041c1d7c12 */ /* 0x001fe2000f8e30ff */
[----:B------:R-:W-:Y:S01]  /*1750*/  ATOMS.POPC.INC.32 RZ, [R33+URZ] ;  /* 0x0000000021ff7f8c */ /* 0x000fe2000d8000ff */
[----:B------:R-:W-:-:S02]  /*1760*/  LOP3.LUT R13, R13, UR4, RZ, 0x30, !PT ;  /* 0x000000040d0d7c12 */ /* 0x000fc4000f8e30ff */
[----:B------:R-:W-:Y:S01]  /*1770*/  SEL R4, R35, 0x8000, P5 ;  /* 0x0000800023047807 */ /* 0x000fe20002800000 */
[--C-:B------:R-:W-:Y:S01]  /*1780*/  IMAD R29, R29, 0x4, R2.reuse ;  /* 0x000000041d1d7824 */ /* 0x100fe200078e0202 */
[----:B------:R-:W-:Y:S01]  /*1790*/  ATOMS.POPC.INC.32 RZ, [R25+URZ] ;  /* 0x0000000019ff7f8c */ /* 0x000fe2000d8000ff */
[----:B------:R-:W-:Y:S01]  /*17a0*/  IMAD R28, R13, 0x4, R2 ;  /* 0x000000040d1c7824 */ /* 0x000fe200078e0202 */
[----:B------:R-:W-:Y:S02]  /*17b0*/  LOP3.LUT R9, R9, 0xffff, RZ, 0xc0, !PT ;  /* 0x0000ffff09097812 */ /* 0x000fe400078ec0ff */
[----:B------:R-:W-:Y:S01]  /*17c0*/  ATOMS.POPC.INC.32 RZ, [R24+URZ] ;  /* 0x0000000018ff7f8c */ /* 0x000fe2000d8000ff */
[----:B------:R-:W-:Y:S02]  /*17d0*/  LOP3.LUT R8, R8, 0xffff, RZ, 0xc0, !PT ;  /* 0x0000ffff08087812 */ /* 0x000fe400078ec0ff */
[----:B------:R-:W-:Y:S01]  /*17e0*/  LOP3.LUT R21, R21, 0xffff, RZ, 0xc0, !PT ;  /* 0x0000ffff15157812 */ /* 0x000fe200078ec0ff */
[----:B------:R-:W-:Y:S01]  /*17f0*/  ATOMS.POPC.INC.32 RZ, [R47+URZ] ;  /* 0x000000002fff7f8c */ /* 0x000fe2000d8000ff */
[----:B------:R-:W-:-:S02]  /*1800*/  LOP3.LUT R3, R3, 0xffff, RZ, 0xc0, !PT ;  /* 0x0000ffff03037812 */ /* 0x000fc400078ec0ff */
[----:B------:R-:W-:Y:S01]  /*1810*/  LOP3.LUT R7, R7, 0xffff, RZ, 0xc0, !PT ;  /* 0x0000ffff07077812 */ /* 0x000fe200078ec0ff */
[----:B------:R0:W-:Y:S01]  /*1820*/  ATOMS.POPC.INC.32 RZ, [R29+URZ] ;  /* 0x000000001dff7f8c */ /* 0x0001e2000d8000ff */
[----:B------:R-:W-:Y:S02]  /*1830*/  LOP3.LUT R17, R17, 0xffff, RZ, 0xc0, !PT ;  /* 0x0000ffff11117812 */ /* 0x000fe400078ec0ff */
[----:B------:R-:W-:Y:S01]  /*1840*/  LOP3.LUT R32, R30, 0xffff, RZ, 0xc0, !PT ;  /* 0x0000ffff1e207812 */ /* 0x000fe200078ec0ff */
[----:B------:R1:W-:Y:S01]  /*1850*/  ATOMS.POPC.INC.32 RZ, [R28+URZ] ;  /* 0x000000001cff7f8c */ /* 0x0003e2000d8000ff */
[----:B------:R-:W-:Y:S02]  /*1860*/  SHF.R.U32.HI R9, RZ, UR5, R9 ;  /* 0x00000005ff097c19 */ /* 0x000fe40008011609 */
[----:B------:R-:W-:Y:S02]  /*1870*/  LOP3.LUT R6, R6, 0xffff, RZ, 0xc0, !PT ;  /* 0x0000ffff06067812 */ /* 0x000fe400078ec0ff */
[----:B0-----:R-:W-:-:S02]  /*1880*/  SEL R29, R34, 0x8000, P0 ;  /* 0x00008000221d7807 */ /* 0x001fc40000000000 */
[----:B------:R-:W-:Y:S02]  /*1890*/  SHF.R.U32.HI R8, RZ, UR5, R8 ;  /* 0x00000005ff087c19 */ /* 0x000fe40008011608 */
[----:B-1----:R-:W-:Y:S02]  /*18a0*/  LOP3.LUT R28, R4, 0xffff, RZ, 0xc0, !PT ;  /* 0x0000ffff041c7812 */ /* 0x002fe400078ec0ff */
[----:B------:R-:W-:Y:S02]  /*18b0*/  LOP3.LUT R29, R29, 0xffff, RZ, 0xc0, !PT ;  /* 0x0000ffff1d1d7812 */ /* 0x000fe400078ec0ff */
[----:B------:R-:W-:Y:S02]  /*18c0*/  SHF.R.U32.HI R21, RZ, UR5, R21 ;  /* 0x00000005ff157c19 */ /* 0x000fe40008011615 */
[----:B------:R-:W-:Y:S02]  /*18d0*/  SHF.R.U32.HI R3, RZ, UR5, R3 ;  /* 0x00000005ff037c19 */ /* 0x000fe40008011603 */
[----:B------:R-:W-:-:S02]  /*18e0*/  SHF.R.U32.HI R7, RZ, UR5, R7 ;  /* 0x00000005ff077c19 */ /* 0x000fc40008011607 */
[----:B------:R-:W-:Y:S02]  /*18f0*/  SHF.R.U32.HI R4, RZ, UR5, R17 ;  /* 0x00000005ff047c19 */ /* 0x000fe40008011611 */
[----:B------:R-:W-:Y:S02]  /*1900*/  SHF.R.U32.HI R28, RZ, UR5, R28 ;  /* 0x00000005ff1c7c19 */ /* 0x000fe4000801161c */
[----:B------:R-:W-:Y:S02]  /*1910*/  SHF.R.U32.HI R30, RZ, UR5, R29 ;  /* 0x00000005ff1e7c19 */ /* 0x000fe4000801161d */
[----:B------:R-:W-:Y:S02]  /*1920*/  SHF.R.U32.HI R32, RZ, UR5, R32 ;  /* 0x00000005ff207c19 */ /* 0x000fe40008011620 */
[----:B------:R-:W-:Y:S02]  /*1930*/  LOP3.LUT R49, R9, UR4, RZ, 0x30, !PT ;  /* 0x0000000409317c12 */ /* 0x000fe4000f8e30ff */
[----:B------:R-:W-:-:S02]  /*1940*/  SHF.R.U32.HI R6, RZ, UR5, R6 ;  /* 0x00000005ff067c19 */ /* 0x000fc40008011606 */
[----:B------:R-:W-:Y:S01]  /*1950*/  LOP3.LUT R47, R8, UR4, RZ, 0x30, !PT ;  /* 0x00000004082f7c12 */ /* 0x000fe2000f8e30ff */
[--C-:B------:R-:W-:Y:S01]  /*1960*/  IMAD R24, R49, 0x4, R2.reuse ;  /* 0x0000000431187824 */ /* 0x100fe200078e0202 */
[----:B------:R-:W-:Y:S01]  /*1970*/  LOP3.LUT R21, R21, UR4, RZ, 0x30, !PT ;  /* 0x0000000415157c12 */ /* 0x000fe2000f8e30ff */
[----:B------:R-:W0:Y:S01]  /*1980*/  LDC.64 R8, c[0x0][0x380] ;  /* 0x0000e000ff087b82 */ /* 0x000e220000000a00 */
[----:B------:R-:W-:Y:S01]  /*1990*/  LOP3.LUT R3, R3, UR4, RZ, 0x30, !PT ;  /* 0x0000000403037c12 */ /* 0x000fe2000f8e30ff */
[--C-:B------:R-:W-:Y:S01]  /*19a0*/  IMAD R26, R47, 0x4, R2.reuse ;  /* 0x000000042f1a7824 */ /* 0x100fe200078e0202 */
        /* <DEDUP_REMOVED lines=12> */
[----:B------:R-:W-:Y:S01]  /*1a70*/  ISETP.GT.U32.AND P6, PT, R0, 0xff, PT ;  /* 0x000000ff0000780c */ /* 0x000fe20003fc4070 */
[--C-:B------:R-:W-:Y:S01]  /*1a80*/  IMAD R61, R61, 0x4, R2.reuse ;  /* 0x000000043d3d7824 */ /* 0x100fe200078e0202 */
[----:B------:R-:W-:Y:S01]  /*1a90*/  ATOMS.POPC.INC.32 RZ, [R24+URZ] ;  /* 0x0000000018ff7f8c */ /* 0x000fe2000d8000ff */
[----:B------:R-:W-:-:S02]  /*1aa0*/  IMAD R2, R17, 0x4, R2 ;  /* 0x0000000411027824 */ /* 0x000fc400078e0202 */
[----:B------:R-:W-:Y:S01]  /*1ab0*/  IMAD R29, R0, 0x4, R27 ;  /* 0x00000004001d7824 */ /* 0x000fe200078e021b */
[----:B------:R1:W-:Y:S04]  /*1ac0*/  ATOMS.POPC.INC.32 RZ, [R26+URZ] ;  /* 0x000000001aff7f8c */ /* 0x0003e8000d8000ff */
[----:B------:R-:W-:Y:S04]  /*1ad0*/  ATOMS.POPC.INC.32 RZ, [R25+URZ] ;  /* 0x0000000019ff7f8c */ /* 0x000fe8000d8000ff */
[----:B------:R-:W-:Y:S01]  /*1ae0*/  ATOMS.POPC.INC.32 RZ, [R3+URZ] ;  /* 0x0000000003ff7f8c */ /* 0x000fe2000d8000ff */
[----:B-1----:R-:W-:-:S03]  /*1af0*/  IMAD.MOV.U32 R26, RZ, RZ, RZ ;  /* 0x000000ffff1a7224 */ /* 0x002fc600078e00ff */
[----:B------:R1:W-:Y:S04]  /*1b00*/  ATOMS.POPC.INC.32 RZ, [R2+URZ] ;  /* 0x0000000002ff7f8c */ /* 0x0003e8000d8000ff */
[----:B------:R2:W-:Y:S04]  /*1b10*/  ATOMS.POPC.INC.32 RZ, [R7+URZ] ;  /* 0x0000000007ff7f8c */ /* 0x0005e8000d8000ff */
[----:B------:R2:W-:Y:S01]  /*1b20*/  ATOMS.POPC.INC.32 RZ, [R4+URZ] ;  /* 0x0000000004ff7f8c */ /* 0x0005e2000d8000ff */
[----:B-1----:R-:W-:-:S03]  /*1b30*/  P2R R2, PR, RZ, 0x40 ;  /* 0x00000040ff027803 */ /* 0x002fc60000000000 */
[----:B------:R2:W-:Y:S04]  /*1b40*/  ATOMS.POPC.INC.32 RZ, [R33+URZ] ;  /* 0x0000000021ff7f8c */ /* 0x0005e8000d8000ff */
[----:B------:R2:W-:Y:S04]  /*1b50*/  ATOMS.POPC.INC.32 RZ, [R59+URZ] ;  /* 0x000000003bff7f8c */ /* 0x0005e8000d8000ff */
[----:B------:R2:W-:Y:S01]  /*1b60*/  ATOMS.POPC.INC.32 RZ, [R61+URZ] ;  /* 0x000000003dff7f8c */ /* 0x0005e2000d8000ff */
[----:B------:R-:W-:Y:S06]  /*1b70*/  BAR.SYNC.DEFER_BLOCKING 0x0 ;  /* 0x0000000000007b1d */ /* 0x000fec0000010000 */
[----:B0-----:R-:W-:Y:S05]  /*1b80*/  @P6 BRA `(.L_x_13) ;  /* 0x0000000000bc6947 */ /* 0x001fea0003800000 */
[----:B------:R-:W-:Y:S04]  /*1b90*/  LDS R58, [R29] ;  /* 0x000000001d3a7984 */ /* 0x000fe80000000800 */
[----:B------:R-:W0:Y:S04]  /*1ba0*/  LDS R3, [R29+0x400] ;  /* 0x000400001d037984 */ /* 0x000e280000000800 */
[----:B--2---:R-:W1:Y:S04]  /*1bb0*/  LDS R7, [R29+0x800] ;  /* 0x000800001d077984 */ /* 0x004e680000000800 */
[----:B------:R-:W2:Y:S04]  /*1bc0*/  LDS R4, [R29+0xc00] ;  /* 0x000c00001d047984 */ /* 0x000ea80000000800 */
[----:B------:R-:W3:Y:S04]  /*1bd0*/  LDS R30, [R29+0x1000] ;  /* 0x001000001d1e7984 */ /* 0x000ee80000000800 */
[----:B------:R-:W4:Y:S04]  /*1be0*/  LDS R61, [R29+0x1400] ;  /* 0x001400001d3d7984 */ /* 0x000f280000000800 */
[----:B------:R-:W5:Y:S04]  /*1bf0*/  LDS R59, [R29+0x1800] ;  /* 0x001800001d3b7984 */ /* 0x000f680000000800 */
[----:B------:R-:W5:Y:S04]  /*1c00*/  LDS R33, [R29+0x1c00] ;  /* 0x001c00001d217984 */ /* 0x000f680000000800 */
[----:B------:R-:W5:Y:S04]  /*1c10*/  LDS R25, [R29+0x2000] ;  /* 0x002000001d197984 */ /* 0x000f680000000800 */
[----:B------:R-:W5:Y:S04]  /*1c20*/  LDS R24, [R29+0x2400] ;  /* 0x002400001d187984 */ /* 0x000f680000000800 */
[----:B------:R-:W5:Y:S01]  /*1c30*/  LDS R2, [R29+0x2800] ;  /* 0x002800001d027984 */ /* 0x000f620000000800 */
[----:B0-----:R-:W-:-:S03]  /*1c40*/  IMAD.IADD R26, R58, 0x1, R3 ;  /* 0x000000013a1a7824 */ /* 0x001fc600078e0203 */
[----:B------:R-:W-:Y:S04]  /*1c50*/  LDS R6, [R29+0x3400] ;  /* 0x003400001d067984 */ /* 0x000fe80000000800 */
[----:B------:R-:W0:Y:S04]  /*1c60*/  LDS R3, [R29+0x2c00] ;  /* 0x002c00001d037984 */ /* 0x000e280000000800 */
[----:B------:R1:W-:Y:S04]  /*1c70*/  STS [R29+0x800], R26 ;  /* 0x0008001a1d007388 */ /* 0x0003e80000000800 */
[----:B------:R-:W-:Y:S04]  /*1c80*/  LDS R28, [R29+0x3800] ;  /* 0x003800001d1c7984 */ /* 0x000fe80000000800 */
[----:B------:R5:W-:Y:S01]  /*1c90*/  STS [R29+0x400], R58 ;  /* 0x0004003a1d007388 */ /* 0x000be20000000800 */
[----:B-1----:R-:W-:-:S03]  /*1ca0*/  IMAD.IADD R26, R26, 0x1, R7 ;  /* 0x000000011a1a7824 */ /* 0x002fc600078e0207 */
[----:B------:R-:W1:Y:S01]  /*1cb0*/  LDS R7, [R29+0x3000] ;  /* 0x003000001d077984 */ /* 0x000e620000000800 */
[----:B--2---:R-:W-:-:S03]  /*1cc0*/  IMAD.IADD R4, R26, 0x1, R4 ;  /* 0x000000011a047824 */ /* 0x004fc600078e0204 */
[----:B------:R-:W-:Y:S01]  /*1cd0*/  STS [R29], RZ ;  /* 0x000000ff1d007388 */ /* 0x000fe20000000800 */
[----:B---3--:R-:W-:-:S03]  /*1ce0*/  IMAD.IADD R30, R4, 0x1, R30 ;  /* 0x00000001041e7824 */ /* 0x008fc600078e021e */
[----:B------:R-:W-:Y:S01]  /*1cf0*/  STS [R29+0x1000], R4 ;  /* 0x001000041d007388 */ /* 0x000fe20000000800 */
[----:B----4-:R-:W-:-:S03]  /*1d00*/  IMAD.IADD R32, R30, 0x1, R61 ;  /* 0x000000011e207824 */ /* 0x010fc600078e023d */
[----:B------:R-:W-:Y:S01]  /*1d10*/  STS [R29+0x1400], R30 ;  /* 0x0014001e1d007388 */ /* 0x000fe20000000800 */
[----:B-----5:R-:W-:-:S03]  /*1d20*/  IMAD.IADD R58, R32, 0x1, R59 ;  /* 0x00000001203a7824 */ /* 0x020fc600078e023b */
[----:B------:R-:W-:Y:S01]  /*1d30*/  STS [R29+0x1800], R32 ;  /* 0x001800201d007388 */ /* 0x000fe20000000800 */
[----:B------:R-:W-:-:S03]  /*1d40*/  IMAD.IADD R60, R58, 0x1, R33 ;  /* 0x000000013a3c7824 */ /* 0x000fc600078e0221 */
[----:B------:R-:W-:Y:S01]  /*1d50*/  STS [R29+0x1c00], R58 ;  /* 0x001c003a1d007388 */ /* 0x000fe20000000800 */
[----:B------:R-:W-:-:S03]  /*1d60*/  IMAD.IADD R25, R60, 0x1, R25 ;  /* 0x000000013c197824 */ /* 0x000fc600078e0219 */
[----:B------:R-:W-:Y:S01]  /*1d70*/  STS [R29+0x2000], R60 ;  /* 0x0020003c1d007388 */ /* 0x000fe20000000800 */
[----:B------:R-:W-:-:S03]  /*1d80*/  IMAD.IADD R33, R25, 0x1, R24 ;  /* 0x0000000119217824 */ /* 0x000fc600078e0218 */
[----:B------:R-:W2:Y:S01]  /*1d90*/  LDS R24, [R29+0x3c00] ;  /* 0x003c00001d187984 */ /* 0x000ea20000000800 */
[----:B------:R-:W-:-:S03]  /*1da0*/  IMAD.IADD R2, R33, 0x1, R2 ;  /* 0x0000000121027824 */ /* 0x000fc600078e0202 */
[----:B------:R-:W-:Y:S01]  /*1db0*/  STS [R29+0x2400], R25 ;  /* 0x002400191d007388 */ /* 0x000fe20000000800 */
[----:B0-----:R-:W-:-:S03]  /*1dc0*/  IMAD.IADD R3, R2, 0x1, R3 ;  /* 0x0000000102037824 */ /* 0x001fc600078e0203 */
[----:B------:R-:W-:Y:S01]  /*1dd0*/  STS [R29+0x2800], R33 ;  /* 0x002800211d007388 */ /* 0x000fe20000000800 */
[----:B-1----:R-:W-:-:S03]  /*1de0*/  IMAD.IADD R7, R3, 0x1, R7 ;  /* 0x0000000103077824 */ /* 0x002fc600078e0207 */
[----:B------:R-:W-:Y:S01]  /*1df0*/  STS [R29+0x2c00], R2 ;  /* 0x002c00021d007388 */ /* 0x000fe20000000800 */
[----:B------:R-:W-:-:S03]  /*1e00*/  IMAD.IADD R6, R7, 0x1, R6 ;  /* 0x0000000107067824 */ /* 0x000fc600078e0206 */
[----:B------:R-:W-:Y:S01]  /*1e10*/  STS [R29+0x3000], R3 ;  /* 0x003000031d007388 */ /* 0x000fe20000000800 */
[----:B------:R-:W-:-:S03]  /*1e20*/  IMAD.IADD R28, R6, 0x1, R28 ;  /* 0x00000001061c7824 */ /* 0x000fc600078e021c */
[----:B------:R-:W-:Y:S04]  /*1e30*/  STS [R29+0x3400], R7 ;  /* 0x003400071d007388 */ /* 0x000fe80000000800 */
[----:B------:R-:W-:Y:S04]  /*1e40*/  STS [R29+0x3800], R6 ;  /* 0x003800061d007388 */ /* 0x000fe80000000800 */
[----:B------:R-:W-:Y:S04]  /*1e50*/  STS [R29+0x3c00], R28 ;  /* 0x003c001c1d007388 */ /* 0x000fe80000000800 */
[----:B------:R2:W-:Y:S02]  /*1e60*/  STS [R29+0xc00], R26 ;  /* 0x000c001a1d007388 */ /* 0x0005e40000000800 */
[----:B--2---:R-:W-:-:S07]  /*1e70*/  IMAD.IADD R26, R28, 0x1, R24 ;  /* 0x000000011c1a7824 */ /* 0x004fce00078e0218 */
.L_x_13:
[----:B------:R-:W-:Y:S05]  /*1e80*/  BSYNC.RECONVERGENT B0 ;  /* 0x0000000000007941 */ /* 0x000fea0003800200 */
.L_x_12:
[C---:B------:R-:W-:Y:S01]  /*1e90*/  ISETP.NE.AND P0, PT, R26.reuse, 0x2200, PT ;  /* 0x000022001a00780c */ /* 0x040fe20003f05270 */
[----:B------:R-:W-:Y:S01]  /*1ea0*/  IMAD R3, R5, 0x100, R0 ;  /* 0x0000010005037824 */ /* 0x000fe200078e0200 */
[----:B--2---:R-:W-:Y:S01]  /*1eb0*/  @!P6 LOP3.LUT R59, R26, 0x40000000, RZ, 0xfc, !PT ;  /* 0x400000001a3be812 */ /* 0x004fe200078efcff */
[----:B------:R-:W0:Y:S01]  /*1ec0*/  LDCU.64 UR6, c[0x0][0x3b8] ;  /* 0x00007700ff0677ac */ /* 0x000e220008000a00 */
[C---:B------:R-:W-:Y:S01]  /*1ed0*/  ISETP.LT.U32.AND P0, PT, R0.reuse, 0x100, !P0 ;  /* 0x000001000000780c */ /* 0x040fe20004701070 */
[----:B------:R-:W-:Y:S01]  /*1ee0*/  IMAD.WIDE R8, R3, 0x4, R8 ;  /* 0x0000000403087825 */ /* 0x000fe200078e0208 */
[C---:B------:R-:W-:Y:S01]  /*1ef0*/  LOP3.LUT R4, R0.reuse, 0x3e0, RZ, 0xc0, !PT ;  /* 0x000003e000047812 */ /* 0x040fe200078ec0ff */
[----:B------:R-:W1:Y:S01]  /*1f00*/  LDC.64 R24, c[0x0][0x398] ;  /* 0x0000e600ff187b82 */ /* 0x000e620000000a00 */
[----:B------:R-:W-:Y:S02]  /*1f10*/  LOP3.LUT R7, R0, 0x1f, RZ, 0xc0, !PT ;  /* 0x0000001f00077812 */ /* 0x000fe400078ec0ff */
[----:B------:R2:W-:Y:S01]  /*1f20*/  @!P6 STG.E.STRONG.SYS desc[UR8][R8.64], R59 ;  /* 0x0000003b0800e986 */ /* 0x0005e2000c115908 */
[----:B------:R-:W-:-:S02]  /*1f30*/  SEL R33, RZ, 0x7fff, !P4 ;  /* 0x00007fffff217807 */ /* 0x000fc40006000000 */
[----:B------:R-:W-:Y:S01]  /*1f40*/  IMAD R4, R4, 0x11, R7 ;  /* 0x0000001104047824 */ /* 0x000fe200078e0207 */
[----:B------:R-:W-:Y:S01]  /*1f50*/  SEL R32, RZ, 0x7fff, !P3 ;  /* 0x00007fffff207807 */ /* 0x000fe20005800000 */
[----:B------:R-:W3:Y:S01]  /*1f60*/  LDC.64 R6, c[0x0][0x390] ;  /* 0x0000e400ff067b82 */ /* 0x000ee20000000a00 */
[----:B------:R-:W-:-:S07]  /*1f70*/  LOP3.LUT R33, R33, R10, RZ, 0x3c, !PT ;  /* 0x0000000a21217212 */ /* 0x000fce00078e3cff */
[----:B------:R-:W-:Y:S06]  /*1f80*/  BAR.RED.OR.DEFER_BLOCKING 0x0, P0 ;  /* 0x0000000000007b1d */ /* 0x000fec0000014800 */
[----:B------:R-:W4:Y:S01]  /*1f90*/  B2R.RESULT RZ, P0 ;  /* 0x0000000000ff731c */ /* 0x000f220000004000 */
[----:B------:R-:W-:Y:S02]  /*1fa0*/  IADD3 R3, P5, PT, R31, R4, RZ ;  /* 0x000000041f037210 */ /* 0x000fe40007fbe0ff */
[----:B------:R-:W-:Y:S02]  /*1fb0*/  LOP3.LUT R32, R32, R53, RZ, 0x3c, !PT ;  /* 0x0000003520207212 */ /* 0x000fe400078e3cff */
[----:B--2---:R-:W-:Y:S01]  /*1fc0*/  SEL R59, RZ, 0x7fff, !P2 ;  /* 0x00007fffff3b7807 */ /* 0x004fe20005000000 */
[----:B------:R-:W-:Y:S01]  /*1fd0*/  IMAD.X R28, RZ, RZ, RZ, P5 ;  /* 0x000000ffff1c7224 */ /* 0x000fe200028e06ff */
[----:B0-----:R-:W-:-:S02]  /*1fe0*/  LEA R2, P5, R3, UR6, 0x2 ;  /* 0x0000000603027c11 */ /* 0x001fc4000f8a10ff */
[----:B------:R-:W-:Y:S02]  /*1ff0*/  LOP3.LUT R30, R59, R52, RZ, 0x3c, !PT ;  /* 0x000000343b1e7212 */ /* 0x000fe400078e3cff */
[----:B------:R-:W-:Y:S02]  /*2000*/  LEA.HI.X R3, R3, UR7, R28, 0x2, P5 ;  /* 0x0000000703037c11 */ /* 0x000fe4000a8f141c */
[----:B------:R-:W-:Y:S01]  /*2010*/  SEL R28, RZ, 0x7fff, !P1 ;  /* 0x00007fffff1c7807 */ /* 0x000fe20004800000 */
[----:B-1----:R-:W-:-:S03]  /*2020*/  IMAD.WIDE.U32 R24, R0, 0x4, R24 ;  /* 0x0000000400187825 */ /* 0x002fc600078e0018 */
[----:B------:R-:W-:Y:S01]  /*2030*/  LOP3.LUT R28, R28, R51, RZ, 0x3c, !PT ;  /* 0x000000331c1c7212 */ /* 0x000fe200078e3cff */
[----:B----4-:R-:W-:Y:S06]  /*2040*/  @!P0 BRA `(.L_x_14) ;  /* 0x0000001000808947 */ /* 0x010fec0003800000 */
[C---:B------:R-:W-:Y:S01]  /*2050*/  ISETP.GT.U32.AND P0, PT, R0.reuse, R11, PT ;  /* 0x0000000b0000720c */ /* 0x040fe20003f04070 */
[----:B------:R-:W-:Y:S01]  /*2060*/  BSSY B1, `(.L_x_15) ;  /* 0x0000029000017945 */ /* 0x000fe20003800000 */
[----:B---3--:R-:W-:Y:S02]  /*2070*/  IMAD.WIDE.U32 R6, R0, 0x4, R6 ;  /* 0x0000000400067825 */ /* 0x008fe400078e0006 */
[----:B------:R-:W-:Y:S01]  /*2080*/  SEL R27, RZ, 0x2200, !P0 ;  /* 0x00002200ff1b7807 */ /* 0x000fe20004000000 */
[----:B------:R-:W-:Y:S08]  /*2090*/  @P6 BRA `(.L_x_16) ;  /* 0x0000000000946947 */ /* 0x000ff00003800000 */
[----:B------:R-:W2:Y:S01]  /*20a0*/  LDG.E R24, desc[UR8][R24.64] ;  /* 0x0000000818187981 */ /* 0x000ea2000c1e1900 */
[----:B------:R-:W-:Y:S01]  /*20b0*/  ISETP.GE.AND P0, PT, R5, 0x1, PT ;  /* 0x000000010500780c */ /* 0x000fe20003f06270 */
[----:B------:R-:W-:Y:S02]  /*20c0*/  IMAD.MOV.U32 R15, RZ, RZ, R26 ;  /* 0x000000ffff0f7224 */ /* 0x000fe400078e001a */
[----:B--2---:R-:W-:-:S05]  /*20d0*/  IMAD.IADD R13, R24, 0x1, -R27 ;  /* 0x00000001180d7824 */ /* 0x004fca00078e0a1b */
[----:B------:R0:W-:Y:S05]  /*20e0*/  STS [R29+0x8800], R13 ;  /* 0x0088000d1d007388 */ /* 0x0001ea0000000800 */
[----:B------:R-:W-:Y:S05]  /*20f0*/  @!P0 BRA `(.L_x_17) ;  /* 0x00000000006c8947 */ /* 0x000fea0003800000 */
[----:B------:R-:W-:Y:S01]  /*2100*/  BSSY B0, `(.L_x_18) ;  /* 0x0000019000007945 */ /* 0x000fe20003800000 */
[----:B0-----:R-:W-:Y:S02]  /*2110*/  IMAD.MOV.U32 R13, RZ, RZ, -0x1 ;  /* 0xffffffffff0d7424 */ /* 0x001fe400078e00ff */
[----:B------:R-:W-:Y:S02]  /*2120*/  IMAD.MOV.U32 R17, RZ, RZ, R5 ;  /* 0x000000ffff117224 */ /* 0x000fe400078e0005 */
[----:B------:R-:W-:-:S07]  /*2130*/  IMAD.MOV.U32 R15, RZ, RZ, R26 ;  /* 0x000000ffff0f7224 */ /* 0x000fce00078e001a */
.L_x_22:
[----:B------:R-:W0:Y:S01]  /*2140*/  LDC.64 R24, c[0x0][0x380] ;  /* 0x0000e000ff187b82 */ /* 0x000e220000000a00 */
[----:B------:R-:W-:Y:S01]  /*2150*/  VIADD R33, R17, 0xffffffff ;  /* 0xffffffff11217836 */ /* 0x000fe20000000000 */
[----:B------:R-:W-:Y:S03]  /*2160*/  BSSY B2, `(.L_x_19) ;  /* 0x0000008000027945 */ /* 0x000fe60003800000 */
[----:B------:R-:W-:-:S04]  /*2170*/  IMAD R21, R33, 0x100, R0 ;  /* 0x0000010021157824 */ /* 0x000fc800078e0200 */
[----:B0-----:R-:W-:-:S07]  /*2180*/  IMAD.WIDE R24, R21, 0x4, R24 ;  /* 0x0000000415187825 */ /* 0x001fce00078e0218 */
.L_x_20:
[----:B------:R-:W-:Y:S05]  /*2190*/  YIELD ;  /* 0x0000000000007946 */ /* 0x000fea0003800000 */
[----:B------:R0:W-:Y:S06]  /*21a0*/  MEMBAR.SC.CTA ;  /* 0x0000000000007992 */ /* 0x0001ec0000000000 */
[----:B0-----:R-:W2:Y:S02]  /*21b0*/  LDG.E.STRONG.SYS R21, desc[UR8][R24.64] ;  /* 0x0000000818157981 */ /* 0x001ea4000c1f5900 */
[----:B--2---:R-:W-:-:S13]  /*21c0*/  ISETP.NE.AND P0, PT, R21, RZ, PT ;  /* 0x000000ff1500720c */ /* 0x004fda0003f05270 */
[----:B------:R-:W-:Y:S05]  /*21d0*/  @!P0 BRA `(.L_x_20) ;  /* 0xfffffffc00ec8947 */ /* 0x000fea000383ffff */
[----:B------:R-:W-:Y:S05]  /*21e0*/  BSYNC B2 ;  /* 0x0000000000027941 */ /* 0x000fea0003800000 */
.L_x_19:
[----:B------:R-:W-:Y:S01]  /*21f0*/  BSSY.RECONVERGENT B2, `(.L_x_21) ;  /* 0x0000006000027945 */ /* 0x000fe20003800200 */
[C---:B------:R-:W-:Y:S02]  /*2200*/  ISETP.GT.AND P0, PT, R21.reuse, -0x1, PT ;  /* 0xffffffff1500780c */ /* 0x040fe40003f04270 */
[----:B------:R-:W-:Y:S01]  /*2210*/  LOP3.LUT R24, R21, 0x3fffffff, RZ, 0xc0, !PT ;  /* 0x3fffffff15187812 */ /* 0x000fe200078ec0ff */
[----:B------:R-:W-:Y:S05]  /*2220*/  WARPSYNC.EXCLUSIVE R13 ;  /* 0x000000000d007348 */ /* 0x000fea0003a00000 */
[----:B------:R-:W-:-:S05]  /*2230*/  IMAD.IADD R15, R24, 0x1, R15 ;  /* 0x00000001180f7824 */ /* 0x000fca00078e020f */
[----:B------:R-:W-:-:S07]  /*2240*/  VOTE.ANY R13, PT, P0 ;  /* 0x00000000000d7806 */ /* 0x000fce00000e0100 */
[----:B------:R-:W-:Y:S05]  /*2250*/  BSYNC.RECONVERGENT B2 ;  /* 0x0000000000027941 */ /* 0x000fea0003800200 */
.L_x_21:
[----:B------:R-:W-:Y:S01]  /*2260*/  ISETP.GT.U32.AND P1, PT, R17, 0x1, PT ;  /* 0x000000011100780c */ /* 0x000fe20003f24070 */
[----:B------:R-:W-:-:S12]  /*2270*/  IMAD.MOV.U32 R17, RZ, RZ, R33 ;  /* 0x000000ffff117224 */ /* 0x000fd800078e0021 */
[----:B------:R-:W-:Y:S05]  /*2280*/  @P0 BRA P1, `(.L_x_22) ;  /* 0xfffffffc00ac0947 */ /* 0x000fea000083ffff */
[----:B------:R-:W-:Y:S05]  /*2290*/  BSYNC B0 ;  /* 0x0000000000007941 */ /* 0x000fea0003800000 */
.L_x_18:
[----:B------:R1:W2:Y:S02]  /*22a0*/  LDS R13, [R29+0x8800] ;  /* 0x008800001d0d7984 */ /* 0x0002a40000000800 */
.L_x_17:
[----:B------:R-:W-:Y:S02]  /*22b0*/  LOP3.LUT R17, R15, 0x80000000, RZ, 0xfc, !PT ;  /* 0x800000000f117812 */ /* 0x000fe400078efcff */
[----:B--2---:R-:W-:-:S03]  /*22c0*/  IADD3 R24, PT, PT, R13, R15, -R26 ;  /* 0x0000000f0d187210 */ /* 0x004fc60007ffe81a */
[----:B------:R2:W-:Y:S04]  /*22d0*/  STG.E.STRONG.SYS desc[UR8][R8.64], R17 ;  /* 0x0000001108007986 */ /* 0x0005e8000c115908 */
[----:B------:R2:W-:Y:S02]  /*22e0*/  STS [R29+0x8800], R24 ;  /* 0x008800181d007388 */ /* 0x0005e40000000800 */
.L_x_16:
[----:B------:R-:W-:Y:S05]  /*22f0*/  BSYNC B1 ;  /* 0x0000000000017941 */ /* 0x000fea0003800000 */
.L_x_15:
[----:B--2---:R-:W2:Y:S01]  /*2300*/  LDC.64 R24, c[0x0][0x390] ;  /* 0x0000e400ff187b82 */ /* 0x004ea20000000a00 */
[----:B------:R-:W-:Y:S05]  /*2310*/  WARPSYNC.ALL ;  /* 0x0000000000007948 */ /* 0x000fea0003800000 */
[----:B------:R-:W-:Y:S02]  /*2320*/  UMOV UR6, 0x400 ;  /* 0x0000040000067882 */ /* 0x000fe40000000000 */
[----:B------:R-:W3:Y:S08]  /*2330*/  LDC R8, c[0x0][0x3c0] ;  /* 0x0000f000ff087b82 */ /* 0x000ef00000000800 */
[----:B------:R-:W4:Y:S01]  /*2340*/  S2UR UR7, SR_CgaCtaId ;  /* 0x00000000000779c3 */ /* 0x000f220000008800 */
[----:B--2---:R-:W-:-:S02]  /*2350*/  ISETP.EQ.U32.AND P1, PT, R24, RZ, PT ;  /* 0x000000ff1800720c */ /* 0x004fc40003f22070 */
[----:B---3--:R-:W-:-:S04]  /*2360*/  ISETP.GE.AND P0, PT, R57, R8, PT ;  /* 0x000000083900720c */ /* 0x008fc80003f06270 */
[----:B------:R-:W-:-:S04]  /*2370*/  ISETP.EQ.OR.EX P0, PT, R25, RZ, !P0, P1 ;  /* 0x000000ff1900720c */ /* 0x000fc80004702710 */
[----:B------:R-:W-:Y:S01]  /*2380*/  ISETP.GT.U32.OR P0, PT, R0, 0xff, P0 ;  /* 0x000000ff0000780c */ /* 0x000fe20000704470 */
[----:B----4-:R-:W-:-:S06]  /*2390*/  ULEA UR6, UR7, UR6, 0x18 ;  /* 0x0000000607067291 */ /* 0x010fcc000f8ec0ff */
[----:B------:R-:W-:-:S06]  /*23a0*/  LEA R11, R11, UR6, 0x2 ;  /* 0x000000060b0b7c11 */ /* 0x000fcc000f8e10ff */
[----:B------:R-:W2:Y:S02]  /*23b0*/  @!P0 LDS R9, [R29+0x8800] ;  /* 0x008800001d098984 */ /* 0x000ea40000000800 */
[----:B--2---:R-:W-:-:S05]  /*23c0*/  @!P0 IADD3 R9, PT, PT, R9, R27, R26 ;  /* 0x0000001b09098210 */ /* 0x004fca0007ffe01a */
[----:B------:R2:W-:Y:S01]  /*23d0*/  @!P0 STG.E desc[UR8][R6.64], R9 ;  /* 0x0000000906008986 */ /* 0x0005e2000c101908 */
[----:B------:R-:W-:Y:S01]  /*23e0*/  BAR.SYNC.DEFER_BLOCKING 0x0 ;  /* 0x0000000000007b1d */ /* 0x000fe20000010000 */
[----:B------:R-:W-:-:S05]  /*23f0*/  ISETP.GT.AND P0, PT, R57, R8, PT ;  /* 0x000000083900720c */ /* 0x000fca0003f04270 */
[----:B0-----:R2:W0:Y:S08]  /*2400*/  LDS R13, [R11+0x8800] ;  /* 0x008800000b0d7984 */ /* 0x0014300000000800 */
[----:B--2---:R-:W-:Y:S05]  /*2410*/  @P0 BRA `(.L_x_23) ;  /* 0x00000000005c0947 */ /* 0x004fea0003800000 */
[----:B------:R-:W2:Y:S01]  /*2420*/  LDCU.64 UR4, c[0x0][0x3a0] ;  /* 0x00007400ff0477ac */ /* 0x000ea20008000a00 */
[----:B0-----:R-:W-:-:S05]  /*2430*/  IADD3 R0, P1, PT, R4, R13, RZ ;  /* 0x0000000d04007210 */ /* 0x001fca0007f3e0ff */
[----:B------:R-:W-:Y:S01]  /*2440*/  IMAD.X R9, RZ, RZ, RZ, P1 ;  /* 0x000000ffff097224 */ /* 0x000fe200008e06ff */
[----:B--2---:R-:W-:-:S04]  /*2450*/  LEA R6, P1, R0, UR4, 0x1 ;  /* 0x0000000400067c11 */ /* 0x004fc8000f8208ff */
[----:B------:R-:W-:-:S05]  /*2460*/  LEA.HI.X R7, R0, UR5, R9, 0x1, P1 ;  /* 0x0000000500077c11 */ /* 0x000fca00088f0c09 */
[----:B------:R2:W-:Y:S04]  /*2470*/  STG.E.U16 desc[UR8][R6.64], R56 ;  /* 0x0000003806007986 */ /* 0x0005e8000c101508 */
        /* <DEDUP_REMOVED lines=15> */
[----:B------:R2:W-:Y:S01]  /*2570*/  STG.E.U16 desc[UR8][R6.64+0x400], R10 ;  /* 0x0004000a06007986 */ /* 0x0005e2000c101508 */
[----:B------:R-:W-:Y:S05]  /*2580*/  BRA `(.L_x_24) ;  /* 0x0000000000e07947 */ /* 0x000fea0003800000 */
.L_x_23:
[----:B------:R-:W2:Y:S01]  /*2590*/  LDCU.64 UR4, c[0x0][0x3a0] ;  /* 0x00007400ff0477ac */ /* 0x000ea20008000a00 */
[----:B------:R-:W-:Y:S01]  /*25a0*/  IMAD R11, R5, -0x2200, R8 ;  /* 0xffffde00050b7824 */ /* 0x000fe200078e0208 */
[C---:B0-----:R-:W-:Y:S01]  /*25b0*/  IADD3 R0, P1, PT, R4.reuse, R13, RZ ;  /* 0x0000000d04007210 */ /* 0x041fe20007f3e0ff */
[C---:B------:R-:W-:Y:S02]  /*25c0*/  VIADD R24, R4.reuse, 0x40 ;  /* 0x0000004004187836 */ /* 0x040fe40000000000 */
[C---:B------:R-:W-:Y:S01]  /*25d0*/  VIADD R6, R4.reuse, 0x20 ;  /* 0x0000002004067836 */ /* 0x040fe20000000000 */
[-C--:B------:R-:W-:Y:S01]  /*25e0*/  ISETP.GE.AND P5, PT, R4, R11.reuse, PT ;  /* 0x0000000b0400720c */ /* 0x080fe20003fa6270 */
[----:B------:R-:W-:Y:S01]  /*25f0*/  IMAD.X R9, RZ, RZ, RZ, P1 ;  /* 0x000000ffff097224 */ /* 0x000fe200008e06ff */
[-C--:B------:R-:W-:Y:S01]  /*2600*/  ISETP.GE.AND P3, PT, R24, R11.reuse, PT ;  /* 0x0000000b1800720c */ /* 0x080fe20003f66270 */
[----:B------:R-:W-:Y:S01]  /*2610*/  VIADD R24, R4, 0x60 ;  /* 0x0000006004187836 */ /* 0x000fe20000000000 */
[----:B------:R-:W-:Y:S01]  /*2620*/  ISETP.GE.AND P4, PT, R6, R11, PT ;  /* 0x0000000b0600720c */ /* 0x000fe20003f86270 */
[----:B------:R-:W-:-:S02]  /*2630*/  VIADD R26, R4, 0x80 ;  /* 0x00000080041a7836 */ /* 0x000fc40000000000 */
[----:B------:R-:W-:Y:S01]  /*2640*/  VIADD R28, R4, 0xa0 ;  /* 0x000000a0041c7836 */ /* 0x000fe20000000000 */
[-C--:B------:R-:W-:Y:S01]  /*2650*/  ISETP.GE.AND P2, PT, R24, R11.reuse, PT ;  /* 0x0000000b1800720c */ /* 0x080fe20003f46270 */
[----:B------:R-:W-:Y:S01]  /*2660*/  VIADD R24, R4, 0xc0 ;  /* 0x000000c004187836 */ /* 0x000fe20000000000 */
[----:B--2---:R-:W-:Y:S02]  /*2670*/  LEA R6, P1, R0, UR4, 0x1 ;  /* 0x0000000400067c11 */ /* 0x004fe4000f8208ff */
[-C--:B------:R-:W-:Y:S02]  /*2680*/  ISETP.GE.AND P6, PT, R28, R11.reuse, PT ;  /* 0x0000000b1c00720c */ /* 0x080fe40003fc6270 */
[----:B------:R-:W-:Y:S02]  /*2690*/  LEA.HI.X R7, R0, UR5, R9, 0x1, P1 ;  /* 0x0000000500077c11 */ /* 0x000fe400088f0c09 */
[----:B------:R-:W-:Y:S01]  /*26a0*/  ISETP.GE.AND P1, PT, R26, R11, PT ;  /* 0x0000000b1a00720c */ /* 0x000fe20003f26270 */
[----:B------:R-:W-:-:S02]  /*26b0*/  VIADD R26, R4, 0xe0 ;  /* 0x000000e0041a7836 */ /* 0x000fc40000000000 */
[----:B------:R0:W-:Y:S01]  /*26c0*/  @!P5 STG.E.U16 desc[UR8][R6.64], R56 ;  /* 0x000000380600d986 */ /* 0x0001e2000c101508 */
[-C--:B------:R-:W-:Y:S01]  /*26d0*/  ISETP.GE.AND P5, PT, R24, R11.reuse, PT ;  /* 0x0000000b1800720c */ /* 0x080fe20003fa6270 */
[----:B------:R-:W-:Y:S02]  /*26e0*/  VIADD R24, R4, 0x100 ;  /* 0x0000010004187836 */ /* 0x000fe40000000000 */
[----:B------:R0:W-:Y:S01]  /*26f0*/  @!P4 STG.E.U16 desc[UR8][R6.64+0x40], R55 ;  /* 0x000040370600c986 */ /* 0x0001e2000c101508 */
[-C--:B------:R-:W-:Y:S01]  /*2700*/  ISETP.GE.AND P4, PT, R26, R11.reuse, PT ;  /* 0x0000000b1a00720c */ /* 0x080fe20003f86270 */
[----:B------:R-:W-:Y:S02]  /*2710*/  VIADD R26, R4, 0x120 ;  /* 0x00000120041a7836 */ /* 0x000fe40000000000 */
[----:B------:R0:W-:Y:S01]  /*2720*/  @!P3 STG.E.U16 desc[UR8][R6.64+0x80], R54 ;  /* 0x000080360600b986 */ /* 0x0001e2000c101508 */
        /* <DEDUP_REMOVED lines=21> */
[----:B------:R-:W-:-:S03]  /*2880*/  ISETP.GE.AND P2, PT, R26, R11, PT ;  /* 0x0000000b1a00720c */ /* 0x000fc60003f46270 */
[----:B------:R0:W-:Y:S01]  /*2890*/  @!P1 STG.E.U16 desc[UR8][R6.64+0x280], R20 ;  /* 0x0002801406009986 */ /* 0x0001e2000c101508 */
[----:B------:R-:W-:-:S03]  /*28a0*/  ISETP.GE.AND P1, PT, R24, R11, PT ;  /* 0x0000000b1800720c */ /* 0x000fc60003f26270 */
[----:B------:R0:W-:Y:S04]  /*28b0*/  @!P6 STG.E.U16 desc[UR8][R6.64+0x2c0], R19 ;  /* 0x0002c0130600e986 */ /* 0x0001e8000c101508 */
[----:B------:R0:W-:Y:S04]  /*28c0*/  @!P5 STG.E.U16 desc[UR8][R6.64+0x300], R18 ;  /* 0x000300120600d986 */ /* 0x0001e8000c101508 */
[----:B------:R0:W-:Y:S04]  /*28d0*/  @!P4 STG.E.U16 desc[UR8][R6.64+0x340], R16 ;  /* 0x000340100600c986 */ /* 0x0001e8000c101508 */
[----:B------:R0:W-:Y:S04]  /*28e0*/  @!P3 STG.E.U16 desc[UR8][R6.64+0x380], R14 ;  /* 0x0003800e0600b986 */ /* 0x0001e8000c101508 */
[----:B------:R0:W-:Y:S04]  /*28f0*/  @!P2 STG.E.U16 desc[UR8][R6.64+0x3c0], R12 ;  /* 0x0003c00c0600a986 */ /* 0x0001e8000c101508 */
[----:B------:R0:W-:Y:S02]  /*2900*/  @!P1 STG.E.U16 desc[UR8][R6.64+0x400], R10 ;  /* 0x0004000a06009986 */ /* 0x0001e4000c101508 */
.L_x_24:
[----:B------:R-:W-:Y:S05]  /*2910*/  @P0 BRA `(.L_x_25) ;  /* 0x0000000000480947 */ /* 0x000fea0003800000 */
[----:B0-2---:R0:W5:Y:S04]  /*2920*/  LDG.E R7, desc[UR8][R2.64+0x800] ;  /* 0x0008000802077981 */ /* 0x005168000c1e1900 */
[----:B------:R0:W5:Y:S04]  /*2930*/  LDG.E R25, desc[UR8][R2.64] ;  /* 0x0000000802197981 */ /* 0x000168000c1e1900 */
[----:B------:R0:W5:Y:S04]  /*2940*/  LDG.E R27, desc[UR8][R2.64+0x80] ;  /* 0x00008008021b7981 */ /* 0x000168000c1e1900 */
[----:B-1----:R0:W5:Y:S04]  /*2950*/  LDG.E R29, desc[UR8][R2.64+0x100] ;  /* 0x00010008021d7981 */ /* 0x002168000c1e1900 */
[----:B------:R0:W5:Y:S04]  /*2960*/  LDG.E R31, desc[UR8][R2.64+0x180] ;  /* 0x00018008021f7981 */ /* 0x000168000c1e1900 */
        /* <DEDUP_REMOVED lines=11> */
[----:B------:R0:W5:Y:S01]  /*2a20*/  LDG.E R11, desc[UR8][R2.64+0x780] ;  /* 0x00078008020b7981 */ /* 0x000162000c1e1900 */
[----:B------:R-:W-:Y:S05]  /*2a30*/  BRA `(.L_x_26) ;  /* 0x0000000000cc7947 */ /* 0x000fea0003800000 */
.L_x_25:
[----:B------:R-:W-:Y:S02]  /*2a40*/  IMAD.IADD R43, R8, 0x1, -R31 ;  /* 0x00000001082b7824 */ /* 0x000fe400078e0a1f */
[C---:B0-2---:R-:W-:Y:S02]  /*2a50*/  VIADD R6, R4.reuse, 0x20 ;  /* 0x0000002004067836 */ /* 0x045fe40000000000 */
[C---:B------:R-:W-:Y:S01]  /*2a60*/  VIADD R10, R4.reuse, 0x40 ;  /* 0x00000040040a7836 */ /* 0x040fe20000000000 */
[CC--:B------:R-:W-:Y:S01]  /*2a70*/  ISETP.GE.AND P5, PT, R4.reuse, R43.reuse, PT ;  /* 0x0000002b0400720c */ /* 0x0c0fe20003fa6270 */
[----:B------:R-:W-:Y:S01]  /*2a80*/  VIADD R12, R4, 0x80 ;  /* 0x00000080040c7836 */ /* 0x000fe20000000000 */
[-C--:B------:R-:W-:Y:S01]  /*2a90*/  ISETP.GE.AND P4, PT, R6, R43.reuse, PT ;  /* 0x0000002b0600720c */ /* 0x080fe20003f86270 */
[----:B------:R-:W-:Y:S01]  /*2aa0*/  VIADD R6, R4, 0x60 ;  /* 0x0000006004067836 */ /* 0x000fe20000000000 */
[-C--:B------:R-:W-:Y:S01]  /*2ab0*/  ISETP.GE.AND P3, PT, R10, R43.reuse, PT ;  /* 0x0000002b0a00720c */ /* 0x080fe20003f66270 */
[----:B------:R-:W-:Y:S01]  /*2ac0*/  VIADD R10, R4, 0xa0 ;  /* 0x000000a0040a7836 */ /* 0x000fe20000000000 */
[----:B------:R-:W-:-:S02]  /*2ad0*/  ISETP.GE.AND P1, PT, R12, R43, PT ;  /* 0x0000002b0c00720c */ /* 0x000fc40003f26270 */
[-C--:B------:R-:W-:Y:S01]  /*2ae0*/  ISETP.GE.AND P2, PT, R6, R43.reuse, PT ;  /* 0x0000002b0600720c */ /* 0x080fe20003f46270 */
[----:B------:R-:W-:Y:S01]  /*2af0*/  VIADD R6, R4, 0xc0 ;  /* 0x000000c004067836 */ /* 0x000fe20000000000 */
[-C--:B------:R-:W-:Y:S01]  /*2b00*/  ISETP.GE.AND P6, PT, R10, R43.reuse, PT ;  /* 0x0000002b0a00720c */ /* 0x080fe20003fc6270 */
[----:B------:R-:W-:Y:S02]  /*2b10*/  VIADD R10, R4, 0xe0 ;  /* 0x000000e0040a7836 */ /* 0x000fe40000000000 */
[----:B------:R2:W5:Y:S01]  /*2b20*/  @!P5 LDG.E R25, desc[UR8][R2.64] ;  /* 0x000000080219d981 */ /* 0x000562000c1e1900 */
[-C--:B------:R-:W-:Y:S01]  /*2b30*/  ISETP.GE.AND P5, PT, R6, R43.reuse, PT ;  /* 0x0000002b0600720c */ /* 0x080fe20003fa6270 */
[----:B------:R-:W-:Y:S02]  /*2b40*/  VIADD R6, R4, 0x100 ;  /* 0x0000010004067836 */ /* 0x000fe40000000000 */
[----:B------:R2:W5:Y:S01]  /*2b50*/  @!P4 LDG.E R27, desc[UR8][R2.64+0x80] ;  /* 0x00008008021bc981 */ /* 0x000562000c1e1900 */
[----:B------:R-:W-:Y:S01]  /*2b60*/  ISETP.GE.AND P4, PT, R10, R43, PT ;  /* 0x0000002b0a00720c */ /* 0x000fe20003f86270 */
[----:B------:R-:W-:-:S02]  /*2b70*/  VIADD R10, R4, 0x120 ;  /* 0x00000120040a7836 */ /* 0x000fc40000000000 */
[----:B-1----:R2:W5:Y:S01]  /*2b80*/  @!P3 LDG.E R29, desc[UR8][R2.64+0x100] ;  /* 0x00010008021db981 */ /* 0x002562000c1e1900 */
        /* <DEDUP_REMOVED lines=8> */
[----:B------:R2:W5:Y:S01]  /*2c10*/  @!P6 LDG.E R35, desc[UR8][R2.64+0x280] ;  /* 0x000280080223e981 */ /* 0x000562000c1e1900 */
        /* <DEDUP_REMOVED lines=12> */
[----:B------:R-:W-:-:S03]  /*2ce0*/  ISETP.GE.AND P2, PT, R10, R43, PT ;  /* 0x0000002b0a00720c */ /* 0x000fc60003f46270 */
[----:B------:R2:W5:Y:S01]  /*2cf0*/  @!P1 LDG.E R21, desc[UR8][R2.64+0x500] ;  /* 0x0005000802159981 */ /* 0x000562000c1e1900 */
[----:B------:R-:W-:-:S03]  /*2d00*/  ISETP.GE.AND P1, PT, R6, R43, PT ;  /* 0x0000002b0600720c */ /* 0x000fc60003f26270 */
[----:B------:R2:W5:Y:S04]  /*2d10*/  @!P6 LDG.E R19, desc[UR8][R2.64+0x580] ;  /* 0x000580080213e981 */ /* 0x000568000c1e1900 */
[----:B------:R2:W5:Y:S04]  /*2d20*/  @!P5 LDG.E R17, desc[UR8][R2.64+0x600] ;  /* 0x000600080211d981 */ /* 0x000568000c1e1900 */
[----:B------:R2:W5:Y:S04]  /*2d30*/  @!P4 LDG.E R15, desc[UR8][R2.64+0x680] ;  /* 0x00068008020fc981 */ /* 0x000568000c1e1900 */
[----:B------:R2:W5:Y:S04]  /*2d40*/  @!P3 LDG.E R13, desc[UR8][R2.64+0x700] ;  /* 0x00070008020db981 */ /* 0x000568000c1e1900 */
[----:B------:R2:W5:Y:S04]  /*2d50*/  @!P2 LDG.E R11, desc[UR8][R2.64+0x780] ;  /* 0x00078008020ba981 */ /* 0x000568000c1e1900 */
[----:B------:R2:W5:Y:S02]  /*2d60*/  @!P1 LDG.E R7, desc[UR8][R2.64+0x800] ;  /* 0x0008000802079981 */ /* 0x000564000c1e1900 */
.L_x_26:
[----:B------:R-:W-:Y:S05]  /*2d70*/  @P0 BRA `(.L_x_27) ;  /* 0x0000000000540947 */ /* 0x000fea0003800000 */
[----:B------:R-:W0:Y:S02]  /*2d80*/  LDCU.64 UR4, c[0x0][0x3b0] ;  /* 0x00007600ff0477ac */ /* 0x000e240008000a00 */
[----:B0-2---:R-:W-:-:S04]  /*2d90*/  LEA R2, P0, R0, UR4, 0x2 ;  /* 0x0000000400027c11 */ /* 0x005fc8000f8010ff */
[----:B------:R-:W-:-:S05]  /*2da0*/  LEA.HI.X R3, R0, UR5, R9, 0x2, P0 ;  /* 0x0000000500037c11 */ /* 0x000fca00080f1409 */
[----:B-----5:R-:W-:Y:S04]  /*2db0*/  STG.E desc[UR8][R2.64], R25 ;  /* 0x0000001902007986 */ /* 0x020fe8000c101908 */
[----:B------:R-:W-:Y:S04]  /*2dc0*/  STG.E desc[UR8][R2.64+0x80], R27 ;  /* 0x0000801b02007986 */ /* 0x000fe8000c101908 */
        /* <DEDUP_REMOVED lines=14> */
[----:B------:R-:W-:Y:S01]  /*2eb0*/  STG.E desc[UR8][R2.64+0x800], R7 ;  /* 0x0008000702007986 */ /* 0x000fe2000c101908 */
[----:B------:R-:W-:Y:S05]  /*2ec0*/  EXIT ;  /* 0x000000000000794d */ /* 0x000fea0003800000 */
.L_x_27:
[----:B------:R-:W1:Y:S01]  /*2ed0*/  LDCU.64 UR4, c[0x0][0x3b0] ;  /* 0x00007600ff0477ac */ /* 0x000e620008000a00 */
[----:B------:R-:W-:Y:S02]  /*2ee0*/  IMAD R5, R5, -0x2200, R8 ;  /* 0xffffde0005057824 */ /* 0x000fe400078e0208 */
        /* <DEDUP_REMOVED lines=8> */
[----:B------:R-:W-:Y:S01]  /*2f70*/  ISETP.GE.AND P0, PT, R8, R5, PT ;  /* 0x000000050800720c */ /* 0x000fe20003f06270 */
[----:B------:R-:W-:-:S03]  /*2f80*/  VIADD R8, R4, 0xa0 ;  /* 0x000000a004087836 */ /* 0x000fc60000000000 */
[-C--:B------:R-:W-:Y:S01]  /*2f90*/  ISETP.GE.AND P6, PT, R6, R5.reuse, PT ;  /* 0x000000050600720c */ /* 0x080fe20003fc6270 */
[----:B------:R-:W-:Y:S01]  /*2fa0*/  VIADD R6, R4, 0x100 ;  /* 0x0000010004067836 */ /* 0x000fe20000000000 */
[----:B-1----:R-:W-:Y:S02]  /*2fb0*/  LEA R2, P4, R0, UR4, 0x2 ;  /* 0x0000000400027c11 */ /* 0x002fe4000f8810ff */
[-C--:B------:R-:W-:Y:S02]  /*2fc0*/  ISETP.GE.AND P5, PT, R8, R5.reuse, PT ;  /* 0x000000050800720c */ /* 0x080fe40003fa6270 */
[----:B------:R-:W-:Y:S01]  /*2fd0*/  LEA.HI.X R3, R0, UR5, R9, 0x2, P4 ;  /* 0x0000000500037c11 */ /* 0x000fe2000a0f1409 */
[----:B------:R-:W-:Y:S01]  /*2fe0*/  VIADD R0, R4, 0xe0 ;  /* 0x000000e004007836 */ /* 0x000fe20000000000 */
[----:B------:R-:W-:-:S03]  /*2ff0*/  ISETP.GE.AND P4, PT, R10, R5, PT ;  /* 0x000000050a00720c */ /* 0x000fc60003f86270 */
[----:B-----5:R0:W-:Y:S01]  /*3000*/  @!P3 STG.E desc[UR8][R2.64], R25 ;  /* 0x000000190200b986 */ /* 0x0201e2000c101908 */
[-C--:B------:R-:W-:Y:S01]  /*3010*/  ISETP.GE.AND P3, PT, R0, R5.reuse, PT ;  /* 0x000000050000720c */ /* 0x080fe20003f66270 */
[----:B------:R-:W-:Y:S02]  /*3020*/  VIADD R0, R4, 0x120 ;  /* 0x0000012004007836 */ /* 0x000fe40000000000 */
[----:B------:R0:W-:Y:S01]  /*3030*/  @!P2 STG.E desc[UR8][R2.64+0x80], R27 ;  /* 0x0000801b0200a986 */ /* 0x0001e2000c101908 */
[-C--:B------:R-:W-:Y:S01]  /*3040*/  ISETP.GE.AND P2, PT, R6, R5.reuse, PT ;  /* 0x000000050600720c */ /* 0x080fe20003f46270 */
[----:B------:R-:W-:Y:S02]  /*3050*/  VIADD R6, R4, 0x140 ;  /* 0x0000014004067836 */ /* 0x000fe40000000000 */
[----:B------:R0:W-:Y:S01]  /*3060*/  @!P1 STG.E desc[UR8][R2.64+0x100], R29 ;  /* 0x0001001d02009986 */ /* 0x0001e2000c101908 */
[----:B------:R-:W-:Y:S01]  /*3070*/  ISETP.GE.AND P1, PT, R0, R5, PT ;  /* 0x000000050000720c */ /* 0x000fe20003f26270 */
[----:B------:R-:W-:-:S02]  /*3080*/  VIADD R0, R4, 0x160 ;  /* 0x0000016004007836 */ /* 0x000fc40000000000 */
[----:B------:R0:W-:Y:S01]  /*3090*/  @!P0 STG.E desc[UR8][R2.64+0x180], R31 ;  /* 0x0001801f02008986 */ /* 0x0001e2000c101908 */
        /* <DEDUP_REMOVED lines=10> */
[C---:B------:R-:W-:Y:S02]  /*3140*/  VIADD R0, R4.reuse, 0x1e0 ;  /* 0x000001e004007836 */ /* 0x040fe40000000000 */
[----:B------:R-:W-:Y:S01]  /*3150*/  VIADD R4, R4, 0x200 ;  /* 0x0000020004047836 */ /* 0x000fe20000000000 */
[----:B------:R0:W-:Y:S01]  /*3160*/  @!P3 STG.E desc[UR8][R2.64+0x380], R39 ;  /* 0x000380270200b986 */ /* 0x0001e2000c101908 */
[----:B------:R-:W-:-:S03]  /*3170*/  ISETP.GE.AND P3, PT, R6, R5, PT ;  /* 0x000000050600720c */ /* 0x000fc60003f66270 */
[----:B------:R0:W-:Y:S01]  /*3180*/  @!P2 STG.E desc[UR8][R2.64+0x400], R41 ;  /* 0x000400290200a986 */ /* 0x0001e2000c101908 */
[----:B------:R-:W-:-:S03]  /*3190*/  ISETP.GE.AND P2, PT, R0, R5, PT ;  /* 0x000000050000720c */ /* 0x000fc60003f46270 */
[----:B------:R0:W-:Y:S01]  /*31a0*/  @!P1 STG.E desc[UR8][R2.64+0x480], R23 ;  /* 0x0004801702009986 */ /* 0x0001e2000c101908 */
[----:B------:R-:W-:-:S03]  /*31b0*/  ISETP.GE.AND P1, PT, R4, R5, PT ;  /* 0x000000050400720c */ /* 0x000fc60003f26270 */
[----:B------:R0:W-:Y:S04]  /*31c0*/  @!P0 STG.E desc[UR8][R2.64+0x500], R21 ;  /* 0x0005001502008986 */ /* 0x0001e8000c101908 */
[----:B------:R0:W-:Y:S04]  /*31d0*/  @!P6 STG.E desc[UR8][R2.64+0x580], R19 ;  /* 0x000580130200e986 */ /* 0x0001e8000c101908 */
[----:B------:R0:W-:Y:S04]  /*31e0*/  @!P5 STG.E desc[UR8][R2.64+0x600], R17 ;  /* 0x000600110200d986 */ /* 0x0001e8000c101908 */
[----:B------:R0:W-:Y:S04]  /*31f0*/  @!P4 STG.E desc[UR8][R2.64+0x680], R15 ;  /* 0x0006800f0200c986 */ /* 0x0001e8000c101908 */
[----:B------:R0:W-:Y:S04]  /*3200*/  @!P3 STG.E desc[UR8][R2.64+0x700], R13 ;  /* 0x0007000d0200b986 */ /* 0x0001e8000c101908 */
[----:B------:R0:W-:Y:S01]  /*3210*/  @!P2 STG.E desc[UR8][R2.64+0x780], R11 ;  /* 0x0007800b0200a986 */ /* 0x0001e2000c101908 */
[----:B------:R-:W-:Y:S05]  /*3220*/  @P1 EXIT ;  /* 0x000000000000194d */ /* 0x000fea0003800000 */
[----:B------:R-:W-:Y:S01]  /*3230*/  STG.E desc[UR8][R2.64+0x800], R7 ;  /* 0x0008000702007986 */ /* 0x000fe2000c101908 */
[----:B------:R-:W-:Y:S05]  /*3240*/  EXIT ;  /* 0x000000000000794d */ /* 0x000fea0003800000 */
.L_x_14:
[C---:B------:R-:W-:Y:S01]  /*3250*/  ISETP.GT.U32.AND P0, PT, R0.reuse, 0x1f, PT ;  /* 0x0000001f0000780c */ /* 0x040fe20003f04070 */
[----:B------:R-:W-:Y:S05]  /*3260*/  WARPSYNC.ALL ;  /* 0x0000000000007948 */ /* 0x000fea0003800000 */
[----:B---3--:R-:W-:-:S05]  /*3270*/  LEA.HI R6, R0, R0, RZ, 0x1c ;  /* 0x0000000000067211 */ /* 0x008fca00078fe0ff */
[----:B------:R-:W-:-:S05]  /*3280*/  IMAD R23, R6, 0x4, R27 ;  /* 0x0000000406177824 */ /* 0x000fca00078e021b */
[----:B------:R0:W-:Y:S01]  /*3290*/  STS [R23+0x4410], R26 ;  /* 0x0044101a17007388 */ /* 0x0001e20000000800 */
[----:B------:R-:W-:Y:S06]  /*32a0*/  BAR.SYNC.DEFER_BLOCKING 0x0 ;  /* 0x0000000000007b1d */ /* 0x000fec0000010000 */
[----:B------:R-:W-:Y:S05]  /*32b0*/  @P0 BRA `(.L_x_28) ;  /* 0x0000000400140947 */ /* 0x000fea0003800000 */
[----:B------:R-:W-:Y:S01]  /*32c0*/  IMAD R6, R0, 0x44, R27 ;  /* 0x0000004400067824 */ /* 0x000fe200078e021b */
[----:B------:R-:W-:-:S04]  /*32d0*/  UMOV UR6, 0xffffffff ;  /* 0xffffffff00067882 */ /* 0x000fc80000000000 */
[----:B------:R-:W-:Y:S04]  /*32e0*/  LDS R22, [R6+0x4410] ;  /* 0x0044100006167984 */ /* 0x000fe80000000800 */
[----:B------:R-:W-:Y:S04]  /*32f0*/  LDS R57, [R6+0x4414] ;  /* 0x0044140006397984 */ /* 0x000fe80000000800 */
[----:B------:R-:W1:Y:S04]  /*3300*/  LDS R20, [R6+0x4418] ;  /* 0x0044180006147984 */ /* 0x000e680000000800 */
[----:B------:R-:W-:Y:S04]  /*3310*/  LDS R7, [R6+0x441c] ;  /* 0x00441c0006077984 */ /* 0x000fe80000000800 */
[----:B------:R-:W2:Y:S04]  /*3320*/  LDS R8, [R6+0x4420] ;  /* 0x0044200006087984 */ /* 0x000ea80000000800 */
[----:B------:R-:W-:Y:S04]  /*3330*/  LDS R9, [R6+0x4424] ;  /* 0x0044240006097984 */ /* 0x000fe80000000800 */
[----:B------:R-:W3:Y:S04]  /*3340*/  LDS R10, [R6+0x4428] ;  /* 0x00442800060a7984 */ /* 0x000ee80000000800 */
[----:B------:R-:W-:Y:S04]  /*3350*/  LDS R12, [R6+0x442c] ;  /* 0x00442c00060c7984 */ /* 0x000fe80000000800 */
[----:B------:R-:W4:Y:S04]  /*3360*/  LDS R19, [R6+0x4430] ;  /* 0x0044300006137984 */ /* 0x000f280000000800 */
[----:B------:R-:W-:Y:S04]  /*3370*/  LDS R14, [R6+0x4434] ;  /* 0x00443400060e7984 */ /* 0x000fe80000000800 */
[----:B------:R-:W5:Y:S04]  /*3380*/  LDS R51, [R6+0x4438] ;  /* 0x0044380006337984 */ /* 0x000f680000000800 */
[----:B------:R-:W-:Y:S04]  /*3390*/  LDS R16, [R6+0x443c] ;  /* 0x00443c0006107984 */ /* 0x000fe80000000800 */
[----:B------:R-:W0:Y:S01]  /*33a0*/  LDS R53, [R6+0x4440] ;  /* 0x0044400006357984 */ /* 0x000e220000000800 */
[----:B-1----:R-:W-:-:S03]  /*33b0*/  IADD3 R48, PT, PT, R20, R57, R22 ;  /* 0x0000003914307210 */ /* 0x002fc60007ffe016 */
[----:B------:R-:W-:Y:S04]  /*33c0*/  LDS R18, [R6+0x4444] ;  /* 0x0044440006127984 */ /* 0x000fe80000000800 */
[----:B------:R-:W1:Y:S01]  /*33d0*/  LDS R55, [R6+0x4448] ;  /* 0x0044480006377984 */ /* 0x000e620000000800 */
[----:B--2---:R-:W-:-:S03]  /*33e0*/  IADD3 R48, PT, PT, R8, R48, R7 ;  /* 0x0000003008307210 */ /* 0x004fc60007ffe007 */
[----:B------:R-:W2:Y:S01]  /*33f0*/  LDS R59, [R6+0x444c] ;  /* 0x00444c00063b7984 */ /* 0x000ea20000000800 */
[----:B---3--:R-:W-:-:S04]  /*3400*/  IADD3 R48, PT, PT, R10, R48, R9 ;  /* 0x000000300a307210 */ /* 0x008fc80007ffe009 */
[----:B----4-:R-:W-:-:S04]  /*3410*/  IADD3 R48, PT, PT, R19, R48, R12 ;  /* 0x0000003013307210 */ /* 0x010fc80007ffe00c */
[----:B-----5:R-:W-:-:S04]  /*3420*/  IADD3 R48, PT, PT, R51, R48, R14 ;  /* 0x0000003033307210 */ /* 0x020fc80007ffe00e */
[----:B0-----:R-:W-:-:S04]  /*3430*/  IADD3 R48, PT, PT, R53, R48, R16 ;  /* 0x0000003035307210 */ /* 0x001fc80007ffe010 */
[----:B-1----:R-:W-:-:S05]  /*3440*/  IADD3 R48, PT, PT, R55, R48, R18 ;  /* 0x0000003037307210 */ /* 0x002fca0007ffe012 */
[----:B--2---:R-:W-:Y:S01]  /*3450*/  IMAD.IADD R59, R59, 0x1, R48 ;  /* 0x000000013b3b7824 */ /* 0x004fe200078e0230 */
[----:B------:R-:W-:Y:S06]  /*3460*/  BRA.DIV UR6, `(.L_x_29) ;  /* 0x0000008206107947 */ /* 0x000fec000b800000 */
[----:B------:R-:W0:Y:S02]  /*3470*/  SHFL.UP P0, R48, R59, 0x1, RZ ;  /* 0x042000003b307989 */ /* 0x000e2400000000ff */
[----:B0-----:R-:W-:-:S05]  /*3480*/  @P0 IMAD.IADD R48, R59, 0x1, R48 ;  /* 0x000000013b300824 */ /* 0x001fca00078e0230 */
[----:B------:R-:W0:Y:S02]  /*3490*/  SHFL.UP P0, R61, R48, 0x2, RZ ;  /* 0x04400000303d7989 */ /* 0x000e2400000000ff */
[----:B0-----:R-:W-:-:S05]  /*34a0*/  @P0 IMAD.IADD R61, R48, 0x1, R61 ;  /* 0x00000001303d0824 */ /* 0x001fca00078e023d */
[----:B------:R-:W0:Y:S02]  /*34b0*/  SHFL.UP P0, R50, R61, 0x4, RZ ;  /* 0x048000003d327989 */ /* 0x000e2400000000ff */
[----:B0-----:R-:W-:-:S05]  /*34c0*/  @P0 IMAD.IADD R50, R61, 0x1, R50 ;  /* 0x000000013d320824 */ /* 0x001fca00078e0232 */
[----:B------:R-:W0:Y:S02]  /*34d0*/  SHFL.UP P0, R52, R50, 0x8, RZ ;  /* 0x0500000032347989 */ /* 0x000e2400000000ff */
[----:B0-----:R-:W-:-:S05]  /*34e0*/  @P0 IMAD.IADD R52, R50, 0x1, R52 ;  /* 0x0000000132340824 */ /* 0x001fca00078e0234 */
[----:B------:R0:W1:Y:S02]  /*34f0*/  SHFL.UP P0, R54, R52, 0x10, RZ ;  /* 0x0600000034367989 */ /* 0x00006400000000ff */
.L_x_117:
[----:B-1----:R-:W-:-:S04]  /*3500*/  @P0 IMAD.IADD R54, R52, 0x1, R54 ;  /* 0x0000000134360824 */ /* 0x002fc800078e0236 */
[----:B------:R-:W-:-:S04]  /*3510*/  IMAD.IADD R59, R54, 0x1, -R59 ;  /* 0x00000001363b7824 */ /* 0x000fc800078e0a3b */
[----:B------:R-:W-:Y:S01]  /*3520*/  IMAD.IADD R22, R22, 0x1, R59 ;  /* 0x0000000116167824 */ /* 0x000fe200078e023b */
[----:B------:R1:W-:Y:S03]  /*3530*/  STS [R6+0x4410], R59 ;  /* 0x0044103b06007388 */ /* 0x0003e60000000800 */
        /* <DEDUP_REMOVED lines=27> */
[----:B------:R1:W-:Y:S04]  /*36f0*/  STS [R6+0x4448], R18 ;  /* 0x0044481206007388 */ /* 0x0003e80000000800 */
[----:B------:R1:W-:Y:S02]  /*3700*/  STS [R6+0x444c], R55 ;  /* 0x00444c3706007388 */ /* 0x0003e40000000800 */
.L_x_28:
[----:B------:R-:W-:Y:S05]  /*3710*/  WARPSYNC.ALL ;  /* 0x0000000000007948 */ /* 0x000fea0003800000 */
[----:B------:R-:W-:Y:S01]  /*3720*/  BAR.SYNC.DEFER_BLOCKING 0x0 ;  /* 0x0000000000007b1d */ /* 0x000fe20000010000 */
[----:B------:R-:W-:-:S05]  /*3730*/  ISETP.GT.U32.AND P0, PT, R0, 0xff, PT ;  /* 0x000000ff0000780c */ /* 0x000fca0003f04070 */
[----:B------:R-:W-:Y:S01]  /*3740*/  BSSY.RECONVERGENT B0, `(.L_x_30) ;  /* 0x0000033000007945 */ /* 0x000fe20003800200 */
[----:B0-----:R-:W0:Y:S07]  /*3750*/  LDS R23, [R23+0x4410] ;  /* 0x0044100017177984 */ /* 0x001e2e0000000800 */
[----:B------:R-:W-:Y:S05]  /*3760*/  @P0 BRA `(.L_x_31) ;  /* 0x0000000000c00947 */ /* 0x000fea0003800000 */
[----:B-1----:R-:W0:Y:S04]  /*3770*/  LDS R18, [R29] ;  /* 0x000000001d127984 */ /* 0x002e280000000800 */
[----:B------:R-:W1:Y:S04]  /*3780*/  LDS R20, [R29+0x400] ;  /* 0x000400001d147984 */ /* 0x000e680000000800 */
[----:B------:R-:W2:Y:S04]  /*3790*/  LDS R22, [R29+0x800] ;  /* 0x000800001d167984 */ /* 0x000ea80000000800 */
[----:B------:R-:W3:Y:S04]  /*37a0*/  LDS R48, [R29+0xc00] ;  /* 0x000c00001d307984 */ /* 0x000ee80000000800 */
[----:B------:R-:W4:Y:S04]  /*37b0*/  LDS R50, [R29+0x1000] ;  /* 0x001000001d327984 */ /* 0x000f280000000800 */
[----:B------:R-:W5:Y:S04]  /*37c0*/  LDS R52, [R29+0x1400] ;  /* 0x001400001d347984 */ /* 0x000f680000000800 */
[----:B------:R-:W5:Y:S04]  /*37d0*/  LDS R54, [R29+0x1800] ;  /* 0x001800001d367984 */ /* 0x000f680000000800 */
[----:B------:R-:W5:Y:S04]  /*37e0*/  LDS R56, [R29+0x1c00] ;  /* 0x001c00001d387984 */ /* 0x000f680000000800 */
[----:B------:R-:W5:Y:S04]  /*37f0*/  LDS R58, [R29+0x2000] ;  /* 0x002000001d3a7984 */ /* 0x000f680000000800 */
[----:B------:R-:W5:Y:S04]  /*3800*/  LDS R60, [R29+0x2400] ;  /* 0x002400001d3c7984 */ /* 0x000f680000000800 */
[----:B------:R-:W5:Y:S01]  /*3810*/  LDS R16, [R29+0x2800] ;  /* 0x002800001d107984 */ /* 0x000f620000000800 */
[----:B0-----:R-:W-:-:S03]  /*3820*/  IMAD.IADD R18, R23, 0x1, R18 ;  /* 0x0000000117127824 */ /* 0x001fc600078e0212 */
[----:B------:R-:W0:Y:S01]  /*3830*/  LDS R14, [R29+0x2c00] ;  /* 0x002c00001d0e7984 */ /* 0x000e220000000800 */
[----:B-1----:R-:W-:-:S03]  /*3840*/  IMAD.IADD R20, R23, 0x1, R20 ;  /* 0x0000000117147824 */ /* 0x002fc600078e0214 */
[----:B------:R-:W1:Y:S01]  /*3850*/  LDS R6, [R29+0x3000] ;  /* 0x003000001d067984 */ /* 0x000e620000000800 */
[----:B--2---:R-:W-:-:S03]  /*3860*/  IMAD.IADD R22, R23, 0x1, R22 ;  /* 0x0000000117167824 */ /* 0x004fc600078e0216 */
[----:B------:R-:W2:Y:S01]  /*3870*/  LDS R12, [R29+0x3400] ;  /* 0x003400001d0c7984 */ /* 0x000ea20000000800 */
[----:B---3--:R-:W-:-:S03]  /*3880*/  IMAD.IADD R48, R23, 0x1, R48 ;  /* 0x0000000117307824 */ /* 0x008fc600078e0230 */
[----:B------:R-:W3:Y:S01]  /*3890*/  LDS R10, [R29+0x3800] ;  /* 0x003800001d0a7984 */ /* 0x000ee20000000800 */
[----:B----4-:R-:W-:-:S03]  /*38a0*/  IMAD.IADD R50, R23, 0x1, R50 ;  /* 0x0000000117327824 */ /* 0x010fc600078e0232 */
[----:B------:R-:W4:Y:S01]  /*38b0*/  LDS R8, [R29+0x3c00] ;  /* 0x003c00001d087984 */ /* 0x000f220000000800 */
[C---:B-----5:R-:W-:Y:S02]  /*38c0*/  IMAD.IADD R52, R23.reuse, 0x1, R52 ;  /* 0x0000000117347824 */ /* 0x060fe400078e0234 */
[C---:B------:R-:W-:Y:S01]  /*38d0*/  IMAD.IADD R54, R23.reuse, 0x1, R54 ;  /* 0x0000000117367824 */ /* 0x040fe200078e0236 */
[----:B------:R0:W-:Y:S01]  /*38e0*/  STS [R29], R18 ;  /* 0x000000121d007388 */ /* 0x0001e20000000800 */
[----:B------:R-:W-:-:S03]  /*38f0*/  IMAD.IADD R56, R23, 0x1, R56 ;  /* 0x0000000117387824 */ /* 0x000fc600078e0238 */
[----:B------:R0:W-:Y:S01]  /*3900*/  STS [R29+0x400], R20 ;  /* 0x000400141d007388 */ /* 0x0001e20000000800 */
[----:B------:R-:W-:-:S03]  /*3910*/  IMAD.IADD R58, R23, 0x1, R58 ;  /* 0x00000001173a7824 */ /* 0x000fc600078e023a */
[----:B------:R1:W-:Y:S01]  /*3920*/  STS [R29+0x800], R22 ;  /* 0x000800161d007388 */ /* 0x0003e20000000800 */
[----:B------:R-:W-:-:S03]  /*3930*/  IMAD.IADD R60, R23, 0x1, R60 ;  /* 0x00000001173c7824 */ /* 0x000fc600078e023c */
[----:B------:R2:W-:Y:S01]  /*3940*/  STS [R29+0xc00], R48 ;  /* 0x000c00301d007388 */ /* 0x0005e20000000800 */
[----:B------:R-:W-:-:S03]  /*3950*/  IMAD.IADD R16, R23, 0x1, R16 ;  /* 0x0000000117107824 */ /* 0x000fc600078e0210 */
[----:B------:R3:W-:Y:S01]  /*3960*/  STS [R29+0x1000], R50 ;  /* 0x001000321d007388 */ /* 0x0007e20000000800 */
[----:B0-----:R-:W-:-:S03]  /*3970*/  IMAD.IADD R14, R23, 0x1, R14 ;  /* 0x00000001170e7824 */ /* 0x001fc600078e020e */
[----:B------:R0:W-:Y:S01]  /*3980*/  STS [R29+0x1400], R52 ;  /* 0x001400341d007388 */ /* 0x0001e20000000800 */
[----:B-1----:R-:W-:-:S03]  /*3990*/  IMAD.IADD R6, R23, 0x1, R6 ;  /* 0x0000000117067824 */ /* 0x002fc600078e0206 */
[----:B------:R0:W-:Y:S01]  /*39a0*/  STS [R29+0x1800], R54 ;  /* 0x001800361d007388 */ /* 0x0001e20000000800 */
[----:B--2---:R-:W-:-:S03]  /*39b0*/  IMAD.IADD R12, R23, 0x1, R12 ;  /* 0x00000001170c7824 */ /* 0x004fc600078e020c */
[----:B------:R0:W-:Y:S01]  /*39c0*/  STS [R29+0x1c00], R56 ;  /* 0x001c00381d007388 */ /* 0x0001e20000000800 */
[----:B---3--:R-:W-:-:S03]  /*39d0*/  IMAD.IADD R10, R23, 0x1, R10 ;  /* 0x00000001170a7824 */ /* 0x008fc600078e020a */
[----:B------:R0:W-:Y:S01]  /*39e0*/  STS [R29+0x2000], R58 ;  /* 0x0020003a1d007388 */ /* 0x0001e20000000800 */
[----:B----4-:R-:W-:-:S03]  /*39f0*/  IMAD.IADD R8, R23, 0x1, R8 ;  /* 0x0000000117087824 */ /* 0x010fc600078e0208 */
[----:B------:R0:W-:Y:S04]  /*3a00*/  STS [R29+0x2400], R60 ;  /* 0x0024003c1d007388 */ /* 0x0001e80000000800 */
[----:B------:R0:W-:Y:S04]  /*3a10*/  STS [R29+0x2800], R16 ;  /* 0x002800101d007388 */ /* 0x0001e80000000800 */
[----:B------:R0:W-:Y:S04]  /*3a20*/  STS [R29+0x2c00], R14 ;  /* 0x002c000e1d007388 */ /* 0x0001e80000000800 */
[----:B------:R0:W-:Y:S04]  /*3a30*/  STS [R29+0x3000], R6 ;  /* 0x003000061d007388 */ /* 0x0001e80000000800 */
[----:B------:R0:W-:Y:S04]  /*3a40*/  STS [R29+0x3400], R12 ;  /* 0x0034000c1d007388 */ /* 0x0001e80000000800 */
[----:B------:R0:W-:Y:S04]  /*3a50*/  STS [R29+0x3800], R10 ;  /* 0x0038000a1d007388 */ /* 0x0001e80000000800 */
[----:B------:R0:W-:Y:S02]  /*3a60*/  STS [R29+0x3c00], R8 ;  /* 0x003c00081d007388 */ /* 0x0001e40000000800 */
.L_x_31:
[----:B------:R-:W-:Y:S05]  /*3a70*/  BSYNC.RECONVERGENT B0 ;  /* 0x0000000000007941 */ /* 0x000fea0003800200 */
.L_x_30:
[----:B------:R-:W-:Y:S01]  /*3a80*/  BAR.SYNC.DEFER_BLOCKING 0x0 ;  /* 0x0000000000007b1d */ /* 0x000fe20000010000 */
[----:B------:R-:W-:Y:S01]  /*3a90*/  R2P PR, R11, 0x7f ;  /* 0x0000007f0b007804 */ /* 0x000fe20000000000 */
[----:B-1----:R-:W-:-:S04]  /*3aa0*/  IMAD.MOV.U32 R57, RZ, RZ, RZ ;  /* 0x000000ffff397224 */ /* 0x002fc800078e00ff */
[----:B------:R-:W-:Y:S01]  /*3ab0*/  BSSY.RECONVERGENT B0, `(.L_x_32) ;  /* 0x000002a000007945 */ /* 0x000fe20003800200 */
[----:B------:R-:W1:Y:S07]  /*3ac0*/  S2R R22, SR_LEMASK ;  /* 0x0000000000167919 */ /* 0x000e6e0000003a00 */
[----:B0-----:R-:W-:Y:S02]  /*3ad0*/  VOTE.ANY R6, PT, P0 ;  /* 0x0000000000067806 */ /* 0x001fe400000e0100 */
[----:B------:R-:W-:-:S02]  /*3ae0*/  VOTE.ANY R7, PT, P1 ;  /* 0x0000000000077806 */ /* 0x000fc400008e0100 */
[----:B------:R-:W-:Y:S02]  /*3af0*/  @!P0 LOP3.LUT R6, RZ, R6, RZ, 0x33, !PT ;  /* 0x00000006ff068212 */ /* 0x000fe400078e33ff */
[----:B------:R-:W-:Y:S02]  /*3b00*/  VOTE.ANY R9, PT, P2 ;  /* 0x0000000000097806 */ /* 0x000fe400010e0100 */
[----:B------:R-:W-:Y:S02]  /*3b10*/  @!P1 LOP3.LUT R7, RZ, R7, RZ, 0x33, !PT ;  /* 0x00000007ff079212 */ /* 0x000fe400078e33ff */
[----:B------:R-:W-:Y:S02]  /*3b20*/  VOTE.ANY R19, PT, P3 ;  /* 0x0000000000137806 */ /* 0x000fe400018e0100 */
[----:B------:R-:W-:Y:S02]  /*3b30*/  @!P2 LOP3.LUT R9, RZ, R9, RZ, 0x33, !PT ;  /* 0x00000009ff09a212 */ /* 0x000fe400078e33ff */
[----:B------:R-:W-:-:S02]  /*3b40*/  LOP3.LUT R6, R7, R6, RZ, 0xc0, !PT ;  /* 0x0000000607067212 */ /* 0x000fc400078ec0ff */
[----:B------:R-:W-:Y:S02]  /*3b50*/  @!P3 LOP3.LUT R19, RZ, R19, RZ, 0x33, !PT ;  /* 0x00000013ff13b212 */ /* 0x000fe400078e33ff */
[----:B------:R-:W-:Y:S02]  /*3b60*/  LOP3.LUT R6, R9, R6, RZ, 0xc0, !PT ;  /* 0x0000000609067212 */ /* 0x000fe400078ec0ff */
[----:B------:R-:W-:Y:S02]  /*3b70*/  VOTE.ANY R7, PT, P4 ;  /* 0x0000000000077806 */ /* 0x000fe400020e0100 */
[----:B------:R-:W-:Y:S02]  /*3b80*/  LOP3.LUT P0, RZ, R11, 0x80, RZ, 0xc0, !PT ;  /* 0x000000800bff7812 */ /* 0x000fe4000780c0ff */
[----:B------:R-:W-:Y:S02]  /*3b90*/  LOP3.LUT R6, R19, R6, RZ, 0xc0, !PT ;  /* 0x0000000613067212 */ /* 0x000fe400078ec0ff */
[----:B------:R-:W-:-:S02]  /*3ba0*/  VOTE.ANY R9, PT, P5 ;  /* 0x0000000000097806 */ /* 0x000fc400028e0100 */
[----:B------:R-:W-:Y:S02]  /*3bb0*/  @!P4 LOP3.LUT R7, RZ, R7, RZ, 0x33, !PT ;  /* 0x00000007ff07c212 */ /* 0x000fe400078e33ff */
[----:B------:R-:W-:Y:S02]  /*3bc0*/  @!P5 LOP3.LUT R9, RZ, R9, RZ, 0x33, !PT ;  /* 0x00000009ff09d212 */ /* 0x000fe400078e33ff */
[----:B------:R-:W-:Y:S02]  /*3bd0*/  LOP3.LUT R6, R7, R6, RZ, 0xc0, !PT ;  /* 0x0000000607067212 */ /* 0x000fe400078ec0ff */
[----:B------:R-:W-:Y:S02]  /*3be0*/  VOTE.ANY R7, PT, P6 ;  /* 0x0000000000077806 */ /* 0x000fe400030e0100 */
[----:B------:R-:W-:Y:S02]  /*3bf0*/  LOP3.LUT R6, R9, R6, RZ, 0xc0, !PT ;  /* 0x0000000609067212 */ /* 0x000fe400078ec0ff */
[----:B------:R-:W-:-:S02]  /*3c00*/  VOTE.ANY R9, PT, P0 ;  /* 0x0000000000097806 */ /* 0x000fc400000e0100 */
[----:B------:R-:W-:Y:S02]  /*3c10*/  @!P6 LOP3.LUT R7, RZ, R7, RZ, 0x33, !PT ;  /* 0x00000007ff07e212 */ /* 0x000fe400078e33ff */
[----:B------:R-:W-:Y:S02]  /*3c20*/  @!P0 LOP3.LUT R9, RZ, R9, RZ, 0x33, !PT ;  /* 0x00000009ff098212 */ /* 0x000fe400078e33ff */
[----:B------:R-:W-:-:S04]  /*3c30*/  LOP3.LUT R6, R7, R6, RZ, 0xc0, !PT ;  /* 0x0000000607067212 */ /* 0x000fc800078ec0ff */
[----:B------:R-:W-:Y:S02]  /*3c40*/  LOP3.LUT R9, R9, R6, RZ, 0xc0, !PT ;  /* 0x0000000609097212 */ /* 0x000fe400078ec0ff */
[----:B------:R-:W-:Y:S02]  /*3c50*/  PRMT R6, R41, 0x9910, RZ ;  /* 0x0000991029067816 */ /* 0x000fe400000000ff */
[----:B------:R-:W0:Y:S02]  /*3c60*/  FLO.U32 R8, R9 ;  /* 0x0000000900087300 */ /* 0x000e2400000e0000 */
[----:B------:R-:W-:Y:S01]  /*3c70*/  ISETP.NE.AND P0, PT, R6, 0x7fff, PT ;  /* 0x00007fff0600780c */ /* 0x000fe20003f05270 */
[----:B------:R-:W-:-:S03]  /*3c80*/  IMAD.SHL.U32 R6, R0, 0x20, RZ ;  /* 0x0000002000067824 */ /* 0x000fc600078e00ff */
[----:B------:R-:W-:Y:S02]  /*3c90*/  SEL R7, R41, 0x8000, P0 ;  /* 0x0000800029077807 */ /* 0x000fe40000000000 */
[----:B------:R-:W-:Y:S02]  /*3ca0*/  LOP3.LUT R6, R6, 0x7c00, RZ, 0xc0, !PT ;  /* 0x00007c0006067812 */ /* 0x000fe400078ec0ff */
[----:B------:R-:W-:-:S03]  /*3cb0*/  LOP3.LUT R7, R7, 0xffff, RZ, 0xc0, !PT ;  /* 0x0000ffff07077812 */ /* 0x000fc600078ec0ff */
[----:B------:R-:W-:Y:S01]  /*3cc0*/  IMAD.IADD R48, R27, 0x1, R6 ;  /* 0x000000011b307824 */ /* 0x000fe200078e0206 */
[----:B------:R-:W-:Y:S02]  /*3cd0*/  SHF.R.U32.HI R10, RZ, UR5, R7 ;  /* 0x00000005ff0a7c19 */ /* 0x000fe40008011607 */
[----:B-1----:R-:W-:Y:S02]  /*3ce0*/  LOP3.LUT R7, R22, R9, RZ, 0xc0, !PT ;  /* 0x0000000916077212 */ /* 0x002fe400078ec0ff */
[----:B0-----:R-:W-:Y:S02]  /*3cf0*/  ISETP.NE.AND P0, PT, R15, R8, PT ;  /* 0x000000080f00720c */ /* 0x001fe40003f05270 */
[----:B------:R0:W1:Y:S01]  /*3d00*/  POPC R6, R7 ;  /* 0x0000000700067309 */ /* 0x0000620000000000 */
[----:B------:R-:W-:-:S10]  /*3d10*/  LOP3.LUT R9, R10, UR4, RZ, 0x30, !PT ;  /* 0x000000040a097c12 */ /* 0x000fd4000f8e30ff */
[----:B0-----:R-:W-:Y:S05]  /*3d20*/  @P0 BRA `(.L_x_33) ;  /* 0x0000000000080947 */ /* 0x001fea0003800000 */
[----:B------:R-:W-:-:S05]  /*3d30*/  IMAD R11, R11, 0x4, R48 ;  /* 0x000000040b0b7824 */ /* 0x000fca00078e0230 */
[----:B-1----:R0:W2:Y:S02]  /*3d40*/  ATOMS.ADD R57, [R11], R6 ;  /* 0x000000060b39738c */ /* 0x0020a40000000000 */
.L_x_33:
[----:B------:R-:W-:Y:S05]  /*3d50*/  BSYNC.RECONVERGENT B0 ;  /* 0x0000000000007941 */ /* 0x000fea0003800200 */
.L_x_32:
[----:B------:R-:W-:Y:S01]  /*3d60*/  R2P PR, R9, 0x7f ;  /* 0x0000007f09007804 */ /* 0x000fe20000000000 */
[----:B--2---:R2:W3:Y:S01]  /*3d70*/  SHFL.IDX PT, R57, R57, R8, 0x1f ;  /* 0x00001f0839397589 */ /* 0x0044e200000e0000 */
[----:B------:R-:W-:Y:S01]  /*3d80*/  BSSY.RECONVERGENT B0, `(.L_x_34) ;  /* 0x0000027000007945 */ /* 0x000fe20003800200 */
[----:B------:R-:W-:-:S10]  /*3d90*/  IMAD.MOV.U32 R19, RZ, RZ, RZ ;  /* 0x000000ffff137224 */ /* 0x000fd400078e00ff */
[----:B------:R-:W-:Y:S02]  /*3da0*/  VOTE.ANY R7, PT, P0 ;  /* 0x0000000000077806 */ /* 0x000fe400000e0100 */
[----:B------:R-:W-:Y:S02]  /*3db0*/  VOTE.ANY R10, PT, P1 ;  /* 0x00000000000a7806 */ /* 0x000fe400008e0100 */
[----:B------:R-:W-:Y:S02]  /*3dc0*/  @!P0 LOP3.LUT R7, RZ, R7, RZ, 0x33, !PT ;  /* 0x00000007ff078212 */ /* 0x000fe400078e33ff */
[----:B------:R-:W-:Y:S02]  /*3dd0*/  VOTE.ANY R12, PT, P2 ;  /* 0x00000000000c7806 */ /* 0x000fe400010e0100 */
[----:B------:R-:W-:Y:S02]  /*3de0*/  @!P1 LOP3.LUT R10, RZ, R10, RZ, 0x33, !PT ;  /* 0x0000000aff0a9212 */ /* 0x000fe400078e33ff */
[----:B------:R-:W-:-:S02]  /*3df0*/  @!P2 LOP3.LUT R12, RZ, R12, RZ, 0x33, !PT ;  /* 0x0000000cff0ca212 */ /* 0x000fc400078e33ff */
[----:B------:R-:W-:Y:S02]  /*3e00*/  LOP3.LUT R7, R10, R7, RZ, 0xc0, !PT ;  /* 0x000000070a077212 */ /* 0x000fe400078ec0ff */
[----:B------:R-:W-:Y:S02]  /*3e10*/  VOTE.ANY R10, PT, P3 ;  /* 0x00000000000a7806 */ /* 0x000fe400018e0100 */
[----:B------:R-:W-:Y:S02]  /*3e20*/  LOP3.LUT R7, R12, R7, RZ, 0xc0, !PT ;  /* 0x000000070c077212 */ /* 0x000fe400078ec0ff */
[----:B------:R-:W-:Y:S02]  /*3e30*/  LOP3.LUT P0, RZ, R9, 0x80, RZ, 0xc0, !PT ;  /* 0x0000008009ff7812 */ /* 0x000fe4000780c0ff */
[----:B------:R-:W-:Y:S02]  /*3e40*/  VOTE.ANY R12, PT, P4 ;  /* 0x00000000000c7806 */ /* 0x000fe400020e0100 */
[----:B------:R-:W-:-:S02]  /*3e50*/  @!P3 LOP3.LUT R10, RZ, R10, RZ, 0x33, !PT ;  /* 0x0000000aff0ab212 */ /* 0x000fc400078e33ff */
[----:B------:R-:W-:Y:S02]  /*3e60*/  @!P4 LOP3.LUT R12, RZ, R12, RZ, 0x33, !PT ;  /* 0x0000000cff0cc212 */ /* 0x000fe400078e33ff */
[----:B------:R-:W-:Y:S02]  /*3e70*/  LOP3.LUT R7, R10, R7, RZ, 0xc0, !PT ;  /* 0x000000070a077212 */ /* 0x000fe400078ec0ff */
[----:B------:R-:W-:Y:S02]  /*3e80*/  VOTE.ANY R10, PT, P5 ;  /* 0x00000000000a7806 */ /* 0x000fe400028e0100 */
[----:B------:R-:W-:Y:S02]  /*3e90*/  LOP3.LUT R7, R12, R7, RZ, 0xc0, !PT ;  /* 0x000000070c077212 */ /* 0x000fe400078ec0ff */
[----:B------:R-:W-:Y:S02]  /*3ea0*/  VOTE.ANY R12, PT, P6 ;  /* 0x00000000000c7806 */ /* 0x000fe400030e0100 */
[----:B------:R-:W-:-:S02]  /*3eb0*/  @!P5 LOP3.LUT R10, RZ, R10, RZ, 0x33, !PT ;  /* 0x0000000aff0ad212 */ /* 0x000fc400078e33ff */
[----:B------:R-:W-:Y:S02]  /*3ec0*/  VOTE.ANY R14, PT, P0 ;  /* 0x00000000000e7806 */ /* 0x000fe400000e0100 */
[----:B------:R-:W-:Y:S02]  /*3ed0*/  @!P6 LOP3.LUT R12, RZ, R12, RZ, 0x33, !PT ;  /* 0x0000000cff0ce212 */ /* 0x000fe400078e33ff */
[----:B------:R-:W-:Y:S02]  /*3ee0*/  LOP3.LUT R7, R10, R7, RZ, 0xc0, !PT ;  /* 0x000000070a077212 */ /* 0x000fe400078ec0ff */
[----:B------:R-:W-:Y:S02]  /*3ef0*/  @!P0 LOP3.LUT R14, RZ, R14, RZ, 0x33, !PT ;  /* 0x0000000eff0e8212 */ /* 0x000fe400078e33ff */
[----:B------:R-:W-:Y:S02]  /*3f00*/  LOP3.LUT R7, R12, R7, RZ, 0xc0, !PT ;  /* 0x000000070c077212 */ /* 0x000fe400078ec0ff */
[----:B------:R-:W-:-:S02]  /*3f10*/  PRMT R10, R40, 0x9910, RZ ;  /* 0x00009910280a7816 */ /* 0x000fc400000000ff */
[----:B------:R-:W-:Y:S02]  /*3f20*/  LOP3.LUT R7, R14, R7, RZ, 0xc0, !PT ;  /* 0x000000070e077212 */ /* 0x000fe400078ec0ff */
[----:B------:R-:W-:Y:S02]  /*3f30*/  ISETP.NE.AND P0, PT, R10, 0x7fff, PT ;  /* 0x00007fff0a00780c */ /* 0x000fe40003f05270 */
[----:B------:R-:W4:Y:S02]  /*3f40*/  FLO.U32 R18, R7 ;  /* 0x0000000700127300 */ /* 0x000f2400000e0000 */
[----:B------:R-:W-:-:S04]  /*3f50*/  SEL R10, R40, 0x8000, P0 ;  /* 0x00008000280a7807 */ /* 0x000fc80000000000 */
[----:B------:R-:W-:-:S04]  /*3f60*/  LOP3.LUT R10, R10, 0xffff, RZ, 0xc0, !PT ;  /* 0x0000ffff0a0a7812 */ /* 0x000fc800078ec0ff */
[----:B0-----:R-:W-:Y:S02]  /*3f70*/  SHF.R.U32.HI R11, RZ, UR5, R10 ;  /* 0x00000005ff0b7c19 */ /* 0x001fe4000801160a */
[----:B------:R-:W-:Y:S02]  /*3f80*/  LOP3.LUT R10, R22, R7, RZ, 0xc0, !PT ;  /* 0x00000007160a7212 */ /* 0x000fe400078ec0ff */
[----:B------:R-:W-:Y:S02]  /*3f90*/  LOP3.LUT R11, R11, UR4, RZ, 0x30, !PT ;  /* 0x000000040b0b7c12 */ /* 0x000fe4000f8e30ff */
[----:B----4-:R-:W-:Y:S01]  /*3fa0*/  ISETP.NE.AND P0, PT, R15, R18, PT ;  /* 0x000000120f00720c */ /* 0x010fe20003f05270 */
[----:B------:R2:W0:-:S12]  /*3fb0*/  POPC R7, R10 ;  /* 0x0000000a00077309 */ /* 0x0004180000000000 */
[----:B--23--:R-:W-:Y:S05]  /*3fc0*/  @P0 BRA `(.L_x_35) ;  /* 0x0000000000080947 */ /* 0x00cfea0003800000 */
[----:B------:R-:W-:-:S05]  /*3fd0*/  IMAD R8, R9, 0x4, R48 ;  /* 0x0000000409087824 */ /* 0x000fca00078e0230 */
[----:B0-----:R2:W3:Y:S02]  /*3fe0*/  ATOMS.ADD R19, [R8], R7 ;  /* 0x000000070813738c */ /* 0x0014e40000000000 */
.L_x_35:
[----:B------:R-:W-:Y:S05]  /*3ff0*/  BSYNC.RECONVERGENT B0 ;  /* 0x0000000000007941 */ /* 0x000fea0003800200 */
.L_x_34:
[----:B------:R-:W-:Y:S01]  /*4000*/  R2P PR, R11, 0x7f ;  /* 0x0000007f0b007804 */ /* 0x000fe20000000000 */
[----:B---3--:R3:W4:Y:S01]  /*4010*/  SHFL.IDX PT, R18, R19, R18, 0x1f ;  /* 0x00001f1213127589 */ /* 0x00872200000e0000 */
[----:B------:R-:W-:Y:S01]  /*4020*/  BSSY.RECONVERGENT B0, `(.L_x_36) ;  /* 0x0000027000007945 */ /* 0x000fe20003800200 */
[----:B------:R-:W-:-:S10]  /*4030*/  IMAD.MOV.U32 R55, RZ, RZ, RZ ;  /* 0x000000ffff377224 */ /* 0x000fd400078e00ff */
[----:B--2---:R-:W-:Y:S02]  /*4040*/  VOTE.ANY R8, PT, P0 ;  /* 0x0000000000087806 */ /* 0x004fe400000e0100 */
        /* <DEDUP_REMOVED lines=21> */
[----:B------:R-:W-:-:S04]  /*41a0*/  LOP3.LUT R8, R51, R8, RZ, 0xc0, !PT ;  /* 0x0000000833087212 */ /* 0x000fc800078ec0ff */
[----:B------:R-:W-:Y:S02]  /*41b0*/  LOP3.LUT R53, R53, R8, RZ, 0xc0, !PT ;  /* 0x0000000835357212 */ /* 0x000fe400078ec0ff */
[----:B------:R-:W-:Y:S02]  /*41c0*/  PRMT R8, R32, 0x9910, RZ ;  /* 0x0000991020087816 */ /* 0x000fe400000000ff */
[----:B------:R-:W2:Y:S02]  /*41d0*/  FLO.U32 R10, R53 ;  /* 0x00000035000a7300 */ /* 0x000ea400000e0000 */
[----:B------:R-:W-:-:S04]  /*41e0*/  ISETP.NE.AND P0, PT, R8, 0x7fff, PT ;  /* 0x00007fff0800780c */ /* 0x000fc80003f05270 */
[----:B------:R-:W-:-:S04]  /*41f0*/  SEL R8, R32, 0x8000, P0 ;  /* 0x0000800020087807 */ /* 0x000fc80000000000 */
[----:B------:R-:W-:-:S04]  /*4200*/  LOP3.LUT R8, R8, 0xffff, RZ, 0xc0, !PT ;  /* 0x0000ffff08087812 */ /* 0x000fc800078ec0ff */
[----:B------:R-:W-:Y:S02]  /*4210*/  SHF.R.U32.HI R51, RZ, UR5, R8 ;  /* 0x00000005ff337c19 */ /* 0x000fe40008011608 */
[----:B------:R-:W-:Y:S02]  /*4220*/  LOP3.LUT R8, R22, R53, RZ, 0xc0, !PT ;  /* 0x0000003516087212 */ /* 0x000fe400078ec0ff */
[----:B--2---:R-:W-:Y:S02]  /*4230*/  ISETP.NE.AND P0, PT, R15, R10, PT ;  /* 0x0000000a0f00720c */ /* 0x004fe40003f05270 */
[----:B------:R-:W-:Y:S02]  /*4240*/  LOP3.LUT R51, R51, UR4, RZ, 0x30, !PT ;  /* 0x0000000433337c12 */ /* 0x000fe4000f8e30ff */
[----:B------:R-:W2:Y:S09]  /*4250*/  POPC R8, R8 ;  /* 0x0000000800087309 */ /* 0x000eb20000000000 */
[----:B---34-:R-:W-:Y:S05]  /*4260*/  @P0 BRA `(.L_x_37) ;  /* 0x0000000000080947 */ /* 0x018fea0003800000 */
[----:B------:R-:W-:-:S05]  /*4270*/  IMAD R11, R11, 0x4, R48 ;  /* 0x000000040b0b7824 */ /* 0x000fca00078e0230 */
[----:B--2---:R3:W4:Y:S02]  /*4280*/  ATOMS.ADD R55, [R11], R8 ;  /* 0x000000080b37738c */ /* 0x0047240000000000 */
.L_x_37:
[----:B------:R-:W-:Y:S05]  /*4290*/  BSYNC.RECONVERGENT B0 ;  /* 0x0000000000007941 */ /* 0x000fea0003800200 */
.L_x_36:
[----:B------:R-:W-:Y:S01]  /*42a0*/  R2P PR, R51, 0x7f ;  /* 0x0000007f33007804 */ /* 0x000fe20000000000 */
[----:B----4-:R4:W0:Y:S01]  /*42b0*/  SHFL.IDX PT, R55, R55, R10, 0x1f ;  /* 0x00001f0a37377589 */ /* 0x01082200000e0000 */
[----:B---3--:R-:W-:Y:S01]  /*42c0*/  PRMT R11, R30, 0x9910, RZ ;  /* 0x000099101e0b7816 */ /* 0x008fe200000000ff */
[----:B------:R-:W-:Y:S01]  /*42d0*/  BSSY.RECONVERGENT B0, `(.L_x_38) ;  /* 0x0000026000007945 */ /* 0x000fe20003800200 */
[----:B------:R-:W-:-:S09]  /*42e0*/  IMAD.MOV.U32 R19, RZ, RZ, RZ ;  /* 0x000000ffff137224 */ /* 0x000fd200078e00ff */
        /* <DEDUP_REMOVED lines=23> */
[----:B------:R-:W-:-:S02]  /*4460*/  ISETP.NE.AND P0, PT, R11, 0x7fff, PT ;  /* 0x00007fff0b00780c */ /* 0x000fc40003f05270 */
[----:B------:R-:W-:Y:S02]  /*4470*/  LOP3.LUT R9, R16, R9, RZ, 0xc0, !PT ;  /* 0x0000000910097212 */ /* 0x000fe400078ec0ff */
[----:B------:R-:W-:Y:S02]  /*4480*/  SEL R11, R30, 0x8000, P0 ;  /* 0x000080001e0b7807 */ /* 0x000fe40000000000 */
[----:B------:R-:W3:Y:S01]  /*4490*/  FLO.U32 R56, R9 ;  /* 0x0000000900387300 */ /* 0x000ee200000e0000 */
[----:B------:R-:W-:Y:S02]  /*44a0*/  LOP3.LUT R12, R22, R9, RZ, 0xc0, !PT ;  /* 0x00000009160c7212 */ /* 0x000fe400078ec0ff */
[----:B------:R-:W-:-:S04]  /*44b0*/  LOP3.LUT R11, R11, 0xffff, RZ, 0xc0, !PT ;  /* 0x0000ffff0b0b7812 */ /* 0x000fc800078ec0ff */
[----:B------:R-:W-:Y:S01]  /*44c0*/  SHF.R.U32.HI R11, RZ, UR5, R11 ;  /* 0x00000005ff0b7c19 */ /* 0x000fe2000801160b */
[----:B------:R4:W0:Y:S03]  /*44d0*/  POPC R9, R12 ;  /* 0x0000000c00097309 */ /* 0x0008260000000000 */
[----:B------:R-:W-:Y:S02]  /*44e0*/  LOP3.LUT R11, R11, UR4, RZ, 0x30, !PT ;  /* 0x000000040b0b7c12 */ /* 0x000fe4000f8e30ff */
[----:B---3--:R-:W-:-:S13]  /*44f0*/  ISETP.NE.AND P0, PT, R15, R56, PT ;  /* 0x000000380f00720c */ /* 0x008fda0003f05270 */
[----:B0---4-:R-:W-:Y:S05]  /*4500*/  @P0 BRA `(.L_x_39) ;  /* 0x0000000000080947 */ /* 0x011fea0003800000 */
[----:B------:R-:W-:-:S05]  /*4510*/  IMAD R10, R51, 0x4, R48 ;  /* 0x00000004330a7824 */ /* 0x000fca00078e0230 */
[----:B------:R0:W3:Y:S02]  /*4520*/  ATOMS.ADD R19, [R10], R9 ;  /* 0x000000090a13738c */ /* 0x0000e40000000000 */
.L_x_39:
[----:B------:R-:W-:Y:S05]  /*4530*/  BSYNC.RECONVERGENT B0 ;  /* 0x0000000000007941 */ /* 0x000fea0003800200 */
.L_x_38:
[----:B------:R-:W-:Y:S01]  /*4540*/  R2P PR, R11, 0x7f ;  /* 0x0000007f0b007804 */ /* 0x000fe20000000000 */
[----:B---3--:R3:W4:Y:S01]  /*4550*/  SHFL.IDX PT, R56, R19, R56, 0x1f ;  /* 0x00001f3813387589 */ /* 0x00872200000e0000 */
[----:B------:R-:W-:Y:S11]  /*4560*/  BSSY.RECONVERGENT B0, `(.L_x_40) ;  /* 0x0000027000007945 */ /* 0x000ff60003800200 */
[----:B0-----:R-:W-:-:S02]  /*4570*/  VOTE.ANY R10, PT, P0 ;  /* 0x00000000000a7806 */ /* 0x001fc400000e0100 */
[----:B------:R-:W-:Y:S02]  /*4580*/  VOTE.ANY R51, PT, P1 ;  /* 0x0000000000337806 */ /* 0x000fe400008e0100 */
[----:B------:R-:W-:Y:S02]  /*4590*/  @!P0 LOP3.LUT R10, RZ, R10, RZ, 0x33, !PT ;  /* 0x0000000aff0a8212 */ /* 0x000fe400078e33ff */
[----:B------:R-:W-:Y:S02]  /*45a0*/  VOTE.ANY R53, PT, P2 ;  /* 0x0000000000357806 */ /* 0x000fe400010e0100 */
[----:B------:R-:W-:Y:S02]  /*45b0*/  @!P1 LOP3.LUT R51, RZ, R51, RZ, 0x33, !PT ;  /* 0x00000033ff339212 */ /* 0x000fe400078e33ff */
[----:B------:R-:W-:Y:S02]  /*45c0*/  @!P2 LOP3.LUT R53, RZ, R53, RZ, 0x33, !PT ;  /* 0x00000035ff35a212 */ /* 0x000fe400078e33ff */
[----:B------:R-:W-:-:S02]  /*45d0*/  LOP3.LUT R10, R51, R10, RZ, 0xc0, !PT ;  /* 0x0000000a330a7212 */ /* 0x000fc400078ec0ff */
[----:B------:R-:W-:Y:S02]  /*45e0*/  VOTE.ANY R51, PT, P3 ;  /* 0x0000000000337806 */ /* 0x000fe400018e0100 */
[----:B------:R-:W-:Y:S02]  /*45f0*/  LOP3.LUT R10, R53, R10, RZ, 0xc0, !PT ;  /* 0x0000000a350a7212 */ /* 0x000fe400078ec0ff */
[----:B------:R-:W-:Y:S02]  /*4600*/  LOP3.LUT P0, RZ, R11, 0x80, RZ, 0xc0, !PT ;  /* 0x000000800bff7812 */ /* 0x000fe4000780c0ff */
[----:B------:R-:W-:Y:S02]  /*4610*/  VOTE.ANY R53, PT, P4 ;  /* 0x0000000000357806 */ /* 0x000fe400020e0100 */
[----:B------:R-:W-:Y:S02]  /*4620*/  @!P3 LOP3.LUT R51, RZ, R51, RZ, 0x33, !PT ;  /* 0x00000033ff33b212 */ /* 0x000fe400078e33ff */
[----:B------:R-:W-:-:S02]  /*4630*/  @!P4 LOP3.LUT R53, RZ, R53, RZ, 0x33, !PT ;  /* 0x00000035ff35c212 */ /* 0x000fc400078e33ff */
[----:B------:R-:W-:Y:S02]  /*4640*/  LOP3.LUT R10, R51, R10, RZ, 0xc0, !PT ;  /* 0x0000000a330a7212 */ /* 0x000fe400078ec0ff */
[----:B------:R-:W-:Y:S02]  /*4650*/  VOTE.ANY R51, PT, P5 ;  /* 0x0000000000337806 */ /* 0x000fe400028e0100 */
[----:B------:R-:W-:Y:S02]  /*4660*/  LOP3.LUT R10, R53, R10, RZ, 0xc0, !PT ;  /* 0x0000000a350a7212 */ /* 0x000fe400078ec0ff */
[----:B------:R-:W-:Y:S02]  /*4670*/  VOTE.ANY R53, PT, P6 ;  /* 0x0000000000357806 */ /* 0x000fe400030e0100 */
[----:B------:R-:W-:Y:S02]  /*4680*/  @!P5 LOP3.LUT R51, RZ, R51, RZ, 0x33, !PT ;  /* 0x00000033ff33d212 */ /* 0x000fe400078e33ff */
[----:B------:R-:W-:-:S02]  /*4690*/  VOTE.ANY R59, PT, P0 ;  /* 0x00000000003b7806 */ /* 0x000fc400000e0100 */
[----:B------:R-:W-:Y:S02]  /*46a0*/  @!P6 LOP3.LUT R53, RZ, R53, RZ, 0x33, !PT ;  /* 0x00000035ff35e212 */ /* 0x000fe400078e33ff */
[----:B------:R-:W-:Y:S02]  /*46b0*/  LOP3.LUT R10, R51, R10, RZ, 0xc0, !PT ;  /* 0x0000000a330a7212 */ /* 0x000fe400078ec0ff */
[----:B------:R-:W-:Y:S02]  /*46c0*/  @!P0 LOP3.LUT R59, RZ, R59, RZ, 0x33, !PT ;  /* 0x0000003bff3b8212 */ /* 0x000fe400078e33ff */
[----:B------:R-:W-:Y:S01]  /*46d0*/  LOP3.LUT R10, R53, R10, RZ, 0xc0, !PT ;  /* 0x0000000a350a7212 */ /* 0x000fe200078ec0ff */
[----:B------:R-:W-:-:S03]  /*46e0*/  IMAD.MOV.U32 R53, RZ, RZ, RZ ;  /* 0x000000ffff357224 */ /* 0x000fc600078e00ff */
[----:B------:R-:W-:Y:S02]  /*46f0*/  LOP3.LUT R59, R59, R10, RZ, 0xc0, !PT ;  /* 0x0000000a3b3b7212 */ /* 0x000fe400078ec0ff */
[----:B------:R-:W-:Y:S02]  /*4700*/  PRMT R10, R28, 0x9910, RZ ;  /* 0x000099101c0a7816 */ /* 0x000fe400000000ff */
[----:B------:R-:W0:Y:S02]  /*4710*/  FLO.U32 R12, R59 ;  /* 0x0000003b000c7300 */ /* 0x000e2400000e0000 */
[----:B------:R-:W-:-:S04]  /*4720*/  ISETP.NE.AND P0, PT, R10, 0x7fff, PT ;  /* 0x00007fff0a00780c */ /* 0x000fc80003f05270 */
[----:B------:R-:W-:-:S04]  /*4730*/  SEL R10, R28, 0x8000, P0 ;  /* 0x000080001c0a7807 */ /* 0x000fc80000000000 */
[----:B------:R-:W-:-:S04]  /*4740*/  LOP3.LUT R10, R10, 0xffff, RZ, 0xc0, !PT ;  /* 0x0000ffff0a0a7812 */ /* 0x000fc800078ec0ff */
[----:B------:R-:W-:Y:S02]  /*4750*/  SHF.R.U32.HI R51, RZ, UR5, R10 ;  /* 0x00000005ff337c19 */ /* 0x000fe4000801160a */
[----:B------:R-:W-:Y:S02]  /*4760*/  LOP3.LUT R10, R22, R59, RZ, 0xc0, !PT ;  /* 0x0000003b160a7212 */ /* 0x000fe400078ec0ff */
[----:B0-----:R-:W-:Y:S02]  /*4770*/  ISETP.NE.AND P0, PT, R15, R12, PT ;  /* 0x0000000c0f00720c */ /* 0x001fe40003f05270 */
[----:B------:R-:W-:Y:S02]  /*4780*/  LOP3.LUT R51, R51, UR4, RZ, 0x30, !PT ;  /* 0x0000000433337c12 */ /* 0x000fe4000f8e30ff */
[----:B------:R-:W0:Y:S09]  /*4790*/  POPC R10, R10 ;  /* 0x0000000a000a7309 */ /* 0x000e320000000000 */
[----:B---34-:R-:W-:Y:S05]  /*47a0*/  @P0 BRA `(.L_x_41) ;  /* 0x0000000000080947 */ /* 0x018fea0003800000 */
[----:B------:R-:W-:-:S05]  /*47b0*/  IMAD R11, R11, 0x4, R48 ;  /* 0x000000040b0b7824 */ /* 0x000fca00078e0230 */
[----:B0-----:R3:W4:Y:S02]  /*47c0*/  ATOMS.ADD R53, [R11], R10 ;  /* 0x0000000a0b35738c */ /* 0x0017240000000000 */
.L_x_41:
[----:B------:R-:W-:Y:S05]  /*47d0*/  BSYNC.RECONVERGENT B0 ;  /* 0x0000000000007941 */ /* 0x000fea0003800200 */
.L_x_40:
[----:B------:R-:W-:Y:S01]  /*47e0*/  R2P PR, R51, 0x7f ;  /* 0x0000007f33007804 */ /* 0x000fe20000000000 */
[----:B----4-:R4:W0:Y:S01]  /*47f0*/  SHFL.IDX PT, R19, R53, R12, 0x1f ;  /* 0x00001f0c35137589 */ /* 0x01082200000e0000 */
[----:B------:R-:W-:Y:S11]  /*4800*/  BSSY.RECONVERGENT B0, `(.L_x_42) ;  /* 0x0000021000007945 */ /* 0x000ff60003800200 */
[----:B---3--:R-:W-:-:S02]  /*4810*/  VOTE.ANY R11, PT, P0 ;  /* 0x00000000000b7806 */ /* 0x008fc400000e0100 */
        /* <DEDUP_REMOVED lines=21> */
[----:B------:R-:W-:-:S04]  /*4970*/  LOP3.LUT R11, R16, R11, RZ, 0xc0, !PT ;  /* 0x0000000b100b7212 */ /* 0x000fc800078ec0ff */
[----:B------:R-:W-:Y:S01]  /*4980*/  LOP3.LUT R59, R20, R11, RZ, 0xc0, !PT ;  /* 0x0000000b143b7212 */ /* 0x000fe200078ec0ff */
[----:B------:R-:W-:-:S03]  /*4990*/  IMAD.MOV.U32 R11, RZ, RZ, RZ ;  /* 0x000000ffff0b7224 */ /* 0x000fc600078e00ff */
[----:B------:R-:W3:Y:S01]  /*49a0*/  FLO.U32 R14, R59 ;  /* 0x0000003b000e7300 */ /* 0x000ee200000e0000 */
[----:B------:R-:W-:-:S07]  /*49b0*/  LOP3.LUT R54, R22, R59, RZ, 0xc0, !PT ;  /* 0x0000003b16367212 */ /* 0x000fce00078ec0ff */
[----:B------:R-:W0:Y:S01]  /*49c0*/  POPC R54, R54 ;  /* 0x0000003600367309 */ /* 0x000e220000000000 */
[----:B---3--:R-:W-:-:S13]  /*49d0*/  ISETP.NE.AND P0, PT, R15, R14, PT ;  /* 0x0000000e0f00720c */ /* 0x008fda0003f05270 */
[----:B0---4-:R-:W-:Y:S05]  /*49e0*/  @P0 BRA `(.L_x_43) ;  /* 0x0000000000080947 */ /* 0x011fea0003800000 */
[----:B------:R-:W-:-:S06]  /*49f0*/  IMAD R11, R51, 0x4, R48 ;  /* 0x00000004330b7824 */ /* 0x000fcc00078e0230 */
[----:B------:R0:W3:Y:S02]  /*4a00*/  ATOMS.ADD R11, [R11], R54 ;  /* 0x000000360b0b738c */ /* 0x0000e40000000000 */
.L_x_43:
[----:B------:R-:W-:Y:S05]  /*4a10*/  BSYNC.RECONVERGENT B0 ;  /* 0x0000000000007941 */ /* 0x000fea0003800200 */
.L_x_42:
[----:B------:R-:W-:Y:S01]  /*4a20*/  R2P PR, R13, 0x7f ;  /* 0x0000007f0d007804 */ /* 0x000fe20000000000 */
[----:B---3--:R3:W4:Y:S01]  /*4a30*/  SHFL.IDX PT, R11, R11, R14, 0x1f ;  /* 0x00001f0e0b0b7589 */ /* 0x00872200000e0000 */
[----:B------:R-:W-:Y:S11]  /*4a40*/  BSSY.RECONVERGENT B0, `(.L_x_44) ;  /* 0x0000021000007945 */ /* 0x000ff60003800200 */
[----:B------:R-:W-:-:S02]  /*4a50*/  VOTE.ANY R12, PT, P0 ;  /* 0x00000000000c7806 */ /* 0x000fc400000e0100 */
        /* <DEDUP_REMOVED lines=23> */
[----:B------:R-:W-:-:S04]  /*4bd0*/  LOP3.LUT R59, R59, R12, RZ, 0xc0, !PT ;  /* 0x0000000c3b3b7212 */ /* 0x000fc800078ec0ff */
[----:B------:R-:W5:Y:S01]  /*4be0*/  FLO.U32 R16, R59 ;  /* 0x0000003b00107300 */ /* 0x000f6200000e0000 */
[----:B------:R-:W-:-:S07]  /*4bf0*/  LOP3.LUT R12, R22, R59, RZ, 0xc0, !PT ;  /* 0x0000003b160c7212 */ /* 0x000fce00078ec0ff */
[----:B------:R-:W0:Y:S01]  /*4c00*/  POPC R12, R12 ;  /* 0x0000000c000c7309 */ /* 0x000e220000000000 */
[----:B-----5:R-:W-:-:S13]  /*4c10*/  ISETP.NE.AND P0, PT, R15, R16, PT ;  /* 0x000000100f00720c */ /* 0x020fda0003f05270 */
[----:B0--34-:R-:W-:Y:S05]  /*4c20*/  @P0 BRA `(.L_x_45) ;  /* 0x0000000000080947 */ /* 0x019fea0003800000 */
[----:B------:R-:W-:-:S05]  /*4c30*/  IMAD R13, R13, 0x4, R48 ;  /* 0x000000040d0d7824 */ /* 0x000fca00078e0230 */
[----:B------:R0:W3:Y:S02]  /*4c40*/  ATOMS.ADD R53, [R13], R12 ;  /* 0x0000000c0d35738c */ /* 0x0000e40000000000 */
.L_x_45:
[----:B------:R-:W-:Y:S05]  /*4c50*/  BSYNC.RECONVERGENT B0 ;  /* 0x0000000000007941 */ /* 0x000fea0003800200 */
.L_x_44:
[----:B------:R-:W-:Y:S01]  /*4c60*/  R2P PR, R49, 0x7f ;  /* 0x0000007f31007804 */ /* 0x000fe20000000000 */
[----:B---3--:R3:W4:Y:S01]  /*4c70*/  SHFL.IDX PT, R53, R53, R16, 0x1f ;  /* 0x00001f1035357589 */ /* 0x00872200000e0000 */
[----:B------:R-:W-:Y:S01]  /*4c80*/  BSSY.RECONVERGENT B0, `(.L_x_46) ;  /* 0x0000021000007945 */ /* 0x000fe20003800200 */
[----:B------:R-:W-:-:S10]  /*4c90*/  IMAD.MOV.U32 R51, RZ, RZ, RZ ;  /* 0x000000ffff337224 */ /* 0x000fd400078e00ff */
[----:B0-----:R-:W-:Y:S02]  /*4ca0*/  VOTE.ANY R13, PT, P0 ;  /* 0x00000000000d7806 */ /* 0x001fe400000e0100 */
[----:B------:R-:W-:Y:S02]  /*4cb0*/  VOTE.ANY R14, PT, P1 ;  /* 0x00000000000e7806 */ /* 0x000fe400008e0100 */
[----:B------:R-:W-:Y:S02]  /*4cc0*/  @!P0 LOP3.LUT R13, RZ, R13, RZ, 0x33, !PT ;  /* 0x0000000dff0d8212 */ /* 0x000fe400078e33ff */
[----:B------:R-:W-:Y:S02]  /*4cd0*/  @!P1 LOP3.LUT R14, RZ, R14, RZ, 0x33, !PT ;  /* 0x0000000eff0e9212 */ /* 0x000fe400078e33ff */
[----:B------:R-:W-:Y:S02]  /*4ce0*/  VOTE.ANY R20, PT, P2 ;  /* 0x0000000000147806 */ /* 0x000fe400010e0100 */
[----:B------:R-:W-:-:S02]  /*4cf0*/  LOP3.LUT R13, R14, R13, RZ, 0xc0, !PT ;  /* 0x0000000d0e0d7212 */ /* 0x000fc400078ec0ff */
[----:B------:R-:W-:Y:S02]  /*4d00*/  VOTE.ANY R14, PT, P3 ;  /* 0x00000000000e7806 */ /* 0x000fe400018e0100 */
[----:B------:R-:W-:Y:S02]  /*4d10*/  @!P2 LOP3.LUT R20, RZ, R20, RZ, 0x33, !PT ;  /* 0x00000014ff14a212 */ /* 0x000fe400078e33ff */
[----:B------:R-:W-:Y:S02]  /*4d20*/  @!P3 LOP3.LUT R14, RZ, R14, RZ, 0x33, !PT ;  /* 0x0000000eff0eb212 */ /* 0x000fe400078e33ff */
[----:B------:R-:W-:Y:S02]  /*4d30*/  LOP3.LUT R13, R20, R13, RZ, 0xc0, !PT ;  /* 0x0000000d140d7212 */ /* 0x000fe400078ec0ff */
[----:B------:R-:W-:Y:S02]  /*4d40*/  LOP3.LUT P0, RZ, R49, 0x80, RZ, 0xc0, !PT ;  /* 0x0000008031ff7812 */ /* 0x000fe4000780c0ff */
[----:B------:R-:W-:-:S02]  /*4d50*/  VOTE.ANY R20, PT, P4 ;  /* 0x0000000000147806 */ /* 0x000fc400020e0100 */
[----:B------:R-:W-:Y:S02]  /*4d60*/  LOP3.LUT R13, R14, R13, RZ, 0xc0, !PT ;  /* 0x0000000d0e0d7212 */ /* 0x000fe400078ec0ff */
[----:B------:R-:W-:Y:S02]  /*4d70*/  VOTE.ANY R14, PT, P5 ;  /* 0x00000000000e7806 */ /* 0x000fe400028e0100 */
[----:B------:R-:W-:Y:S02]  /*4d80*/  @!P4 LOP3.LUT R20, RZ, R20, RZ, 0x33, !PT ;  /* 0x00000014ff14c212 */ /* 0x000fe400078e33ff */
[----:B------:R-:W-:Y:S02]  /*4d90*/  @!P5 LOP3.LUT R14, RZ, R14, RZ, 0x33, !PT ;  /* 0x0000000eff0ed212 */ /* 0x000fe400078e33ff */
[----:B------:R-:W-:Y:S02]  /*4da0*/  LOP3.LUT R13, R20, R13, RZ, 0xc0, !PT ;  /* 0x0000000d140d7212 */ /* 0x000fe400078ec0ff */
[----:B------:R-:W-:-:S02]  /*4db0*/  VOTE.ANY R20, PT, P6 ;  /* 0x0000000000147806 */ /* 0x000fc400030e0100 */
[----:B------:R-:W-:Y:S02]  /*4dc0*/  LOP3.LUT R13, R14, R13, RZ, 0xc0, !PT ;  /* 0x0000000d0e0d7212 */ /* 0x000fe400078ec0ff */
[----:B------:R-:W-:Y:S02]  /*4dd0*/  VOTE.ANY R14, PT, P0 ;  /* 0x00000000000e7806 */ /* 0x000fe400000e0100 */
[----:B------:R-:W-:Y:S02]  /*4de0*/  @!P6 LOP3.LUT R20, RZ, R20, RZ, 0x33, !PT ;  /* 0x00000014ff14e212 */ /* 0x000fe400078e33ff */
[----:B------:R-:W-:Y:S02]  /*4df0*/  @!P0 LOP3.LUT R14, RZ, R14, RZ, 0x33, !PT ;  /* 0x0000000eff0e8212 */ /* 0x000fe400078e33ff */
[----:B------:R-:W-:-:S04]  /*4e00*/  LOP3.LUT R13, R20, R13, RZ, 0xc0, !PT ;  /* 0x0000000d140d7212 */ /* 0x000fc800078ec0ff */
[----:B------:R-:W-:-:S04]  /*4e10*/  LOP3.LUT R59, R14, R13, RZ, 0xc0, !PT ;  /* 0x0000000d0e3b7212 */ /* 0x000fc800078ec0ff */
[----:B------:R-:W0:Y:S01]  /*4e20*/  FLO.U32 R52, R59 ;  /* 0x0000003b00347300 */ /* 0x000e2200000e0000 */
[----:B------:R-:W-:-:S07]  /*4e30*/  LOP3.LUT R13, R22, R59, RZ, 0xc0, !PT ;  /* 0x0000003b160d7212 */ /* 0x000fce00078ec0ff */
[----:B------:R-:W1:Y:S01]  /*4e40*/  POPC R13, R13 ;  /* 0x0000000d000d7309 */ /* 0x000e620000000000 */
[----:B0-----:R-:W-:-:S13]  /*4e50*/  ISETP.NE.AND P0, PT, R15, R52, PT ;  /* 0x000000340f00720c */ /* 0x001fda0003f05270 */
[----:B-1-34-:R-:W-:Y:S05]  /*4e60*/  @P0 BRA `(.L_x_47) ;  /* 0x0000000000080947 */ /* 0x01afea0003800000 */
[----:B------:R-:W-:-:S05]  /*4e70*/  IMAD R14, R49, 0x4, R48 ;  /* 0x00000004310e7824 */ /* 0x000fca00078e0230 */
[----:B------:R0:W1:Y:S02]  /*4e80*/  ATOMS.ADD R51, [R14], R13 ;  /* 0x0000000d0e33738c */ /* 0x0000640000000000 */
.L_x_47:
[----:B------:R-:W-:Y:S05]  /*4e90*/  BSYNC.RECONVERGENT B0 ;  /* 0x0000000000007941 */ /* 0x000fea0003800200 */
.L_x_46:
[----:B------:R-:W-:Y:S01]  /*4ea0*/  R2P PR, R47, 0x7f ;  /* 0x0000007f2f007804 */ /* 0x000fe20000000000 */
[----:B-1----:R1:W3:Y:S01]  /*4eb0*/  SHFL.IDX PT, R52, R51, R52, 0x1f ;  /* 0x00001f3433347589 */ /* 0x0022e200000e0000 */
[----:B------:R-:W-:Y:S11]  /*4ec0*/  BSSY.RECONVERGENT B0, `(.L_x_48) ;  /* 0x0000021000007945 */ /* 0x000ff60003800200 */
[----:B0-----:R-:W-:-:S02]  /*4ed0*/  VOTE.ANY R14, PT, P0 ;  /* 0x00000000000e7806 */ /* 0x001fc400000e0100 */
[----:B------:R-:W-:Y:S02]  /*4ee0*/  VOTE.ANY R49, PT, P1 ;  /* 0x0000000000317806 */ /* 0x000fe400008e0100 */
[----:B------:R-:W-:Y:S02]  /*4ef0*/  @!P0 LOP3.LUT R14, RZ, R14, RZ, 0x33, !PT ;  /* 0x0000000eff0e8212 */ /* 0x000fe400078e33ff */
[----:B------:R-:W-:Y:S02]  /*4f00*/  @!P1 LOP3.LUT R49, RZ, R49, RZ, 0x33, !PT ;  /* 0x00000031ff319212 */ /* 0x000fe400078e33ff */
[----:B------:R-:W-:Y:S02]  /*4f10*/  VOTE.ANY R59, PT, P2 ;  /* 0x00000000003b7806 */ /* 0x000fe400010e0100 */
[----:B------:R-:W-:Y:S02]  /*4f20*/  LOP3.LUT R14, R49, R14, RZ, 0xc0, !PT ;  /* 0x0000000e310e7212 */ /* 0x000fe400078ec0ff */
[----:B------:R-:W-:-:S02]  /*4f30*/  @!P2 LOP3.LUT R59, RZ, R59, RZ, 0x33, !PT ;  /* 0x0000003bff3ba212 */ /* 0x000fc400078e33ff */
[----:B------:R-:W-:Y:S02]  /*4f40*/  VOTE.ANY R49, PT, P3 ;  /* 0x0000000000317806 */ /* 0x000fe400018e0100 */
[----:B------:R-:W-:Y:S02]  /*4f50*/  LOP3.LUT R14, R59, R14, RZ, 0xc0, !PT ;  /* 0x0000000e3b0e7212 */ /* 0x000fe400078ec0ff */
[----:B------:R-:W-:Y:S02]  /*4f60*/  @!P3 LOP3.LUT R49, RZ, R49, RZ, 0x33, !PT ;  /* 0x00000031ff31b212 */ /* 0x000fe400078e33ff */
[----:B------:R-:W-:Y:S02]  /*4f70*/  LOP3.LUT P0, RZ, R47, 0x80, RZ, 0xc0, !PT ;  /* 0x000000802fff7812 */ /* 0x000fe4000780c0ff */
[----:B------:R-:W-:Y:S02]  /*4f80*/  LOP3.LUT R14, R49, R14, RZ, 0xc0, !PT ;  /* 0x0000000e310e7212 */ /* 0x000fe400078ec0ff */
[----:B------:R-:W-:-:S02]  /*4f90*/  VOTE.ANY R49, PT, P4 ;  /* 0x0000000000317806 */ /* 0x000fc400020e0100 */
[----:B------:R-:W-:Y:S02]  /*4fa0*/  VOTE.ANY R59, PT, P5 ;  /* 0x00000000003b7806 */ /* 0x000fe400028e0100 */
[----:B------:R-:W-:Y:S02]  /*4fb0*/  @!P4 LOP3.LUT R49, RZ, R49, RZ, 0x33, !PT ;  /* 0x00000031ff31c212 */ /* 0x000fe400078e33ff */
[----:B------:R-:W-:Y:S02]  /*4fc0*/  @!P5 LOP3.LUT R59, RZ, R59, RZ, 0x33, !PT ;  /* 0x0000003bff3bd212 */ /* 0x000fe400078e33ff */
[----:B------:R-:W-:Y:S02]  /*4fd0*/  LOP3.LUT R14, R49, R14, RZ, 0xc0, !PT ;  /* 0x0000000e310e7212 */ /* 0x000fe400078ec0ff */
[----:B------:R-:W-:Y:S02]  /*4fe0*/  VOTE.ANY R49, PT, P6 ;  /* 0x0000000000317806 */ /* 0x000fe400030e0100 */
[----:B------:R-:W-:-:S02]  /*4ff0*/  LOP3.LUT R14, R59, R14, RZ, 0xc0, !PT ;  /* 0x0000000e3b0e7212 */ /* 0x000fc400078ec0ff */
[----:B------:R-:W-:Y:S02]  /*5000*/  @!P6 LOP3.LUT R49, RZ, R49, RZ, 0x33, !PT ;  /* 0x00000031ff31e212 */ /* 0x000fe400078e33ff */
[----:B------:R-:W-:Y:S02]  /*5010*/  VOTE.ANY R59, PT, P0 ;  /* 0x00000000003b7806 */ /* 0x000fe400000e0100 */
[----:B------:R-:W-:Y:S02]  /*5020*/  LOP3.LUT R14, R49, R14, RZ, 0xc0, !PT ;  /* 0x0000000e310e7212 */ /* 0x000fe400078ec0ff */
[----:B------:R-:W-:-:S04]  /*5030*/  @!P0 LOP3.LUT R59, RZ, R59, RZ, 0x33, !PT ;  /* 0x0000003bff3b8212 */ /* 0x000fc800078e33ff */
[----:B------:R-:W-:Y:S01]  /*5040*/  LOP3.LUT R49, R59, R14, RZ, 0xc0, !PT ;  /* 0x0000000e3b317212 */ /* 0x000fe200078ec0ff */
[----:B------:R-:W-:-:S03]  /*5050*/  IMAD.MOV.U32 R59, RZ, RZ, RZ ;  /* 0x000000ffff3b7224 */ /* 0x000fc600078e00ff */
[----:B------:R-:W0:Y:S01]  /*5060*/  FLO.U32 R16, R49 ;  /* 0x0000003100107300 */ /* 0x000e2200000e0000 */
[----:B------:R-:W-:-:S07]  /*5070*/  LOP3.LUT R14, R22, R49, RZ, 0xc0, !PT ;  /* 0x00000031160e7212 */ /* 0x000fce00078ec0ff */
[----:B------:R-:W4:Y:S01]  /*5080*/  POPC R14, R14 ;  /* 0x0000000e000e7309 */ /* 0x000f220000000000 */
[----:B0-----:R-:W-:-:S13]  /*5090*/  ISETP.NE.AND P0, PT, R15, R16, PT ;  /* 0x000000100f00720c */ /* 0x001fda0003f05270 */
[----:B-1-34-:R-:W-:Y:S05]  /*50a0*/  @P0 BRA `(.L_x_49) ;  /* 0x0000000000080947 */ /* 0x01afea0003800000 */
[----:B------:R-:W-:-:S05]  /*50b0*/  IMAD R47, R47, 0x4, R48 ;  /* 0x000000042f2f7824 */ /* 0x000fca00078e0230 */
[----:B------:R0:W1:Y:S02]  /*50c0*/  ATOMS.ADD R59, [R47], R14 ;  /* 0x0000000e2f3b738c */ /* 0x0000640000000000 */
.L_x_49:
[----:B------:R-:W-:Y:S05]  /*50d0*/  BSYNC.RECONVERGENT B0 ;  /* 0x0000000000007941 */ /* 0x000fea0003800200 */
.L_x_48:
[----:B------:R-:W-:Y:S01]  /*50e0*/  R2P PR, R21, 0x7f ;  /* 0x0000007f15007804 */ /* 0x000fe20000000000 */
[----:B-1----:R1:W3:Y:S01]  /*50f0*/  SHFL.IDX PT, R51, R59, R16, 0x1f ;  /* 0x00001f103b337589 */ /* 0x0022e200000e0000 */
[----:B------:R-:W-:Y:S11]  /*5100*/  BSSY.RECONVERGENT B0, `(.L_x_50) ;  /* 0x0000027000007945 */ /* 0x000ff60003800200 */
[----:B------:R-:W-:-:S02]  /*5110*/  VOTE.ANY R20, PT, P0 ;  /* 0x0000000000147806 */ /* 0x000fc400000e0100 */
[----:B0-----:R-:W-:Y:S02]  /*5120*/  VOTE.ANY R47, PT, P1 ;  /* 0x00000000002f7806 */ /* 0x001fe400008e0100 */
[----:B------:R-:W-:Y:S02]  /*5130*/  @!P0 LOP3.LUT R20, RZ, R20, RZ, 0x33, !PT ;  /* 0x00000014ff148212 */ /* 0x000fe400078e33ff */
[----:B------:R-:W-:Y:S02]  /*5140*/  @!P1 LOP3.LUT R47, RZ, R47, RZ, 0x33, !PT ;  /* 0x0000002fff2f9212 */ /* 0x000fe400078e33ff */
[----:B------:R-:W-:Y:S02]  /*5150*/  LOP3.LUT P0, RZ, R21, 0x80, RZ, 0xc0, !PT ;  /* 0x0000008015ff7812 */ /* 0x000fe4000780c0ff */
[----:B------:R-:W-:Y:S02]  /*5160*/  LOP3.LUT R20, R47, R20, RZ, 0xc0, !PT ;  /* 0x000000142f147212 */ /* 0x000fe400078ec0ff */
[----:B------:R-:W-:-:S04]  /*5170*/  VOTE.ANY R47, PT, P2 ;  /* 0x00000000002f7806 */ /* 0x000fc800010e0100 */
[----:B------:R-:W-:-:S04]  /*5180*/  @!P2 LOP3.LUT R47, RZ, R47, RZ, 0x33, !PT ;  /* 0x0000002fff2fa212 */ /* 0x000fc800078e33ff */
        /* <DEDUP_REMOVED lines=16> */
[----:B------:R-:W-:Y:S02]  /*5290*/  PRMT R20, R39, 0x9910, RZ ;  /* 0x0000991027147816 */ /* 0x000fe400000000ff */
[----:B------:R-:W0:Y:S01]  /*52a0*/  FLO.U32 R50, R47 ;  /* 0x0000002f00327300 */ /* 0x000e2200000e0000 */
[----:B------:R-:W-:Y:S02]  /*52b0*/  LOP3.LUT R49, R22, R47, RZ, 0xc0, !PT ;  /* 0x0000002f16317212 */ /* 0x000fe400078ec0ff */
[----:B------:R-:W-:-:S04]  /*52c0*/  ISETP.NE.AND P0, PT, R20, 0x7fff, PT ;  /* 0x00007fff1400780c */ /* 0x000fc80003f05270 */
[----:B------:R-:W-:Y:S01]  /*52d0*/  SEL R20, R39, 0x8000, P0 ;  /* 0x0000800027147807 */ /* 0x000fe20000000000 */
[----:B------:R-:W4:Y:S03]  /*52e0*/  POPC R49, R49 ;  /* 0x0000003100317309 */ /* 0x000f260000000000 */
[----:B------:R-:W-:Y:S02]  /*52f0*/  LOP3.LUT R20, R20, 0xffff, RZ, 0xc0, !PT ;  /* 0x0000ffff14147812 */ /* 0x000fe400078ec0ff */
[----:B0-----:R-:W-:Y:S02]  /*5300*/  ISETP.NE.AND P0, PT, R15, R50, PT ;  /* 0x000000320f00720c */ /* 0x001fe40003f05270 */
[----:B------:R-:W-:-:S04]  /*5310*/  SHF.R.U32.HI R20, RZ, UR5, R20 ;  /* 0x00000005ff147c19 */ /* 0x000fc80008011614 */
[----:B------:R-:W-:Y:S01]  /*5320*/  LOP3.LUT R61, R20, UR4, RZ, 0x30, !PT ;  /* 0x00000004143d7c12 */ /* 0x000fe2000f8e30ff */
[----:B------:R-:W-:-:S06]  /*5330*/  IMAD.MOV.U32 R20, RZ, RZ, RZ ;  /* 0x000000ffff147224 */ /* 0x000fcc00078e00ff */
[----:B-1-34-:R-:W-:Y:S05]  /*5340*/  @P0 BRA `(.L_x_51) ;  /* 0x0000000000080947 */ /* 0x01afea0003800000 */
[----:B------:R-:W-:-:S06]  /*5350*/  IMAD R20, R21, 0x4, R48 ;  /* 0x0000000415147824 */ /* 0x000fcc00078e0230 */
[----:B------:R0:W1:Y:S02]  /*5360*/  ATOMS.ADD R20, [R20], R49 ;  /* 0x000000311414738c */ /* 0x0000640000000000 */
.L_x_51:
[----:B------:R-:W-:Y:S05]  /*5370*/  BSYNC.RECONVERGENT B0 ;  /* 0x0000000000007941 */ /* 0x000fea0003800200 */
.L_x_50:
[----:B------:R-:W-:Y:S01]  /*5380*/  R2P PR, R61, 0x7f ;  /* 0x0000007f3d007804 */ /* 0x000fe20000000000 */
[----:B-1----:R1:W3:Y:S01]  /*5390*/  SHFL.IDX PT, R50, R20, R50, 0x1f ;  /* 0x00001f3214327589 */ /* 0x0022e200000e0000 */
[----:B------:R-:W-:Y:S01]  /*53a0*/  BSSY.RECONVERGENT B0, `(.L_x_52) ;  /* 0x0000021000007945 */ /* 0x000fe20003800200 */
[----:B------:R-:W-:-:S10]  /*53b0*/  IMAD.MOV.U32 R59, RZ, RZ, RZ ;  /* 0x000000ffff3b7224 */ /* 0x000fd400078e00ff */
[----:B------:R-:W-:Y:S02]  /*53c0*/  VOTE.ANY R16, PT, P0 ;  /* 0x0000000000107806 */ /* 0x000fe400000e0100 */
[----:B------:R-:W-:Y:S02]  /*53d0*/  VOTE.ANY R21, PT, P1 ;  /* 0x0000000000157806 */ /* 0x000fe400008e0100 */
[----:B------:R-:W-:Y:S02]  /*53e0*/  @!P0 LOP3.LUT R16, RZ, R16, RZ, 0x33, !PT ;  /* 0x00000010ff108212 */ /* 0x000fe400078e33ff */
[----:B------:R-:W-:Y:S02]  /*53f0*/  @!P1 LOP3.LUT R21, RZ, R21, RZ, 0x33, !PT ;  /* 0x00000015ff159212 */ /* 0x000fe400078e33ff */
[----:B------:R-:W-:Y:S02]  /*5400*/  LOP3.LUT P0, RZ, R61, 0x80, RZ, 0xc0, !PT ;  /* 0x000000803dff7812 */ /* 0x000fe4000780c0ff */
[----:B------:R-:W-:-:S02]  /*5410*/  LOP3.LUT R16, R21, R16, RZ, 0xc0, !PT ;  /* 0x0000001015107212 */ /* 0x000fc400078ec0ff */
        /* <DEDUP_REMOVED lines=17> */
[----:B------:R-:W-:-:S04]  /*5530*/  LOP3.LUT R21, R21, R16, RZ, 0xc0, !PT ;  /* 0x0000001015157212 */ /* 0x000fc800078ec0ff */
[----:B------:R-:W4:Y:S01]  /*5540*/  FLO.U32 R16, R21 ;  /* 0x0000001500107300 */ /* 0x000f2200000e0000 */
[----:B------:R-:W-:-:S07]  /*5550*/  LOP3.LUT R47, R22, R21, RZ, 0xc0, !PT ;  /* 0x00000015162f7212 */ /* 0x000fce00078ec0ff */
[----:B------:R-:W0:Y:S01]  /*5560*/  POPC R47, R47 ;  /* 0x0000002f002f7309 */ /* 0x000e220000000000 */
[----:B----4-:R-:W-:-:S13]  /*5570*/  ISETP.NE.AND P0, PT, R15, R16, PT ;  /* 0x000000100f00720c */ /* 0x010fda0003f05270 */
[----:B01-3--:R-:W-:Y:S05]  /*5580*/  @P0 BRA `(.L_x_53) ;  /* 0x0000000000080947 */ /* 0x00bfea0003800000 */
[----:B------:R-:W-:-:S05]  /*5590*/  IMAD R20, R61, 0x4, R48 ;  /* 0x000000043d147824 */ /* 0x000fca00078e0230 */
[----:B------:R0:W1:Y:S02]  /*55a0*/  ATOMS.ADD R59, [R20], R47 ;  /* 0x0000002f143b738c */ /* 0x0000640000000000 */
.L_x_53:
[----:B------:R-:W-:Y:S05]  /*55b0*/  BSYNC.RECONVERGENT B0 ;  /* 0x0000000000007941 */ /* 0x000fea0003800200 */
.L_x_52:
[----:B------:R-:W-:Y:S01]  /*55c0*/  R2P PR, R17, 0x7f ;  /* 0x0000007f11007804 */ /* 0x000fe20000000000 */
[----:B-1----:R1:W3:Y:S01]  /*55d0*/  SHFL.IDX PT, R16, R59, R16, 0x1f ;  /* 0x00001f103b107589 */ /* 0x0022e200000e0000 */
[----:B------:R-:W-:Y:S01]  /*55e0*/  BSSY.RECONVERGENT B0, `(.L_x_54) ;  /* 0x0000028000007945 */ /* 0x000fe20003800200 */
[----:B------:R-:W-:Y:S02]  /*55f0*/  IMAD.IADD R6, R6, 0x1, R57 ;  /* 0x0000000106067824 */ /* 0x000fe400078e0239 */
[----:B------:R-:W-:-:S08]  /*5600*/  IMAD.MOV.U32 R57, RZ, RZ, RZ ;  /* 0x000000ffff397224 */ /* 0x000fd000078e00ff */
[----:B0-----:R-:W-:Y:S02]  /*5610*/  VOTE.ANY R20, PT, P0 ;  /* 0x0000000000147806 */ /* 0x001fe400000e0100 */
        /* <DEDUP_REMOVED lines=8> */
[----:B------:R-:W-:Y:S02]  /*56a0*/  VOTE.ANY R21, PT, P3 ;  /* 0x0000000000157806 */ /* 0x000fe400018e0100 */
[----:B------:R-:W-:Y:S02]  /*56b0*/  VOTE.ANY R61, PT, P0 ;  /* 0x00000000003d7806 */ /* 0x000fe400000e0100 */
[----:B------:R-:W-:Y:S02]  /*56c0*/  @!P3 LOP3.LUT R21, RZ, R21, RZ, 0x33, !PT ;  /* 0x00000015ff15b212 */ /* 0x000fe400078e33ff */
[----:B------:R-:W-:Y:S02]  /*56d0*/  @!P0 LOP3.LUT R61, RZ, R61, RZ, 0x33, !PT ;  /* 0x0000003dff3d8212 */ /* 0x000fe400078e33ff */
        /* <DEDUP_REMOVED lines=21> */
[----:B-1-3--:R-:W-:Y:S05]  /*5830*/  @P0 BRA `(.L_x_55) ;  /* 0x0000000000080947 */ /* 0x00afea0003800000 */
[----:B------:R-:W-:-:S05]  /*5840*/  IMAD R17, R17, 0x4, R48 ;  /* 0x0000000411117824 */ /* 0x000fca00078e0230 */
[----:B0-----:R1:W3:Y:S02]  /*5850*/  ATOMS.ADD R57, [R17], R20 ;  /* 0x000000141139738c */ /* 0x0012e40000000000 */
.L_x_55:
[----:B------:R-:W-:Y:S05]  /*5860*/  BSYNC.RECONVERGENT B0 ;  /* 0x0000000000007941 */ /* 0x000fea0003800200 */
.L_x_54:
[----:B------:R-:W-:Y:S01]  /*5870*/  R2P PR, R21, 0x7f ;  /* 0x0000007f15007804 */ /* 0x000fe20000000000 */
[----:B------:R-:W-:Y:S01]  /*5880*/  IMAD.IADD R7, R7, 0x1, R18 ;  /* 0x0000000107077824 */ /* 0x000fe200078e0212 */
[----:B------:R-:W-:Y:S01]  /*5890*/  BSSY.RECONVERGENT B0, `(.L_x_56) ;  /* 0x0000029000007945 */ /* 0x000fe20003800200 */
[----:B--2---:R-:W-:-:S10]  /*58a0*/  IMAD.IADD R8, R8, 0x1, R55 ;  /* 0x0000000108087824 */ /* 0x004fd400078e0237 */
[----:B-1----:R-:W-:Y:S02]  /*58b0*/  VOTE.ANY R17, PT, P0 ;  /* 0x0000000000117806 */ /* 0x002fe400000e0100 */
        /* <DEDUP_REMOVED lines=23> */
[C---:B------:R-:W-:Y:S02]  /*5a30*/  PRMT R17, R36.reuse, 0x9910, RZ ;  /* 0x0000991024117816 */ /* 0x040fe400000000ff */
[----:B------:R1:W2:Y:S02]  /*5a40*/  FLO.U32 R58, R59 ;  /* 0x0000003b003a7300 */ /* 0x0002a400000e0000 */
[----:B------:R-:W-:Y:S02]  /*5a50*/  ISETP.NE.AND P0, PT, R17, 0x7fff, PT ;  /* 0x00007fff1100780c */ /* 0x000fe40003f05270 */
[----:B---3--:R3:W4:Y:S02]  /*5a60*/  SHFL.IDX PT, R17, R57, R60, 0x1f ;  /* 0x00001f3c39117589 */ /* 0x00872400000e0000 */
[----:B------:R-:W-:-:S04]  /*5a70*/  SEL R18, R36, 0x8000, P0 ;  /* 0x0000800024127807 */ /* 0x000fc80000000000 */
[----:B------:R-:W-:-:S04]  /*5a80*/  LOP3.LUT R18, R18, 0xffff, RZ, 0xc0, !PT ;  /* 0x0000ffff12127812 */ /* 0x000fc800078ec0ff */
[----:B------:R-:W-:Y:S02]  /*5a90*/  SHF.R.U32.HI R55, RZ, UR5, R18 ;  /* 0x00000005ff377c19 */ /* 0x000fe40008011612 */
[----:B------:R-:W-:Y:S01]  /*5aa0*/  LOP3.LUT R18, R22, R59, RZ, 0xc0, !PT ;  /* 0x0000003b16127212 */ /* 0x000fe200078ec0ff */
[----:B-1----:R-:W-:Y:S01]  /*5ab0*/  IMAD.MOV.U32 R59, RZ, RZ, RZ ;  /* 0x000000ffff3b7224 */ /* 0x002fe200078e00ff */
[----:B--2---:R-:W-:Y:S02]  /*5ac0*/  ISETP.NE.AND P0, PT, R15, R58, PT ;  /* 0x0000003a0f00720c */ /* 0x004fe40003f05270 */
[----:B------:R-:W-:Y:S02]  /*5ad0*/  LOP3.LUT R55, R55, UR4, RZ, 0x30, !PT ;  /* 0x0000000437377c12 */ /* 0x000fe4000f8e30ff */
[----:B------:R-:W1:Y:S09]  /*5ae0*/  POPC R18, R18 ;  /* 0x0000001200127309 */ /* 0x000e720000000000 */
[----:B---34-:R-:W-:Y:S05]  /*5af0*/  @P0 BRA `(.L_x_57) ;  /* 0x0000000000080947 */ /* 0x018fea0003800000 */
[----:B------:R-:W-:-:S05]  /*5b00*/  IMAD R21, R21, 0x4, R48 ;  /* 0x0000000415157824 */ /* 0x000fca00078e0230 */
[----:B-1----:R2:W3:Y:S02]  /*5b10*/  ATOMS.ADD R59, [R21], R18 ;  /* 0x00000012153b738c */ /* 0x0024e40000000000 */
.L_x_57:
[----:B------:R-:W-:Y:S05]  /*5b20*/  BSYNC.RECONVERGENT B0 ;  /* 0x0000000000007941 */ /* 0x000fea0003800200 */
.L_x_56:
[----:B------:R-:W-:Y:S01]  /*5b30*/  R2P PR, R55, 0x7f ;  /* 0x0000007f37007804 */ /* 0x000fe20000000000 */
[----:B------:R-:W-:Y:S01]  /*5b40*/  IMAD.IADD R9, R9, 0x1, R56 ;  /* 0x0000000109097824 */ /* 0x000fe200078e0238 */
[----:B------:R-:W-:Y:S01]  /*5b50*/  BSSY.RECONVERGENT B0, `(.L_x_58) ;  /* 0x0000029000007945 */ /* 0x000fe20003800200 */
[----:B------:R-:W-:-:S10]  /*5b60*/  IMAD.IADD R10, R10, 0x1, R19 ;  /* 0x000000010a0a7824 */ /* 0x000fd400078e0213 */
[----:B--2---:R-:W-:Y:S02]  /*5b70*/  VOTE.ANY R21, PT, P0 ;  /* 0x0000000000157806 */ /* 0x004fe400000e0100 */
        /* <DEDUP_REMOVED lines=24> */
[----:B------:R2:W4:Y:S02]  /*5d00*/  FLO.U32 R56, R61 ;  /* 0x0000003d00387300 */ /* 0x00052400000e0000 */
[----:B------:R-:W-:Y:S02]  /*5d10*/  ISETP.NE.AND P0, PT, R21, 0x7fff, PT ;  /* 0x00007fff1500780c */ /* 0x000fe40003f05270 */
[----:B---3--:R3:W0:Y:S02]  /*5d20*/  SHFL.IDX PT, R21, R59, R58, 0x1f ;  /* 0x00001f3a3b157589 */ /* 0x00862400000e0000 */
[----:B------:R-:W-:-:S04]  /*5d30*/  SEL R19, R35, 0x8000, P0 ;  /* 0x0000800023137807 */ /* 0x000fc80000000000 */
[----:B------:R-:W-:-:S04]  /*5d40*/  LOP3.LUT R19, R19, 0xffff, RZ, 0xc0, !PT ;  /* 0x0000ffff13137812 */ /* 0x000fc800078ec0ff */
[----:B------:R-:W-:Y:S02]  /*5d50*/  SHF.R.U32.HI R57, RZ, UR5, R19 ;  /* 0x00000005ff397c19 */ /* 0x000fe40008011613 */
[----:B------:R-:W-:Y:S01]  /*5d60*/  LOP3.LUT R19, R22, R61, RZ, 0xc0, !PT ;  /* 0x0000003d16137212 */ /* 0x000fe200078ec0ff */
[----:B--2---:R-:W-:Y:S01]  /*5d70*/  IMAD.MOV.U32 R61, RZ, RZ, RZ ;  /* 0x000000ffff3d7224 */ /* 0x004fe200078e00ff */
[----:B----4-:R-:W-:Y:S02]  /*5d80*/  ISETP.NE.AND P0, PT, R15, R56, PT ;  /* 0x000000380f00720c */ /* 0x010fe40003f05270 */
[----:B------:R-:W-:Y:S02]  /*5d90*/  LOP3.LUT R57, R57, UR4, RZ, 0x30, !PT ;  /* 0x0000000439397c12 */ /* 0x000fe4000f8e30ff */
[----:B------:R-:W2:Y:S09]  /*5da0*/  POPC R19, R19 ;  /* 0x0000001300137309 */ /* 0x000eb20000000000 */
[----:B0--3--:R-:W-:Y:S05]  /*5db0*/  @P0 BRA `(.L_x_59) ;  /* 0x0000000000080947 */ /* 0x009fea0003800000 */
[----:B------:R-:W-:-:S05]  /*5dc0*/  IMAD R58, R55, 0x4, R48 ;  /* 0x00000004373a7824 */ /* 0x000fca00078e0230 */
[----:B--2---:R0:W3:Y:S02]  /*5dd0*/  ATOMS.ADD R61, [R58], R19 ;  /* 0x000000133a3d738c */ /* 0x0040e40000000000 */
.L_x_59:
[----:B------:R-:W-:Y:S05]  /*5de0*/  BSYNC.RECONVERGENT B0 ;  /* 0x0000000000007941 */ /* 0x000fea0003800200 */
.L_x_58:
[----:B------:R-:W-:Y:S01]  /*5df0*/  R2P PR, R57, 0x7f ;  /* 0x0000007f39007804 */ /* 0x000fe20000000000 */
[----:B------:R-:W-:Y:S01]  /*5e00*/  IMAD.IADD R11, R54, 0x1, R11 ;  /* 0x00000001360b7824 */ /* 0x000fe200078e020b */
[----:B---3--:R3:W4:Y:S01]  /*5e10*/  SHFL.IDX PT, R56, R61, R56, 0x1f ;  /* 0x00001f383d387589 */ /* 0x00872200000e0000 */
[----:B------:R-:W-:Y:S01]  /*5e20*/  IMAD.IADD R12, R12, 0x1, R53 ;  /* 0x000000010c0c7824 */ /* 0x000fe200078e0235 */
[----:B------:R-:W-:Y:S09]  /*5e30*/  BSSY.RECONVERGENT B0, `(.L_x_60) ;  /* 0x0000027000007945 */ /* 0x000ff20003800200 */
[----:B------:R-:W-:-:S02]  /*5e40*/  VOTE.ANY R55, PT, P0 ;  /* 0x0000000000377806 */ /* 0x000fc400000e0100 */
[----:B------:R-:W-:Y:S02]  /*5e50*/  VOTE.ANY R54, PT, P1 ;  /* 0x0000000000367806 */ /* 0x000fe400008e0100 */
[----:B------:R-:W-:Y:S02]  /*5e60*/  @!P0 LOP3.LUT R55, RZ, R55, RZ, 0x33, !PT ;  /* 0x00000037ff378212 */ /* 0x000fe400078e33ff */
[----:B------:R-:W-:Y:S02]  /*5e70*/  @!P1 LOP3.LUT R54, RZ, R54, RZ, 0x33, !PT ;  /* 0x00000036ff369212 */ /* 0x000fe400078e33ff */
[----:B------:R-:W-:Y:S02]  /*5e80*/  LOP3.LUT P0, RZ, R57, 0x80, RZ, 0xc0, !PT ;  /* 0x0000008039ff7812 */ /* 0x000fe4000780c0ff */
[----:B------:R-:W-:Y:S02]  /*5e90*/  LOP3.LUT R54, R54, R55, RZ, 0xc0, !PT ;  /* 0x0000003736367212 */ /* 0x000fe400078ec0ff */
        /* <DEDUP_REMOVED lines=18> */
[----:B------:R-:W-:Y:S02]  /*5fc0*/  LOP3.LUT R59, R59, R54, RZ, 0xc0, !PT ;  /* 0x000000363b3b7212 */ /* 0x000fe400078ec0ff */
[----:B------:R-:W-:Y:S02]  /*5fd0*/  ISETP.NE.AND P0, PT, R55, 0x7fff, PT ;  /* 0x00007fff3700780c */ /* 0x000fe40003f05270 */
[----:B------:R5:W1:Y:S02]  /*5fe0*/  FLO.U32 R54, R59 ;  /* 0x0000003b00367300 */ /* 0x000a6400000e0000 */
[----:B------:R-:W-:-:S04]  /*5ff0*/  SEL R53, R34, 0x8000, P0 ;  /* 0x0000800022357807 */ /* 0x000fc80000000000 */
[----:B------:R-:W-:-:S04]  /*6000*/  LOP3.LUT R53, R53, 0xffff, RZ, 0xc0, !PT ;  /* 0x0000ffff35357812 */ /* 0x000fc800078ec0ff */
[----:B------:R-:W-:Y:S02]  /*6010*/  SHF.R.U32.HI R55, RZ, UR5, R53 ;  /* 0x00000005ff377c19 */ /* 0x000fe40008011635 */
[----:B------:R-:W-:Y:S01]  /*6020*/  LOP3.LUT R53, R22, R59, RZ, 0xc0, !PT ;  /* 0x0000003b16357212 */ /* 0x000fe200078ec0ff */
[----:B-----5:R-:W-:Y:S01]  /*6030*/  IMAD.MOV.U32 R59, RZ, RZ, RZ ;  /* 0x000000ffff3b7224 */ /* 0x020fe200078e00ff */
[----:B------:R-:W-:Y:S02]  /*6040*/  LOP3.LUT R55, R55, UR4, RZ, 0x30, !PT ;  /* 0x0000000437377c12 */ /* 0x000fe4000f8e30ff */
[----:B-1----:R-:W-:Y:S02]  /*6050*/  ISETP.NE.AND P0, PT, R15, R54, PT ;  /* 0x000000360f00720c */ /* 0x002fe40003f05270 */
[----:B------:R-:W1:Y:S11]  /*6060*/  POPC R53, R53 ;  /* 0x0000003500357309 */ /* 0x000e760000000000 */
[----:B---34-:R-:W-:Y:S05]  /*6070*/  @P0 BRA `(.L_x_61) ;  /* 0x0000000000080947 */ /* 0x018fea0003800000 */
[----:B0-----:R-:W-:-:S05]  /*6080*/  IMAD R58, R57, 0x4, R48 ;  /* 0x00000004393a7824 */ /* 0x001fca00078e0230 */
[----:B-1----:R3:W4:Y:S02]  /*6090*/  ATOMS.ADD R59, [R58], R53 ;  /* 0x000000353a3b738c */ /* 0x0027240000000000 */
.L_x_61:
[----:B------:R-:W-:Y:S05]  /*60a0*/  BSYNC.RECONVERGENT B0 ;  /* 0x0000000000007941 */ /* 0x000fea0003800200 */
.L_x_60:
[----:B------:R-:W-:Y:S01]  /*60b0*/  R2P PR, R55, 0x7f ;  /* 0x0000007f37007804 */ /* 0x000fe20000000000 */
[----:B------:R-:W-:Y:S01]  /*60c0*/  IMAD.IADD R13, R13, 0x1, R52 ;  /* 0x000000010d0d7824 */ /* 0x000fe200078e0234 */
[----:B----4-:R4:W0:Y:S01]  /*60d0*/  SHFL.IDX PT, R54, R59, R54, 0x1f ;  /* 0x00001f363b367589 */ /* 0x01082200000e0000 */
        /* <DEDUP_REMOVED lines=37> */
[----:B0---4-:R-:W-:Y:S05]  /*6330*/  @P0 BRA `(.L_x_63) ;  /* 0x0000000000080947 */ /* 0x011fea0003800000 */
[----:B---3--:R-:W-:-:S05]  /*6340*/  IMAD R58, R55, 0x4, R48 ;  /* 0x00000004373a7824 */ /* 0x008fca00078e0230 */
[----:B-1----:R0:W4:Y:S02]  /*6350*/  ATOMS.ADD R61, [R58], R51 ;  /* 0x000000333a3d738c */ /* 0x0021240000000000 */
.L_x_63:
[----:B------:R-:W-:Y:S05]  /*6360*/  BSYNC.RECONVERGENT B0 ;  /* 0x0000000000007941 */ /* 0x000fea0003800200 */
.L_x_62:
[----:B------:R-:W-:Y:S01]  /*6370*/  R2P PR, R57, 0x7f ;  /* 0x0000007f39007804 */ /* 0x000fe20000000000 */
[----:B----4-:R4:W1:Y:S01]  /*6380*/  SHFL.IDX PT, R52, R61, R52, 0x1f ;  /* 0x00001f343d347589 */ /* 0x01086200000e0000 */
[----:B------:R-:W-:Y:S01]  /*6390*/  BSSY.RECONVERGENT B0, `(.L_x_64) ;  /* 0x0000021000007945 */ /* 0x000fe20003800200 */
[----:B------:R-:W-:-:S10]  /*63a0*/  IMAD.MOV.U32 R59, RZ, RZ, RZ ;  /* 0x000000ffff3b7224 */ /* 0x000fd400078e00ff */
[----:B------:R-:W-:Y:S02]  /*63b0*/  VOTE.ANY R55, PT, P0 ;  /* 0x0000000000377806 */ /* 0x000fe400000e0100 */
[----:B0--3--:R-:W-:Y:S02]  /*63c0*/  VOTE.ANY R58, PT, P1 ;  /* 0x00000000003a7806 */ /* 0x009fe400008e0100 */
        /* <DEDUP_REMOVED lines=22> */
[----:B------:R-:W0:Y:S01]  /*6530*/  FLO.U32 R58, R55 ;  /* 0x00000037003a7300 */ /* 0x000e2200000e0000 */
[----:B------:R-:W-:-:S07]  /*6540*/  LOP3.LUT R22, R22, R55, RZ, 0xc0, !PT ;  /* 0x0000003716167212 */ /* 0x000fce00078ec0ff */
[----:B------:R-:W3:Y:S01]  /*6550*/  POPC R22, R22 ;  /* 0x0000001600167309 */ /* 0x000ee20000000000 */
[----:B0-----:R-:W-:-:S13]  /*6560*/  ISETP.NE.AND P0, PT, R15, R58, PT ;  /* 0x0000003a0f00720c */ /* 0x001fda0003f05270 */
[----:B-1-34-:R-:W-:Y:S05]  /*6570*/  @P0 BRA `(.L_x_65) ;  /* 0x0000000000080947 */ /* 0x01afea0003800000 */
[----:B------:R-:W-:-:S05]  /*6580*/  IMAD R57, R57, 0x4, R48 ;  /* 0x0000000439397824 */ /* 0x000fca00078e0230 */
[----:B------:R0:W1:Y:S02]  /*6590*/  ATOMS.ADD R59, [R57], R22 ;  /* 0x00000016393b738c */ /* 0x0000640000000000 */
.L_x_65:
[----:B------:R-:W-:Y:S05]  /*65a0*/  BSYNC.RECONVERGENT B0 ;  /* 0x0000000000007941 */ /* 0x000fea0003800200 */
.L_x_64:
[----:B-1----:R-:W0:Y:S01]  /*65b0*/  SHFL.IDX PT, R55, R59, R58, 0x1f ;  /* 0x00001f3a3b377589 */ /* 0x002e2200000e0000 */
[----:B------:R-:W-:Y:S01]  /*65c0*/  IMAD.IADD R16, R47, 0x1, R16 ;  /* 0x000000012f107824 */ /* 0x000fe200078e0210 */
[----:B------:R-:W-:Y:S01]  /*65d0*/  ISETP.GT.U32.AND P0, PT, R0, 0xff, PT ;  /* 0x000000ff0000780c */ /* 0x000fe20003f04070 */
[----:B------:R-:W-:Y:S01]  /*65e0*/  IMAD R47, R6, 0x2, R27 ;  /* 0x00000002062f7824 */ /* 0x000fe200078e021b */
[----:B------:R-:W-:Y:S01]  /*65f0*/  BAR.SYNC.DEFER_BLOCKING 0x0 ;  /* 0x0000000000007b1d */ /* 0x000fe20000010000 */
[----:B------:R-:W-:Y:S02]  /*6600*/  IMAD.IADD R15, R49, 0x1, R50 ;  /* 0x00000001310f7824 */ /* 0x000fe400078e0232 */
[----:B------:R-:W-:Y:S02]  /*6610*/  IMAD.IADD R18, R18, 0x1, R21 ;  /* 0x0000000112127824 */ /* 0x000fe400078e0215 */
[----:B------:R-:W-:Y:S01]  /*6620*/  IMAD R48, R7, 0x2, R27 ;  /* 0x0000000207307824 */ /* 0x000fe200078e021b */
[----:B------:R-:W-:Y:S01]  /*6630*/  BSSY B1, `(.L_x_66) ;  /* 0x000004f000017945 */ /* 0x000fe20003800000 */
[----:B------:R-:W-:-:S02]  /*6640*/  IMAD.IADD R17, R20, 0x1, R17 ;  /* 0x0000000114117824 */ /* 0x000fc400078e0211 */
[----:B------:R-:W-:Y:S02]  /*6650*/  IMAD.IADD R21, R51, 0x1, R52 ;  /* 0x0000000133157824 */ /* 0x000fe400078e0234 */
[--C-:B------:R-:W-:Y:S02]  /*6660*/  IMAD R49, R8, 0x2, R27.reuse ;  /* 0x0000000208317824 */ /* 0x100fe400078e021b */
[----:B------:R-:W-:Y:S02]  /*6670*/  IMAD.IADD R20, R53, 0x1, R54 ;  /* 0x0000000135147824 */ /* 0x000fe400078e0236 */
[--C-:B------:R-:W-:Y:S02]  /*6680*/  IMAD R51, R9, 0x2, R27.reuse ;  /* 0x0000000209337824 */ /* 0x100fe400078e021b */
[--C-:B------:R-:W-:Y:S02]  /*6690*/  IMAD R53, R10, 0x2, R27.reuse ;  /* 0x000000020a357824 */ /* 0x100fe400078e021b */
[----:B------:R-:W-:-:S02]  /*66a0*/  IMAD R50, R12, 0x2, R27 ;  /* 0x000000020c327824 */ /* 0x000fc400078e021b */
[----:B0-----:R-:W-:Y:S02]  /*66b0*/  IMAD.IADD R22, R22, 0x1, R55 ;  /* 0x0000000116167824 */ /* 0x001fe400078e0237 */
[--C-:B------:R-:W-:Y:S01]  /*66c0*/  IMAD R55, R11, 0x2, R27.reuse ;  /* 0x000000020b377824 */ /* 0x100fe200078e021b */
[----:B------:R0:W-:Y:S01]  /*66d0*/  STS.U16 [R47+-0x2], R46 ;  /* 0xfffffe2e2f007388 */ /* 0x0001e20000000400 */
[----:B--2---:R-:W-:Y:S02]  /*66e0*/  IMAD.IADD R19, R19, 0x1, R56 ;  /* 0x0000000113137824 */ /* 0x004fe400078e0238 */
[--C-:B------:R-:W-:Y:S01]  /*66f0*/  IMAD R57, R17, 0x2, R27.reuse ;  /* 0x0000000211397824 */ /* 0x100fe200078e021b */
[----:B------:R1:W-:Y:S04]  /*6700*/  STS.U16 [R48+-0x2], R41 ;  /* 0xfffffe2930007388 */ /* 0x0003e80000000400 */
[----:B------:R2:W-:Y:S01]  /*6710*/  STS.U16 [R49+-0x2], R40 ;  /* 0xfffffe2831007388 */ /* 0x0005e20000000400 */
[----:B0-----:R-:W-:-:S03]  /*6720*/  IMAD R46, R14, 0x2, R27 ;  /* 0x000000020e2e7824 */ /* 0x001fc600078e021b */
[----:B------:R0:W-:Y:S01]  /*6730*/  STS.U16 [R51+-0x2], R32 ;  /* 0xfffffe2033007388 */ /* 0x0001e20000000400 */
[--C-:B------:R-:W-:Y:S02]  /*6740*/  IMAD R47, R15, 0x2, R27.reuse ;  /* 0x000000020f2f7824 */ /* 0x100fe400078e021b */
[--C-:B-1----:R-:W-:Y:S01]  /*6750*/  IMAD R41, R13, 0x2, R27.reuse ;  /* 0x000000020d297824 */ /* 0x102fe200078e021b */
[----:B------:R1:W-:Y:S01]  /*6760*/  STS.U16 [R53+-0x2], R30 ;  /* 0xfffffe1e35007388 */ /* 0x0003e20000000400 */
[--C-:B------:R-:W-:Y:S02]  /*6770*/  IMAD R48, R16, 0x2, R27.reuse ;  /* 0x0000000210307824 */ /* 0x100fe400078e021b */
[--C-:B--2---:R-:W-:Y:S01]  /*6780*/  IMAD R49, R21, 0x2, R27.reuse ;  /* 0x0000000215317824 */ /* 0x104fe200078e021b */
[----:B------:R2:W-:Y:S01]  /*6790*/  STS.U16 [R55+-0x2], R28 ;  /* 0xfffffe1c37007388 */ /* 0x0005e20000000400 */
[----:B0-----:R-:W-:-:S03]  /*67a0*/  IMAD R32, R22, 0x2, R27 ;  /* 0x0000000216207824 */ /* 0x001fc600078e021b */
[----:B------:R0:W-:Y:S01]  /*67b0*/  STS.U16 [R50+-0x2], R45 ;  /* 0xfffffe2d32007388 */ /* 0x0001e20000000400 */
[----:B-1----:R-:W-:-:S03]  /*67c0*/  IMAD R30, R20, 0x2, R27 ;  /* 0x00000002141e7824 */ /* 0x002fc600078e021b */
[----:B------:R1:W-:Y:S01]  /*67d0*/  STS.U16 [R41+-0x2], R44 ;  /* 0xfffffe2c29007388 */ /* 0x0003e20000000400 */
[----:B--2---:R-:W-:-:S03]  /*67e0*/  IMAD R28, R18, 0x2, R27 ;  /* 0x00000002121c7824 */ /* 0x004fc600078e021b */
[----:B------:R1:W-:Y:S01]  /*67f0*/  STS.U16 [R46+-0x2], R43 ;  /* 0xfffffe2b2e007388 */ /* 0x0003e20000000400 */
[----:B0-----:R-:W-:-:S03]  /*6800*/  IMAD R45, R19, 0x2, R27 ;  /* 0x00000002132d7824 */ /* 0x001fc600078e021b */
[----:B------:R1:W-:Y:S04]  /*6810*/  STS.U16 [R47+-0x2], R42 ;  /* 0xfffffe2a2f007388 */ /* 0x0003e80000000400 */
[----:B------:R1:W-:Y:S04]  /*6820*/  STS.U16 [R48+-0x2], R39 ;  /* 0xfffffe2730007388 */ /* 0x0003e80000000400 */
[----:B------:R1:W-:Y:S04]  /*6830*/  STS.U16 [R57+-0x2], R38 ;  /* 0xfffffe2639007388 */ /* 0x0003e80000000400 */
[----:B------:R1:W-:Y:S04]  /*6840*/  STS.U16 [R28+-0x2], R37 ;  /* 0xfffffe251c007388 */ /* 0x0003e80000000400 */
[----:B------:R1:W-:Y:S04]  /*6850*/  STS.U16 [R45+-0x2], R36 ;  /* 0xfffffe242d007388 */ /* 0x0003e80000000400 */
[----:B------:R1:W-:Y:S04]  /*6860*/  STS.U16 [R30+-0x2], R35 ;  /* 0xfffffe231e007388 */ /* 0x0003e80000000400 */
[----:B------:R1:W-:Y:S04]  /*6870*/  STS.U16 [R49+-0x2], R34 ;  /* 0xfffffe2231007388 */ /* 0x0003e80000000400 */
[----:B------:R1:W-:Y:S01]  /*6880*/  STS.U16 [R32+-0x2], R33 ;  /* 0xfffffe2120007388 */ /* 0x0003e20000000400 */
[----:B------:R-:W-:Y:S05]  /*6890*/  @P0 BRA `(.L_x_67) ;  /* 0x0000000000a00947 */ /* 0x000fea0003800000 */
[----:B------:R-:W2:Y:S01]  /*68a0*/  LDG.E R24, desc[UR8][R24.64] ;  /* 0x0000000818187981 */ /* 0x000ea2000c1e1900 */
[----:B------:R-:W-:Y:S01]  /*68b0*/  ISETP.GE.AND P0, PT, R5, 0x1, PT ;  /* 0x000000010500780c */ /* 0x000fe20003f06270 */
[----:B-1----:R-:W-:Y:S02]  /*68c0*/  IMAD.MOV.U32 R33, RZ, RZ, R26 ;  /* 0x000000ffff217224 */ /* 0x002fe400078e001a */
[----:B--2---:R-:W-:-:S05]  /*68d0*/  IMAD.IADD R28, R24, 0x1, -R23 ;  /* 0x00000001181c7824 */ /* 0x004fca00078e0a17 */
[----:B------:R0:W-:Y:S05]  /*68e0*/  STS [R29+0x8800], R28 ;  /* 0x0088001c1d007388 */ /* 0x0001ea0000000800 */
[----:B------:R-:W-:Y:S05]  /*68f0*/  @!P0 BRA `(.L_x_68) ;  /* 0x00000000006c8947 */ /* 0x000fea0003800000 */
[----:B------:R-:W-:Y:S01]  /*6900*/  BSSY B0, `(.L_x_69) ;  /* 0x0000019000007945 */ /* 0x000fe20003800000 */
[----:B0-----:R-:W-:Y:S02]  /*6910*/  IMAD.MOV.U32 R28, RZ, RZ, -0x1 ;  /* 0xffffffffff1c7424 */ /* 0x001fe400078e00ff */
[----:B------:R-:W-:Y:S02]  /*6920*/  IMAD.MOV.U32 R30, RZ, RZ, R5 ;  /* 0x000000ffff1e7224 */ /* 0x000fe400078e0005 */
[----:B------:R-:W-:-:S07]  /*6930*/  IMAD.MOV.U32 R33, RZ, RZ, R26 ;  /* 0x000000ffff217224 */ /* 0x000fce00078e001a */
.L_x_73:
[----:B------:R-:W0:Y:S01]  /*6940*/  LDC.64 R24, c[0x0][0x380] ;  /* 0x0000e000ff187b82 */ /* 0x000e220000000a00 */
[----:B------:R-:W-:Y:S01]  /*6950*/  VIADD R37, R30, 0xffffffff ;  /* 0xffffffff1e257836 */ /* 0x000fe20000000000 */
[----:B------:R-:W-:Y:S03]  /*6960*/  BSSY B2, `(.L_x_70) ;  /* 0x0000008000027945 */ /* 0x000fe60003800000 */
[----:B------:R-:W-:-:S04]  /*6970*/  IMAD R35, R37, 0x100, R0 ;  /* 0x0000010025237824 */ /* 0x000fc800078e0200 */
[----:B0-----:R-:W-:-:S07]  /*6980*/  IMAD.WIDE R24, R35, 0x4, R24 ;  /* 0x0000000423187825 */ /* 0x001fce00078e0218 */
.L_x_71:
[----:B------:R-:W-:Y:S05]  /*6990*/  YIELD ;  /* 0x0000000000007946 */ /* 0x000fea0003800000 */
[----:B------:R0:W-:Y:S06]  /*69a0*/  MEMBAR.SC.CTA ;  /* 0x0000000000007992 */ /* 0x0001ec0000000000 */
[----:B0-----:R-:W2:Y:S02]  /*69b0*/  LDG.E.STRONG.SYS R32, desc[UR8][R24.64] ;  /* 0x0000000818207981 */ /* 0x001ea4000c1f5900 */
[----:B--2---:R-:W-:-:S13]  /*69c0*/  ISETP.NE.AND P0, PT, R32, RZ, PT ;  /* 0x000000ff2000720c */ /* 0x004fda0003f05270 */
[----:B------:R-:W-:Y:S05]  /*69d0*/  @!P0 BRA `(.L_x_71) ;  /* 0xfffffffc00ec8947 */ /* 0x000fea000383ffff */
[----:B------:R-:W-:Y:S05]  /*69e0*/  BSYNC B2 ;  /* 0x0000000000027941 */ /* 0x000fea0003800000 */
.L_x_70:
[----:B------:R-:W-:Y:S01]  /*69f0*/  BSSY.RECONVERGENT B2, `(.L_x_72) ;  /* 0x0000006000027945 */ /* 0x000fe20003800200 */
[C---:B------:R-:W-:Y:S02]  /*6a00*/  ISETP.GT.AND P0, PT, R32.reuse, -0x1, PT ;  /* 0xffffffff2000780c */ /* 0x040fe40003f04270 */
[----:B------:R-:W-:Y:S01]  /*6a10*/  LOP3.LUT R32, R32, 0x3fffffff, RZ, 0xc0, !PT ;  /* 0x3fffffff20207812 */ /* 0x000fe200078ec0ff */
[----:B------:R-:W-:Y:S05]  /*6a20*/  WARPSYNC.EXCLUSIVE R28 ;  /* 0x000000001c007348 */ /* 0x000fea0003a00000 */
[----:B------:R-:W-:-:S05]  /*6a30*/  IMAD.IADD R33, R32, 0x1, R33 ;  /* 0x0000000120217824 */ /* 0x000fca00078e0221 */
[----:B------:R-:W-:-:S07]  /*6a40*/  VOTE.ANY R28, PT, P0 ;  /* 0x00000000001c7806 */ /* 0x000fce00000e0100 */
[----:B------:R-:W-:Y:S05]  /*6a50*/  BSYNC.RECONVERGENT B2 ;  /* 0x0000000000027941 */ /* 0x000fea0003800200 */
.L_x_72:
[----:B------:R-:W-:Y:S01]  /*6a60*/  ISETP.GT.U32.AND P1, PT, R30, 0x1, PT ;  /* 0x000000011e00780c */ /* 0x000fe20003f24070 */
[----:B------:R-:W-:-:S12]  /*6a70*/  IMAD.MOV.U32 R30, RZ, RZ, R37 ;  /* 0x000000ffff1e7224 */ /* 0x000fd800078e0025 */
[----:B------:R-:W-:Y:S05]  /*6a80*/  @P0 BRA P1, `(.L_x_73) ;  /* 0xfffffffc00ac0947 */ /* 0x000fea000083ffff */
[----:B------:R-:W-:Y:S05]  /*6a90*/  BSYNC B0 ;  /* 0x0000000000007941 */ /* 0x000fea0003800000 */
.L_x_69:
[----:B------:R1:W2:Y:S02]  /*6aa0*/  LDS R28, [R29+0x8800] ;  /* 0x008800001d1c7984 */ /* 0x0002a40000000800 */
.L_x_68:
[----:B------:R-:W3:Y:S01]  /*6ab0*/  LDC.64 R24, c[0x0][0x380] ;  /* 0x0000e000ff187b82 */ /* 0x000ee20000000a00 */
[----:B------:R-:W-:Y:S01]  /*6ac0*/  IMAD R35, R5, 0x100, R0 ;  /* 0x0000010005237824 */ /* 0x000fe200078e0200 */
[----:B0-2---:R-:W-:Y:S02]  /*6ad0*/  IADD3 R28, PT, PT, R28, R33, -R26 ;  /* 0x000000211c1c7210 */ /* 0x005fe40007ffe81a */
[----:B------:R-:W-:-:S03]  /*6ae0*/  LOP3.LUT R33, R33, 0x80000000, RZ, 0xfc, !PT ;  /* 0x8000000021217812 */ /* 0x000fc600078efcff */
[----:B------:R0:W-:Y:S01]  /*6af0*/  STS [R29+0x8800], R28 ;  /* 0x0088001c1d007388 */ /* 0x0001e20000000800 */
[----:B---3--:R-:W-:-:S05]  /*6b00*/  IMAD.WIDE R24, R35, 0x4, R24 ;  /* 0x0000000423187825 */ /* 0x008fca00078e0218 */
[----:B------:R0:W-:Y:S02]  /*6b10*/  STG.E.STRONG.SYS desc[UR8][R24.64], R33 ;  /* 0x0000002118007986 */ /* 0x0001e4000c115908 */
.L_x_67:
[----:B------:R-:W-:Y:S05]  /*6b20*/  BSYNC B1 ;  /* 0x0000000000017941 */ /* 0x000fea0003800000 */
.L_x_66:
[----:B-1----:R-:W1:Y:S01]  /*6b30*/  LDC.64 R34, c[0x0][0x390] ;  /* 0x0000e400ff227b82 */ /* 0x002e620000000a00 */
[----:B0-----:R-:W-:Y:S01]  /*6b40*/  VIADD R33, R31, 0x2200 ;  /* 0x000022001f217836 */ /* 0x001fe20000000000 */
[----:B------:R-:W-:Y:S06]  /*6b50*/  WARPSYNC.ALL ;  /* 0x0000000000007948 */ /* 0x000fec0003800000 */
[----:B------:R-:W0:Y:S01]  /*6b60*/  LDC R24, c[0x0][0x3c0] ;  /* 0x0000f000ff187b82 */ /* 0x000e220000000800 */
[----:B-1----:R-:W-:Y:S02]  /*6b70*/  ISETP.EQ.U32.AND P1, PT, R34, RZ, PT ;  /* 0x000000ff2200720c */ /* 0x002fe40003f22070 */
[----:B0-----:R-:W-:-:S04]  /*6b80*/  ISETP.GE.AND P0, PT, R33, R24, PT ;  /* 0x000000182100720c */ /* 0x001fc80003f06270 */
[----:B------:R-:W-:-:S04]  /*6b90*/  ISETP.EQ.OR.EX P0, PT, R35, RZ, !P0, P1 ;  /* 0x000000ff2300720c */ /* 0x000fc80004702710 */
[----:B------:R-:W-:-:S13]  /*6ba0*/  ISETP.GT.U32.OR P0, PT, R0, 0xff, P0 ;  /* 0x000000ff0000780c */ /* 0x000fda0000704470 */
[----:B------:R-:W0:Y:S01]  /*6bb0*/  @!P0 LDS R25, [R29+0x8800] ;  /* 0x008800001d198984 */ /* 0x000e220000000800 */
[----:B------:R-:W1:Y:S02]  /*6bc0*/  @!P0 LDC.64 R30, c[0x0][0x390] ;  /* 0x0000e400ff1e8b82 */ /* 0x000e640000000a00 */
[----:B-1----:R-:W-:Y:S01]  /*6bd0*/  @!P0 IMAD.WIDE.U32 R30, R0, 0x4, R30 ;  /* 0x00000004001e8825 */ /* 0x002fe200078e001e */
[----:B0-----:R-:W-:-:S03]  /*6be0*/  @!P0 IADD3 R25, PT, PT, R25, R23, R26 ;  /* 0x0000001719198210 */ /* 0x001fc60007ffe01a */
[----:B------:R-:W-:Y:S02]  /*6bf0*/  IMAD R23, R0, -0x2, R29 ;  /* 0xfffffffe00177824 */ /* 0x000fe400078e021d */
[----:B------:R0:W-:Y:S01]  /*6c00*/  @!P0 STG.E desc[UR8][R30.64], R25 ;  /* 0x000000191e008986 */ /* 0x0001e2000c101908 */
[----:B------:R-:W-:Y:S01]  /*6c10*/  BAR.SYNC.DEFER_BLOCKING 0x0 ;  /* 0x0000000000007b1d */ /* 0x000fe20000010000 */
[----:B------:R-:W-:-:S13]  /*6c20*/  ISETP.GT.AND P0, PT, R33, R24, PT ;  /* 0x000000182100720c */ /* 0x000fda0003f04270 */
[----:B0-----:R-:W-:Y:S05]  /*6c30*/  @P0 BRA `(.L_x_74) ;  /* 0x0000001000040947 */ /* 0x001fea0003800000 */
[----:B------:R-:W0:Y:S01]  /*6c40*/  LDS.U16 R25, [R23] ;  /* 0x0000000017197984 */ /* 0x000e220000000400 */
[----:B------:R-:W1:Y:S01]  /*6c50*/  LDC.64 R28, c[0x0][0x3a0] ;  /* 0x0000e800ff1c7b82 */ /* 0x000e620000000a00 */
[----:B0-----:R-:W-:-:S04]  /*6c60*/  PRMT R30, R25, 0x9910, RZ ;  /* 0x00009910191e7816 */ /* 0x001fc800000000ff */
[----:B------:R-:W-:-:S04]  /*6c70*/  ISETP.NE.AND P1, PT, R30, 0x7fff, PT ;  /* 0x00007fff1e00780c */ /* 0x000fc80003f25270 */
[----:B------:R-:W-:Y:S02]  /*6c80*/  SEL R26, R25, 0x8000, P1 ;  /* 0x00008000191a7807 */ /* 0x000fe40000800000 */
[----:B------:R-:W-:Y:S02]  /*6c90*/  ISETP.GE.AND P1, PT, R30, RZ, PT ;  /* 0x000000ff1e00720c */ /* 0x000fe40003f26270 */
[----:B------:R-:W-:-:S04]  /*6ca0*/  SHF.R.U32.HI R26, RZ, UR5, R26 ;  /* 0x00000005ff1a7c19 */ /* 0x000fc8000801161a */
[----:B------:R-:W-:-:S05]  /*6cb0*/  LOP3.LUT R26, R26, UR4, RZ, 0x30, !PT ;  /* 0x000000041a1a7c12 */ /* 0x000fca000f8e30ff */
[----:B------:R-:W-:Y:S01]  /*6cc0*/  IMAD R32, R26, 0x4, R27 ;  /* 0x000000041a207824 */ /* 0x000fe200078e021b */
[----:B------:R-:W-:-:S04]  /*6cd0*/  SEL R26, RZ, 0x7fff, !P1 ;  /* 0x00007fffff1a7807 */ /* 0x000fc80004800000 */
[----:B------:R-:W0:Y:S01]  /*6ce0*/  LDS R31, [R32+0x8800] ;  /* 0x00880000201f7984 */ /* 0x000e220000000800 */
[----:B------:R-:W-:Y:S01]  /*6cf0*/  LOP3.LUT R25, R26, R25, RZ, 0x3c, !PT ;  /* 0x000000191a197212 */ /* 0x000fe200078e3cff */
[----:B0-----:R-:W-:-:S04]  /*6d00*/  IMAD.IADD R31, R31, 0x1, R0 ;  /* 0x000000011f1f7824 */ /* 0x001fc800078e0200 */
[----:B-1----:R-:W-:-:S05]  /*6d10*/  IMAD.WIDE.U32 R30, R31, 0x2, R28 ;  /* 0x000000021f1e7825 */ /* 0x002fca00078e001c */
[----:B------:R-:W-:Y:S01]  /*6d20*/  STG.E.U16 desc[UR8][R30.64], R25 ;  /* 0x000000191e007986 */ /* 0x000fe2000c101508 */
[----:B------:R-:W-:-:S03]  /*6d30*/  NOP ;  /* 0x0000000000007918 */ /* 0x000fc60000000000 */
[----:B------:R-:W0:Y:S02]  /*6d40*/  LDS.U16 R26, [R23+0x400] ;  /* 0x00040000171a7984 */ /* 0x000e240000000400 */
[----:B0-----:R-:W-:-:S04]  /*6d50*/  PRMT R34, R26, 0x9910, RZ ;  /* 0x000099101a227816 */ /* 0x001fc800000000ff */
[----:B------:R-:W-:-:S04]  /*6d60*/  ISETP.NE.AND P1, PT, R34, 0x7fff, PT ;  /* 0x00007fff2200780c */ /* 0x000fc80003f25270 */
[----:B------:R-:W-:Y:S02]  /*6d70*/  SEL R32, R26, 0x8000, P1 ;  /* 0x000080001a207807 */ /* 0x000fe40000800000 */
[----:B------:R-:W-:Y:S02]  /*6d80*/  ISETP.GE.AND P1, PT, R34, RZ, PT ;  /* 0x000000ff2200720c */ /* 0x000fe40003f26270 */
[----:B------:R-:W-:Y:S02]  /*6d90*/  SHF.R.U32.HI R32, RZ, UR5, R32 ;  /* 0x00000005ff207c19 */ /* 0x000fe40008011620 */
[----:B------:R-:W-:Y:S02]  /*6da0*/  SEL R25, RZ, 0x7fff, !P1 ;  /* 0x00007fffff197807 */ /* 0x000fe40004800000 */
[----:B------:R-:W-:Y:S02]  /*6db0*/  LOP3.LUT R32, R32, UR4, RZ, 0x30, !PT ;  /* 0x0000000420207c12 */ /* 0x000fe4000f8e30ff */
[----:B------:R-:W-:-:S03]  /*6dc0*/  LOP3.LUT R25, R25, R26, RZ, 0x3c, !PT ;  /* 0x0000001a19197212 */ /* 0x000fc600078e3cff */
[----:B------:R-:W-:-:S05]  /*6dd0*/  IMAD R32, R32, 0x4, R27 ;  /* 0x0000000420207824 */ /* 0x000fca00078e021b */
[----:B------:R-:W0:Y:S02]  /*6de0*/  LDS R33, [R32+0x8800] ;  /* 0x0088000020217984 */ /* 0x000e240000000800 */
[----:B0-----:R-:W-:-:S05]  /*6df0*/  IADD3 R31, PT, PT, R0, 0x200, R33 ;  /* 0x00000200001f7810 */ /* 0x001fca0007ffe021 */
[----:B------:R-:W-:-:S05]  /*6e00*/  IMAD.WIDE.U32 R30, R31, 0x2, R28 ;  /* 0x000000021f1e7825 */ /* 0x000fca00078e001c */
        /* <DEDUP_REMOVED lines=225> */
[----:B------:R0:W-:Y:S01]  /*7c20*/  STG.E.U16 desc[UR8][R28.64], R25 ;  /* 0x000000191c007986 */ /* 0x0001e2000c101508 */
[----:B------:R-:W-:Y:S01]  /*7c30*/  NOP ;  /* 0x0000000000007918 */ /* 0x000fe20000000000 */
[----:B------:R-:W-:Y:S05]  /*7c40*/  BRA `(.L_x_75) ;  /* 0x0000001400947947 */ /* 0x000fea0003800000 */
.L_x_74:
[----:B------:R-:W-:Y:S01]  /*7c50*/  IMAD R25, R5, -0x2200, R24 ;  /* 0xffffde0005197824 */ /* 0x000fe200078e0218 */
[----:B------:R-:W-:Y:S01]  /*7c60*/  BSSY.RECONVERGENT B0, `(.L_x_76) ;  /* 0x0000016000007945 */ /* 0x000fe20003800200 */
[C---:B------:R-:W-:Y:S01]  /*7c70*/  VIADD R36, R0.reuse, 0x200 ;  /* 0x0000020000247836 */ /* 0x040fe20000000000 */
[C---:B------:R-:W-:Y:S01]  /*7c80*/  LOP3.LUT R30, R0.reuse, 0x400, RZ, 0xfc, !PT ;  /* 0x00000400001e7812 */ /* 0x040fe200078efcff */
[C---:B------:R-:W-:Y:S01]  /*7c90*/  VIADD R26, R0.reuse, 0x600 ;  /* 0x00000600001a7836 */ /* 0x040fe20000000000 */
[-C--:B------:R-:W-:Y:S02]  /*7ca0*/  ISETP.GE.AND P1, PT, R0, R25.reuse, PT ;  /* 0x000000190000720c */ /* 0x080fe40003f26270 */
[----:B------:R-:W-:-:S11]  /*7cb0*/  ISETP.GE.AND P2, PT, R36, R25, PT ;  /* 0x000000192400720c */ /* 0x000fd60003f46270 */
[----:B------:R-:W-:Y:S05]  /*7cc0*/  @P1 BRA `(.L_x_77) ;  /* 0x00000000003c1947 */ /* 0x000fea0003800000 */
[----:B------:R-:W0:Y:S02]  /*7cd0*/  LDS.U16 R31, [R23] ;  /* 0x00000000171f7984 */ /* 0x000e240000000400 */
        /* <DEDUP_REMOVED lines=8> */
[----:B------:R-:W-:Y:S02]  /*7d60*/  IMAD R32, R28, 0x4, R27 ;  /* 0x000000041c207824 */ /* 0x000fe400078e021b */
[----:B------:R-:W0:Y:S03]  /*7d70*/  LDC.64 R28, c[0x0][0x3a0] ;  /* 0x0000e800ff1c7b82 */ /* 0x000e260000000a00 */
[----:B------:R-:W1:Y:S02]  /*7d80*/  LDS R33, [R32+0x8800] ;  /* 0x0088000020217984 */ /* 0x000e640000000800 */
[----:B-1----:R-:W-:-:S04]  /*7d90*/  IMAD.IADD R33, R33, 0x1, R0 ;  /* 0x0000000121217824 */ /* 0x002fc800078e0200 */
[----:B0-----:R-:W-:-:S05]  /*7da0*/  IMAD.WIDE.U32 R28, R33, 0x2, R28 ;  /* 0x00000002211c7825 */ /* 0x001fca00078e001c */
[----:B------:R0:W-:Y:S02]  /*7db0*/  STG.E.U16 desc[UR8][R28.64], R31 ;  /* 0x0000001f1c007986 */ /* 0x0001e4000c101508 */
.L_x_77:
[----:B------:R-:W-:Y:S05]  /*7dc0*/  BSYNC.RECONVERGENT B0 ;  /* 0x0000000000007941 */ /* 0x000fea0003800200 */
.L_x_76:
[----:B------:R-:W-:Y:S01]  /*7dd0*/  NOP ;  /* 0x0000000000007918 */ /* 0x000fe20000000000 */
[----:B------:R-:W-:Y:S04]  /*7de0*/  BSSY.RECONVERGENT B0, `(.L_x_78) ;  /* 0x0000011000007945 */ /* 0x000fe80003800200 */
[----:B------:R-:W-:Y:S05]  /*7df0*/  @P2 BRA `(.L_x_79) ;  /* 0x00000000003c2947 */ /* 0x000fea0003800000 */
[----:B0-----:R-:W0:Y:S02]  /*7e00*/  LDS.U16 R31, [R23+0x400] ;  /* 0x00040000171f7984 */ /* 0x001e240000000400 */
        /* <DEDUP_REMOVED lines=14> */
.L_x_79:
[----:B------:R-:W-:Y:S05]  /*7ef0*/  BSYNC.RECONVERGENT B0 ;  /* 0x0000000000007941 */ /* 0x000fea0003800200 */
.L_x_78:
[-C--:B------:R-:W-:Y:S01]  /*7f00*/  ISETP.GE.AND P5, PT, R30, R25.reuse, PT ;  /* 0x000000191e00720c */ /* 0x080fe20003fa6270 */
[C---:B------:R-:W-:Y:S01]  /*7f10*/  VIADD R34, R0.reuse, 0xa00 ;  /* 0x00000a0000227836 */ /* 0x040fe20000000000 */
[C---:B------:R-:W-:Y:S01]  /*7f20*/  LOP3.LUT R36, R0.reuse, 0x800, RZ, 0xfc, !PT ;  /* 0x0000080000247812 */ /* 0x040fe200078efcff */
[----:B------:R-:W-:Y:S01]  /*7f30*/  NOP ;  /* 0x0000000000007918 */ /* 0x000fe20000000000 */
[----:B------:R-:W-:Y:S01]  /*7f40*/  LOP3.LUT R32, R0, 0xc00, RZ, 0xfc, !PT ;  /* 0x00000c0000207812 */ /* 0x000fe200078efcff */
[----:B------:R-:W-:Y:S01]  /*7f50*/  BSSY.RECONVERGENT B0, `(.L_x_80) ;  /* 0x0000015000007945 */ /* 0x000fe20003800200 */
[-C--:B------:R-:W-:Y:S02]  /*7f60*/  ISETP.GE.AND P1, PT, R26, R25.reuse, PT ;  /* 0x000000191a00720c */ /* 0x080fe40003f26270 */
[-C--:B------:R-:W-:Y:S02]  /*7f70*/  ISETP.GE.AND P2, PT, R36, R25.reuse, PT ;  /* 0x000000192400720c */ /* 0x080fe40003f46270 */
[----:B------:R-:W-:-:S02]  /*7f80*/  ISETP.GE.AND P3, PT, R34, R25, PT ;  /* 0x000000192200720c */ /* 0x000fc40003f66270 */
[----:B------:R-:W-:Y:S01]  /*7f90*/  ISETP.GE.AND P4, PT, R32, R25, PT ;  /* 0x000000192000720c */ /* 0x000fe20003f86270 */
[----:B------:R-:W-:-:S12]  /*7fa0*/  @P5 BRA `(.L_x_81) ;  /* 0x00000000003c5947 */ /* 0x000fd80003800000 */
[----:B01----:R-:W0:Y:S02]  /*7fb0*/  LDS.U16 R31, [R23+0x800] ;  /* 0x00080000171f7984 */ /* 0x003e240000000400 */
        /* <DEDUP_REMOVED lines=9> */
[----:B------:R-:W0:Y:S04]  /*8050*/  LDC.64 R28, c[0x0][0x3a0] ;  /* 0x0000e800ff1c7b82 */ /* 0x000e280000000a00 */
[----:B------:R-:W1:Y:S02]  /*8060*/  LDS R33, [R33+0x8800] ;  /* 0x0088000021217984 */ /* 0x000e640000000800 */
[----:B-1----:R-:W-:-:S04]  /*8070*/  IMAD.IADD R35, R30, 0x1, R33 ;  /* 0x000000011e237824 */ /* 0x002fc800078e0221 */
[----:B0-----:R-:W-:-:S05]  /*8080*/  IMAD.WIDE.U32 R28, R35, 0x2, R28 ;  /* 0x00000002231c7825 */ /* 0x001fca00078e001c */
[----:B------:R2:W-:Y:S02]  /*8090*/  STG.E.U16 desc[UR8][R28.64], R31 ;  /* 0x0000001f1c007986 */ /* 0x0005e4000c101508 */
.L_x_81:
[----:B------:R-:W-:Y:S05]  /*80a0*/  BSYNC.RECONVERGENT B0 ;  /* 0x0000000000007941 */ /* 0x000fea0003800200 */
.L_x_80:
[----:B------:R-:W-:Y:S01]  /*80b0*/  NOP ;  /* 0x0000000000007918 */ /* 0x000fe20000000000 */
[----:B------:R-:W-:Y:S04]  /*80c0*/  BSSY.RECONVERGENT B0, `(.L_x_82) ;  /* 0x0000011000007945 */ /* 0x000fe80003800200 */
[----:B------:R-:W-:Y:S05]  /*80d0*/  @P1 BRA `(.L_x_83) ;  /* 0x00000000003c1947 */ /* 0x000fea0003800000 */
[----:B------:R-:W3:Y:S02]  /*80e0*/  LDS.U16 R30, [R23+0xc00] ;  /* 0x000c0000171e7984 */ /* 0x000ee40000000400 */
[----:B---3--:R-:W-:-:S04]  /*80f0*/  PRMT R33, R30, 0x9910, RZ ;  /* 0x000099101e217816 */ /* 0x008fc800000000ff */
[----:B------:R-:W-:-:S04]  /*8100*/  ISETP.NE.AND P1, PT, R33, 0x7fff, PT ;  /* 0x00007fff2100780c */ /* 0x000fc80003f25270 */
[----:B012---:R-:W-:Y:S02]  /*8110*/  SEL R28, R30, 0x8000, P1 ;  /* 0x000080001e1c7807 */ /* 0x007fe40000800000 */
        /* <DEDUP_REMOVED lines=11> */
.L_x_83:
[----:B------:R-:W-:Y:S05]  /*81d0*/  BSYNC.RECONVERGENT B0 ;  /* 0x0000000000007941 */ /* 0x000fea0003800200 */
.L_x_82:
        /* <DEDUP_REMOVED lines=18> */
.L_x_85:
[----:B------:R-:W-:Y:S05]  /*8300*/  BSYNC.RECONVERGENT B0 ;  /* 0x0000000000007941 */ /* 0x000fea0003800200 */
.L_x_84:
[----:B------:R-:W-:Y:S01]  /*8310*/  NOP ;  /* 0x0000000000007918 */ /* 0x000fe20000000000 */
[----:B------:R-:W-:Y:S01]  /*8320*/  BSSY.RECONVERGENT B0, `(.L_x_86) ;  /* 0x0000012000007945 */ /* 0x000fe20003800200 */
[----:B------:R-:W-:-:S03]  /*8330*/  VIADD R26, R0, 0xe00 ;  /* 0x00000e00001a7836 */ /* 0x000fc60000000000 */
[----:B------:R-:W-:Y:S05]  /*8340*/  @P3 BRA `(.L_x_87) ;  /* 0x00000000003c3947 */ /* 0x000fea0003800000 */
[----:B------:R-:W3:Y:S02]  /*8350*/  LDS.U16 R30, [R23+0x1400] ;  /* 0x00140000171e7984 */ /* 0x000ee40000000400 */
[----:B---34-:R-:W-:-:S04]  /*8360*/  PRMT R33, R30, 0x9910, RZ ;  /* 0x000099101e217816 */ /* 0x018fc800000000ff */
        /* <DEDUP_REMOVED lines=13> */
.L_x_87:
[----:B------:R-:W-:Y:S05]  /*8440*/  BSYNC.RECONVERGENT B0 ;  /* 0x0000000000007941 */ /* 0x000fea0003800200 */
.L_x_86:
[----:B------:R-:W-:Y:S01]  /*8450*/  NOP ;  /* 0x0000000000007918 */ /* 0x000fe20000000000 */
[----:B------:R-:W-:Y:S01]  /*8460*/  BSSY.RECONVERGENT B0, `(.L_x_88) ;  /* 0x0000012000007945 */ /* 0x000fe20003800200 */
[----:B------:R-:W-:-:S03]  /*8470*/  LOP3.LUT R34, R0, 0x1000, RZ, 0xfc, !PT ;  /* 0x0000100000227812 */ /* 0x000fc600078efcff */
[----:B------:R-:W-:Y:S05]  /*8480*/  @P4 BRA `(.L_x_89) ;  /* 0x00000000003c4947 */ /* 0x000fea0003800000 */
[----:B------:R-:W0:Y:S02]  /*8490*/  LDS.U16 R30, [R23+0x1800] ;  /* 0x00180000171e7984 */ /* 0x000e240000000400 */
[----:B0--34-:R-:W-:-:S04]  /*84a0*/  PRMT R33, R30, 0x9910, RZ ;  /* 0x000099101e217816 */ /* 0x019fc800000000ff */
[----:B------:R-:W-:-:S04]  /*84b0*/  ISETP.NE.AND P1, PT, R33, 0x7fff, PT ;  /* 0x00007fff2100780c */ /* 0x000fc80003f25270 */
[----:B-12---:R-:W-:Y:S02]  /*84c0*/  SEL R28, R30, 0x8000, P1 ;  /* 0x000080001e1c7807 */ /* 0x006fe40000800000 */
        /* <DEDUP_REMOVED lines=11> */
.L_x_89:
[----:B------:R-:W-:Y:S05]  /*8580*/  BSYNC.RECONVERGENT B0 ;  /* 0x0000000000007941 */ /* 0x000fea0003800200 */
.L_x_88:
[-C--:B------:R-:W-:Y:S01]  /*8590*/  ISETP.GE.AND P5, PT, R26, R25.reuse, PT ;  /* 0x000000191a00720c */ /* 0x080fe20003fa6270 */
[C---:B------:R-:W-:Y:S01]  /*85a0*/  VIADD R36, R0.reuse, 0x1200 ;  /* 0x0000120000247836 */ /* 0x040fe20000000000 */
[C---:B------:R-:W-:Y:S01]  /*85b0*/  LOP3.LUT R32, R0.reuse, 0x1400, RZ, 0xfc, !PT ;  /* 0x0000140000207812 */ /* 0x040fe200078efcff */
[----:B------:R-:W-:Y:S01]  /*85c0*/  VIADD R30, R0, 0x1600 ;  /* 0x00001600001e7836 */ /* 0x000fe20000000000 */
[----:B------:R-:W-:Y:S01]  /*85d0*/  NOP ;  /* 0x0000000000007918 */ /* 0x000fe20000000000 */
[----:B------:R-:W-:Y:S01]  /*85e0*/  BSSY.RECONVERGENT B0, `(.L_x_90) ;  /* 0x0000015000007945 */ /* 0x000fe20003800200 */
[-C--:B------:R-:W-:Y:S02]  /*85f0*/  ISETP.GE.AND P1, PT, R34, R25.reuse, PT ;  /* 0x000000192200720c */ /* 0x080fe40003f26270 */
[-C--:B------:R-:W-:Y:S02]  /*8600*/  ISETP.GE.AND P2, PT, R36, R25.reuse, PT ;  /* 0x000000192400720c */ /* 0x080fe40003f46270 */
[----:B------:R-:W-:-:S02]  /*8610*/  ISETP.GE.AND P3, PT, R32, R25, PT ;  /* 0x000000192000720c */ /* 0x000fc40003f66270 */
[----:B------:R-:W-:Y:S01]  /*8620*/  ISETP.GE.AND P4, PT, R30, R25, PT ;  /* 0x000000191e00720c */ /* 0x000fe20003f86270 */
[----:B------:R-:W-:-:S12]  /*8630*/  @P5 BRA `(.L_x_91) ;  /* 0x00000000003c5947 */ /* 0x000fd80003800000 */
[----:B012---:R-:W0:Y:S02]  /*8640*/  LDS.U16 R31, [R23+0x1c00] ;  /* 0x001c0000171f7984 */ /* 0x007e240000000400 */
[----:B0-----:R-:W-:-:S04]  /*8650*/  PRMT R35, R31, 0x9910, RZ ;  /* 0x000099101f237816 */ /* 0x001fc800000000ff */
[----:B------:R-:W-:-:S04]  /*8660*/  ISETP.NE.AND P5, PT, R35, 0x7fff, PT ;  /* 0x00007fff2300780c */ /* 0x000fc80003fa5270 */
[----:B---34-:R-:W-:Y:S02]  /*8670*/  SEL R28, R31, 0x8000, P5 ;  /* 0x000080001f1c7807 */ /* 0x018fe40002800000 */
        /* <DEDUP_REMOVED lines=11> */
.L_x_91:
[----:B------:R-:W-:Y:S05]  /*8730*/  BSYNC.RECONVERGENT B0 ;  /* 0x0000000000007941 */ /* 0x000fea0003800200 */
.L_x_90:
[----:B------:R-:W-:Y:S01]  /*8740*/  NOP ;  /* 0x0000000000007918 */ /* 0x000fe20000000000 */
[----:B------:R-:W-:Y:S04]  /*8750*/  BSSY.RECONVERGENT B0, `(.L_x_92) ;  /* 0x0000011000007945 */ /* 0x000fe80003800200 */
        /* <DEDUP_REMOVED lines=16> */
.L_x_93:
[----:B------:R-:W-:Y:S05]  /*8860*/  BSYNC.RECONVERGENT B0 ;  /* 0x0000000000007941 */ /* 0x000fea0003800200 */
.L_x_92:
        /* <DEDUP_REMOVED lines=18> */
.L_x_95:
[----:B------:R-:W-:Y:S05]  /*8990*/  BSYNC.RECONVERGENT B0 ;  /* 0x0000000000007941 */ /* 0x000fea0003800200 */
.L_x_94:
[----:B------:R-:W-:Y:S01]  /*89a0*/  NOP ;  /* 0x0000000000007918 */ /* 0x000fe20000000000 */
[----:B------:R-:W-:Y:S01]  /*89b0*/  BSSY.RECONVERGENT B0, `(.L_x_96) ;  /* 0x0000012000007945 */ /* 0x000fe20003800200 */
[----:B------:R-:W-:-:S03]  /*89c0*/  LOP3.LUT R26, R0, 0x1800, RZ, 0xfc, !PT ;  /* 0x00001800001a7812 */ /* 0x000fc600078efcff */
[----:B------:R-:W-:Y:S05]  /*89d0*/  @P3 BRA `(.L_x_97) ;  /* 0x00000000003c3947 */ /* 0x000fea0003800000 */
        /* <DEDUP_REMOVED lines=15> */
.L_x_97:
[----:B------:R-:W-:Y:S05]  /*8ad0*/  BSYNC.RECONVERGENT B0 ;  /* 0x0000000000007941 */ /* 0x000fea0003800200 */
.L_x_96:
[----:B------:R-:W-:Y:S01]  /*8ae0*/  NOP ;  /* 0x0000000000007918 */ /* 0x000fe20000000000 */
[----:B------:R-:W-:Y:S01]  /*8af0*/  BSSY.RECONVERGENT B0, `(.L_x_98) ;  /* 0x0000012000007945 */ /* 0x000fe20003800200 */
[----:B------:R-:W-:-:S03]  /*8b00*/  VIADD R32, R0, 0x1a00 ;  /* 0x00001a0000207836 */ /* 0x000fc60000000000 */
        /* <DEDUP_REMOVED lines=16> */
.L_x_99:
[----:B------:R-:W-:Y:S05]  /*8c10*/  BSYNC.RECONVERGENT B0 ;  /* 0x0000000000007941 */ /* 0x000fea0003800200 */
.L_x_98:
        /* <DEDUP_REMOVED lines=26> */
.L_x_101:
[----:B------:R-:W-:Y:S05]  /*8dc0*/  BSYNC.RECONVERGENT B0 ;  /* 0x0000000000007941 */ /* 0x000fea0003800200 */
.L_x_100:
[----:B------:R-:W-:Y:S01]  /*8dd0*/  NOP ;  /* 0x0000000000007918 */ /* 0x000fe20000000000 */
[----:B------:R-:W-:Y:S04]  /*8de0*/  BSSY.RECONVERGENT B0, `(.L_x_102) ;  /* 0x0000011000007945 */ /* 0x000fe80003800200 */
[----:B------:R-:W-:Y:S05]  /*8df0*/  @P1 BRA `(.L_x_103) ;  /* 0x00000000003c1947 */ /* 0x000fea0003800000 */
[----:B0-----:R-:W0:Y:S01]  /*8e00*/  LDS.U16 R25, [R23+0x3400] ;  /* 0x0034000017197984 */ /* 0x001e220000000400 */
[----:B-1234-:R-:W1:Y:S01]  /*8e10*/  LDC.64 R28, c[0x0][0x3a0] ;  /* 0x0000e800ff1c7b82 */ /* 0x01ee620000000a00 */
        /* <DEDUP_REMOVED lines=10> */
[----:B0-----:R-:W-:-:S04]  /*8ec0*/  IMAD.IADD R31, R32, 0x1, R31 ;  /* 0x00000001201f7824 */ /* 0x001fc800078e021f */
[----:B-1----:R-:W-:-:S05]  /*8ed0*/  IMAD.WIDE.U32 R28, R31, 0x2, R28 ;  /* 0x000000021f1c7825 */ /* 0x002fca00078e001c */
[----:B------:R0:W-:Y:S02]  /*8ee0*/  STG.E.U16 desc[UR8][R28.64], R25 ;  /* 0x000000191c007986 */ /* 0x0001e4000c101508 */
.L_x_103:
[----:B------:R-:W-:Y:S05]  /*8ef0*/  BSYNC.RECONVERGENT B0 ;  /* 0x0000000000007941 */ /* 0x000fea0003800200 */
.L_x_102:
        /* <DEDUP_REMOVED lines=18> */
.L_x_105:
[----:B------:R-:W-:Y:S05]  /*9020*/  BSYNC.RECONVERGENT B0 ;  /* 0x0000000000007941 */ /* 0x000fea0003800200 */
.L_x_104:
        /* <DEDUP_REMOVED lines=18> */
.L_x_107:
[----:B------:R-:W-:Y:S05]  /*9150*/  BSYNC.RECONVERGENT B0 ;  /* 0x0000000000007941 */ /* 0x000fea0003800200 */
.L_x_106:
[----:B------:R-:W-:Y:S01]  /*9160*/  NOP ;  /* 0x0000000000007918 */ /* 0x000fe20000000000 */
[----:B------:R-:W-:Y:S04]  /*9170*/  BSSY.RECONVERGENT B0, `(.L_x_108) ;  /* 0x0000011000007945 */ /* 0x000fe80003800200 */
[----:B------:R-:W-:Y:S05]  /*9180*/  @P4 BRA `(.L_x_109) ;  /* 0x00000000003c4947 */ /* 0x000fea0003800000 */
[----:B0-----:R-:W1:Y:S02]  /*9190*/  LDS.U16 R25, [R23+0x4000] ;  /* 0x0040000017197984 */ /* 0x001e640000000400 */
[----:B-12---:R-:W-:-:S04]  /*91a0*/  PRMT R31, R25, 0x9910, RZ ;  /* 0x00009910191f7816 */ /* 0x006fc800000000ff */
[----:B------:R-:W-:-:S04]  /*91b0*/  ISETP.NE.AND P1, PT, R31, 0x7fff, PT ;  /* 0x00007fff1f00780c */ /* 0x000fc80003f25270 */
[----:B------:R-:W-:Y:S02]  /*91c0*/  SEL R26, R25, 0x8000, P1 ;  /* 0x00008000191a7807 */ /* 0x000fe40000800000 */
[----:B------:R-:W-:Y:S02]  /*91d0*/  ISETP.GE.AND P1, PT, R31, RZ, PT ;  /* 0x000000ff1f00720c */ /* 0x000fe40003f26270 */
[----:B------:R-:W-:Y:S02]  /*91e0*/  SHF.R.U32.HI R26, RZ, UR5, R26 ;  /* 0x00000005ff1a7c19 */ /* 0x000fe4000801161a */
[----:B------:R-:W-:Y:S02]  /*91f0*/  SEL R32, RZ, 0x7fff, !P1 ;  /* 0x00007fffff207807 */ /* 0x000fe40004800000 */
[----:B------:R-:W-:Y:S02]  /*9200*/  LOP3.LUT R26, R26, UR4, RZ, 0x30, !PT ;  /* 0x000000041a1a7c12 */ /* 0x000fe4000f8e30ff */
[----:B------:R-:W-:-:S03]  /*9210*/  LOP3.LUT R25, R32, R25, RZ, 0x3c, !PT ;  /* 0x0000001920197212 */ /* 0x000fc600078e3cff */
[----:B---34-:R-:W-:Y:S02]  /*9220*/  IMAD R28, R26, 0x4, R27 ;  /* 0x000000041a1c7824 */ /* 0x018fe400078e021b */
[----:B------:R-:W0:Y:S03]  /*9230*/  LDC.64 R26, c[0x0][0x3a0] ;  /* 0x0000e800ff1a7b82 */ /* 0x000e260000000a00 */
[----:B------:R-:W1:Y:S02]  /*9240*/  LDS R29, [R28+0x8800] ;  /* 0x008800001c1d7984 */ /* 0x000e640000000800 */
[----:B-1----:R-:W-:-:S04]  /*9250*/  IMAD.IADD R29, R30, 0x1, R29 ;  /* 0x000000011e1d7824 */ /* 0x002fc800078e021d */
[----:B0-----:R-:W-:-:S05]  /*9260*/  IMAD.WIDE.U32 R26, R29, 0x2, R26 ;  /* 0x000000021d1a7825 */ /* 0x001fca00078e001a */
[----:B------:R0:W-:Y:S02]  /*9270*/  STG.E.U16 desc[UR8][R26.64], R25 ;  /* 0x000000191a007986 */ /* 0x0001e4000c101508 */
.L_x_109:
[----:B------:R-:W-:Y:S05]  /*9280*/  BSYNC.RECONVERGENT B0 ;  /* 0x0000000000007941 */ /* 0x000fea0003800200 */
.L_x_108:
[----:B------:R-:W-:Y:S01]  /*9290*/  NOP ;  /* 0x0000000000007918 */ /* 0x000fe20000000000 */
.L_x_75:
[----:B0-----:R0:W5:Y:S04]  /*92a0*/  @!P0 LDG.E R25, desc[UR8][R2.64] ;  /* 0x0000000802198981 */ /* 0x001168000c1e1900 */
[----:B------:R0:W5:Y:S04]  /*92b0*/  @!P0 LDG.E R26, desc[UR8][R2.64+0x80] ;  /* 0x00008008021a8981 */ /* 0x000168000c1e1900 */
[----:B------:R0:W5:Y:S04]  /*92c0*/  @!P0 LDG.E R27, desc[UR8][R2.64+0x100] ;  /* 0x00010008021b8981 */ /* 0x000168000c1e1900 */
[----:B-1234-:R0:W5:Y:S04]  /*92d0*/  @!P0 LDG.E R28, desc[UR8][R2.64+0x180] ;  /* 0x00018008021c8981 */ /* 0x01e168000c1e1900 */
[----:B------:R0:W5:Y:S04]  /*92e0*/  @!P0 LDG.E R29, desc[UR8][R2.64+0x200] ;  /* 0x00020008021d8981 */ /* 0x000168000c1e1900 */
        /* <DEDUP_REMOVED lines=12> */
[----:B------:R-:W1:Y:S04]  /*93b0*/  LDS.U16 R55, [R23] ;  /* 0x0000000017377984 */ /* 0x000e680000000400 */
[----:B------:R-:W2:Y:S04]  /*93c0*/  LDS.U16 R42, [R23+0x400] ;  /* 0x00040000172a7984 */ /* 0x000ea80000000400 */
[----:B------:R-:W3:Y:S04]  /*93d0*/  LDS.U16 R43, [R23+0x800] ;  /* 0x00080000172b7984 */ /* 0x000ee80000000400 */
[----:B------:R-:W4:Y:S04]  /*93e0*/  LDS.U16 R44, [R23+0xc00] ;  /* 0x000c0000172c7984 */ /* 0x000f280000000400 */
[----:B------:R-:W-:Y:S04]  /*93f0*/  LDS.U16 R46, [R23+0x1400] ;  /* 0x00140000172e7984 */ /* 0x000fe80000000400 */
[----:B------:R-:W0:Y:S04]  /*9400*/  LDS.U16 R47, [R23+0x1800] ;  /* 0x00180000172f7984 */ /* 0x000e280000000400 */
[----:B------:R-:W0:Y:S04]  /*9410*/  LDS.U16 R48, [R23+0x1c00] ;  /* 0x001c000017307984 */ /* 0x000e280000000400 */
[----:B------:R-:W0:Y:S04]  /*9420*/  LDS.U16 R45, [R23+0x1000] ;  /* 0x00100000172d7984 */ /* 0x000e280000000400 */
[----:B------:R-:W0:Y:S04]  /*9430*/  LDS.U16 R49, [R23+0x2000] ;  /* 0x0020000017317984 */ /* 0x000e280000000400 */
[----:B------:R-:W0:Y:S01]  /*9440*/  LDS.U16 R50, [R23+0x2400] ;  /* 0x0024000017327984 */ /* 0x000e220000000400 */
[----:B-1----:R-:W-:-:S02]  /*9450*/  PRMT R51, R55, 0x9910, RZ ;  /* 0x0000991037337816 */ /* 0x002fc400000000ff */
[----:B--2---:R-:W-:Y:S02]  /*9460*/  PRMT R52, R42, 0x9910, RZ ;  /* 0x000099102a347816 */ /* 0x004fe400000000ff */
[----:B------:R-:W-:Y:S02]  /*9470*/  ISETP.NE.AND P5, PT, R51, 0x7fff, PT ;  /* 0x00007fff3300780c */ /* 0x000fe40003fa5270 */
[----:B---3--:R-:W-:Y:S01]  /*9480*/  PRMT R53, R43, 0x9910, RZ ;  /* 0x000099102b357816 */ /* 0x008fe200000000ff */
[----:B------:R-:W-:Y:S01]  /*9490*/  IMAD.MOV.U32 R51, RZ, RZ, R52 ;  /* 0x000000ffff337224 */ /* 0x000fe200078e0034 */
[----:B------:R-:W-:Y:S02]  /*94a0*/  SEL R55, R55, 0x8000, P5 ;  /* 0x0000800037377807 */ /* 0x000fe40002800000 */
[----:B----4-:R-:W-:Y:S01]  /*94b0*/  PRMT R54, R44, 0x9910, RZ ;  /* 0x000099102c367816 */ /* 0x010fe200000000ff */
[----:B------:R-:W-:Y:S01]  /*94c0*/  IMAD.MOV.U32 R52, RZ, RZ, R53 ;  /* 0x000000ffff347224 */ /* 0x000fe200078e0035 */
[----:B------:R-:W-:-:S02]  /*94d0*/  ISETP.NE.AND P4, PT, R51, 0x7fff, PT ;  /* 0x00007fff3300780c */ /* 0x000fc40003f85270 */
[----:B------:R-:W1:Y:S01]  /*94e0*/  LDS.U16 R51, [R23+0x2800] ;  /* 0x0028000017337984 */ /* 0x000e620000000400 */
[----:B------:R-:W-:Y:S01]  /*94f0*/  IMAD.MOV.U32 R53, RZ, RZ, R54 ;  /* 0x000000ffff357224 */ /* 0x000fe200078e0036 */
[----:B------:R-:W-:Y:S02]  /*9500*/  ISETP.NE.AND P3, PT, R52, 0x7fff, PT ;  /* 0x00007fff3400780c */ /* 0x000fe40003f65270 */
[----:B0-----:R-:W-:Y:S02]  /*9510*/  PRMT R54, R47, 0x9910, RZ ;  /* 0x000099102f367816 */ /* 0x001fe400000000ff */
[----:B------:R-:W-:Y:S02]  /*9520*/  ISETP.NE.AND P2, PT, R53, 0x7fff, PT ;  /* 0x00007fff3500780c */ /* 0x000fe40003f45270 */
[----:B------:R-:W-:Y:S02]  /*9530*/  PRMT R53, R46, 0x9910, RZ ;  /* 0x000099102e357816 */ /* 0x000fe400000000ff */
[----:B------:R-:W-:-:S02]  /*9540*/  PRMT R56, R48, 0x9910, RZ ;  /* 0x0000991030387816 */ /* 0x000fc400000000ff */
[----:B------:R-:W-:Y:S02]  /*9550*/  PRMT R52, R45, 0x9910, RZ ;  /* 0x000099102d347816 */ /* 0x000fe400000000ff */
[----:B------:R-:W-:Y:S01]  /*9560*/  ISETP.NE.AND P6, PT, R53, 0x7fff, PT ;  /* 0x00007fff3500780c */ /* 0x000fe20003fc5270 */
[----:B------:R-:W-:Y:S01]  /*9570*/  IMAD.MOV.U32 R53, RZ, RZ, R54 ;  /* 0x000000ffff357224 */ /* 0x000fe200078e0036 */
[----:B------:R-:W-:Y:S01]  /*9580*/  ISETP.NE.AND P1, PT, R52, 0x7fff, PT ;  /* 0x00007fff3400780c */ /* 0x000fe20003f25270 */
[----:B------:R-:W-:Y:S01]  /*9590*/  IMAD.MOV.U32 R54, RZ, RZ, R56 ;  /* 0x000000ffff367224 */ /* 0x000fe200078e0038 */
[----:B------:R-:W0:Y:S01]  /*95a0*/  LDS.U16 R52, [R23+0x2c00] ;  /* 0x002c000017347984 */ /* 0x000e220000000400 */
[----:B------:R-:W-:Y:S02]  /*95b0*/  SEL R42, R42, 0x8000, P4 ;  /* 0x000080002a2a7807 */ /* 0x000fe40002000000 */
[----:B------:R-:W-:Y:S02]  /*95c0*/  ISETP.NE.AND P5, PT, R53, 0x7fff, PT ;  /* 0x00007fff3500780c */ /* 0x000fe40003fa5270 */
[----:B------:R-:W-:Y:S01]  /*95d0*/  ISETP.NE.AND P4, PT, R54, 0x7fff, PT ;  /* 0x00007fff3600780c */ /* 0x000fe20003f85270 */
[----:B------:R-:W2:Y:S01]  /*95e0*/  LDS.U16 R53, [R23+0x3000] ;  /* 0x0030000017357984 */ /* 0x000ea20000000400 */
[----:B------:R-:W-:-:S02]  /*95f0*/  PRMT R54, R49, 0x9910, RZ ;  /* 0x0000991031367816 */ /* 0x000fc400000000ff */
[----:B------:R-:W-:Y:S02]  /*9600*/  SEL R43, R43, 0x8000, P3 ;  /* 0x000080002b2b7807 */ /* 0x000fe40001800000 */
[----:B------:R-:W-:Y:S02]  /*9610*/  ISETP.NE.AND P3, PT, R54, 0x7fff, PT ;  /* 0x00007fff3600780c */ /* 0x000fe40003f65270 */
[----:B------:R-:W-:Y:S01]  /*9620*/  PRMT R56, R50, 0x9910, RZ ;  /* 0x0000991032387816 */ /* 0x000fe200000000ff */
[----:B------:R-:W3:Y:S01]  /*9630*/  LDS.U16 R54, [R23+0x3400] ;  /* 0x0034000017367984 */ /* 0x000ee20000000400 */
[----:B------:R-:W-:Y:S02]  /*9640*/  SEL R44, R44, 0x8000, P2 ;  /* 0x000080002c2c7807 */ /* 0x000fe40001000000 */
[----:B------:R-:W-:Y:S02]  /*9650*/  ISETP.NE.AND P2, PT, R56, 0x7fff, PT ;  /* 0x00007fff3800780c */ /* 0x000fe40003f45270 */
[----:B------:R-:W4:Y:S01]  /*9660*/  LDS.U16 R56, [R23+0x3800] ;  /* 0x0038000017387984 */ /* 0x000f220000000400 */
[----:B------:R-:W-:-:S02]  /*9670*/  SEL R45, R45, 0x8000, P1 ;  /* 0x000080002d2d7807 */ /* 0x000fc40000800000 */
[----:B-1----:R-:W-:Y:S02]  /*9680*/  PRMT R57, R51, 0x9910, RZ ;  /* 0x0000991033397816 */ /* 0x002fe400000000ff */
[----:B------:R-:W-:Y:S02]  /*9690*/  SEL R46, R46, 0x8000, P6 ;  /* 0x000080002e2e7807 */ /* 0x000fe40003000000 */
[----:B------:R-:W-:Y:S02]  /*96a0*/  ISETP.NE.AND P1, PT, R57, 0x7fff, PT ;  /* 0x00007fff3900780c */ /* 0x000fe40003f25270 */
[----:B------:R-:W1:Y:S01]  /*96b0*/  LDS.U16 R57, [R23+0x3c00] ;  /* 0x003c000017397984 */ /* 0x000e620000000400 */
[----:B------:R-:W-:Y:S02]  /*96c0*/  SEL R47, R47, 0x8000, P5 ;  /* 0x000080002f2f7807 */ /* 0x000fe40002800000 */
[----:B------:R-:W-:Y:S02]  /*96d0*/  SEL R48, R48, 0x8000, P4 ;  /* 0x0000800030307807 */ /* 0x000fe40002000000 */
[----:B------:R-:W-:-:S02]  /*96e0*/  SEL R49, R49, 0x8000, P3 ;  /* 0x0000800031317807 */ /* 0x000fc40001800000 */
[----:B------:R-:W-:Y:S02]  /*96f0*/  SEL R50, R50, 0x8000, P2 ;  /* 0x0000800032327807 */ /* 0x000fe40001000000 */
[----:B------:R-:W-:Y:S02]  /*9700*/  SEL R51, R51, 0x8000, P1 ;  /* 0x0000800033337807 */ /* 0x000fe40000800000 */
[----:B0-----:R-:W-:-:S04]  /*9710*/  PRMT R58, R52, 0x9910, RZ ;  /* 0x00009910343a7816 */ /* 0x001fc800000000ff */
[----:B------:R-:W-:Y:S02]  /*9720*/  ISETP.NE.AND P6, PT, R58, 0x7fff, PT ;  /* 0x00007fff3a00780c */ /* 0x000fe40003fc5270 */
[----:B--2---:R-:W-:-:S04]  /*9730*/  PRMT R58, R53, 0x9910, RZ ;  /* 0x00009910353a7816 */ /* 0x004fc800000000ff */
[----:B------:R-:W-:Y:S02]  /*9740*/  ISETP.NE.AND P5, PT, R58, 0x7fff, PT ;  /* 0x00007fff3a00780c */ /* 0x000fe40003fa5270 */
[----:B---3--:R-:W-:-:S04]  /*9750*/  PRMT R58, R54, 0x9910, RZ ;  /* 0x00009910363a7816 */ /* 0x008fc800000000ff */
[----:B------:R-:W-:Y:S02]  /*9760*/  ISETP.NE.AND P4, PT, R58, 0x7fff, PT ;  /* 0x00007fff3a00780c */ /* 0x000fe40003f85270 */
[----:B----4-:R-:W-:-:S04]  /*9770*/  PRMT R58, R56, 0x9910, RZ ;  /* 0x00009910383a7816 */ /* 0x010fc800000000ff */
[----:B------:R-:W-:Y:S02]  /*9780*/  ISETP.NE.AND P3, PT, R58, 0x7fff, PT ;  /* 0x00007fff3a00780c */ /* 0x000fe40003f65270 */
[----:B-1----:R-:W-:-:S04]  /*9790*/  PRMT R58, R57, 0x9910, RZ ;  /* 0x00009910393a7816 */ /* 0x002fc800000000ff */
[----:B------:R-:W-:Y:S02]  /*97a0*/  ISETP.NE.AND P2, PT, R58, 0x7fff, PT ;  /* 0x00007fff3a00780c */ /* 0x000fe40003f45270 */
[----:B------:R-:W0:Y:S01]  /*97b0*/  LDS.U16 R58, [R23+0x4000] ;  /* 0x00400000173a7984 */ /* 0x000e220000000400 */
[----:B------:R-:W-:Y:S02]  /*97c0*/  SEL R52, R52, 0x8000, P6 ;  /* 0x0000800034347807 */ /* 0x000fe40003000000 */
[----:B------:R-:W-:Y:S02]  /*97d0*/  SEL R53, R53, 0x8000, P5 ;  /* 0x0000800035357807 */ /* 0x000fe40002800000 */
[----:B------:R-:W-:Y:S02]  /*97e0*/  SEL R54, R54, 0x8000, P4 ;  /* 0x0000800036367807 */ /* 0x000fe40002000000 */
[----:B------:R-:W-:Y:S02]  /*97f0*/  SEL R56, R56, 0x8000, P3 ;  /* 0x0000800038387807 */ /* 0x000fe40001800000 */
[----:B------:R-:W-:-:S02]  /*9800*/  SEL R57, R57, 0x8000, P2 ;  /* 0x0000800039397807 */ /* 0x000fc40001000000 */
[----:B------:R-:W-:Y:S02]  /*9810*/  SHF.R.U32.HI R55, RZ, UR5, R55 ;  /* 0x00000005ff377c19 */ /* 0x000fe40008011637 */
[----:B------:R-:W-:Y:S02]  /*9820*/  SHF.R.U32.HI R42, RZ, UR5, R42 ;  /* 0x00000005ff2a7c19 */ /* 0x000fe4000801162a */
[----:B------:R-:W-:Y:S02]  /*9830*/  SHF.R.U32.HI R43, RZ, UR5, R43 ;  /* 0x00000005ff2b7c19 */ /* 0x000fe4000801162b */
[----:B------:R-:W-:Y:S02]  /*9840*/  SHF.R.U32.HI R44, RZ, UR5, R44 ;  /* 0x00000005ff2c7c19 */ /* 0x000fe4000801162c */
[----:B------:R-:W-:Y:S02]  /*9850*/  SHF.R.U32.HI R45, RZ, UR5, R45 ;  /* 0x00000005ff2d7c19 */ /* 0x000fe4000801162d */
[----:B------:R-:W-:-:S02]  /*9860*/  SHF.R.U32.HI R46, RZ, UR5, R46 ;  /* 0x00000005ff2e7c19 */ /* 0x000fc4000801162e */
[----:B------:R-:W-:Y:S02]  /*9870*/  SHF.R.U32.HI R47, RZ, UR5, R47 ;  /* 0x00000005ff2f7c19 */ /* 0x000fe4000801162f */
[----:B------:R-:W-:Y:S02]  /*9880*/  SHF.R.U32.HI R48, RZ, UR5, R48 ;  /* 0x00000005ff307c19 */ /* 0x000fe40008011630 */
[----:B------:R-:W-:Y:S02]  /*9890*/  SHF.R.U32.HI R49, RZ, UR5, R49 ;  /* 0x00000005ff317c19 */ /* 0x000fe40008011631 */
[----:B0-----:R-:W-:-:S04]  /*98a0*/  PRMT R59, R58, 0x9910, RZ ;  /* 0x000099103a3b7816 */ /* 0x001fc800000000ff */
[----:B------:R-:W-:-:S04]  /*98b0*/  ISETP.NE.AND P1, PT, R59, 0x7fff, PT ;  /* 0x00007fff3b00780c */ /* 0x000fc80003f25270 */
[----:B------:R-:W-:Y:S02]  /*98c0*/  SEL R58, R58, 0x8000, P1 ;  /* 0x000080003a3a7807 */ /* 0x000fe40000800000 */
        /* <DEDUP_REMOVED lines=8> */
[----:B------:R-:W-:Y:S02]  /*9950*/  LOP3.LUT R55, R55, UR4, RZ, 0x30, !PT ;  /* 0x0000000437377c12 */ /* 0x000fe4000f8e30ff */
[----:B------:R-:W-:Y:S02]  /*9960*/  LOP3.LUT R42, R42, UR4, RZ, 0x30, !PT ;  /* 0x000000042a2a7c12 */ /* 0x000fe4000f8e30ff */
[----:B------:R-:W-:-:S02]  /*9970*/  LOP3.LUT R43, R43, UR4, RZ, 0x30, !PT ;  /* 0x000000042b2b7c12 */ /* 0x000fc4000f8e30ff */
[----:B------:R-:W-:Y:S02]  /*9980*/  LOP3.LUT R44, R44, UR4, RZ, 0x30, !PT ;  /* 0x000000042c2c7c12 */ /* 0x000fe4000f8e30ff */
[----:B------:R-:W-:Y:S02]  /*9990*/  LOP3.LUT R45, R45, UR4, RZ, 0x30, !PT ;  /* 0x000000042d2d7c12 */ /* 0x000fe4000f8e30ff */
[----:B------:R-:W-:Y:S02]  /*99a0*/  LOP3.LUT R46, R46, UR4, RZ, 0x30, !PT ;  /* 0x000000042e2e7c12 */ /* 0x000fe4000f8e30ff */
        /* <DEDUP_REMOVED lines=10> */
[----:B------:R-:W-:Y:S01]  /*9a50*/  LOP3.LUT R58, R58, UR4, RZ, 0x30, !PT ;  /* 0x000000043a3a7c12 */ /* 0x000fe2000f8e30ff */
[----:B------:R-:W-:Y:S06]  /*9a60*/  @!P0 BRA `(.L_x_110) ;  /* 0x0000000000d08947 */ /* 0x000fec0003800000 */
[----:B------:R-:W-:Y:S02]  /*9a70*/  IMAD R59, R5, 0x2200, RZ ;  /* 0x00002200053b7824 */ /* 0x000fe400078e02ff */
[----:B------:R-:W-:Y:S02]  /*9a80*/  VIADD R60, R4, 0x20 ;  /* 0x00000020043c7836 */ /* 0x000fe40000000000 */
[----:B------:R-:W-:-:S05]  /*9a90*/  IMAD.IADD R59, R24, 0x1, -R59 ;  /* 0x00000001183b7824 */ /* 0x000fca00078e0a3b */
[-C--:B------:R-:W-:Y:S01]  /*9aa0*/  ISETP.GE.AND P4, PT, R60, R59.reuse, PT ;  /* 0x0000003b3c00720c */ /* 0x080fe20003f86270 */
[C---:B------:R-:W-:Y:S01]  /*9ab0*/  VIADD R60, R4.reuse, 0x40 ;  /* 0x00000040043c7836 */ /* 0x040fe20000000000 */
[----:B------:R-:W-:-:S04]  /*9ac0*/  ISETP.GE.AND P5, PT, R4, R59, PT ;  /* 0x0000003b0400720c */ /* 0x000fc80003fa6270 */
[----:B------:R-:W-:Y:S01]  /*9ad0*/  ISETP.GE.AND P3, PT, R60, R59, PT ;  /* 0x0000003b3c00720c */ /* 0x000fe20003f66270 */
[----:B------:R-:W-:-:S05]  /*9ae0*/  VIADD R60, R4, 0x60 ;  /* 0x00000060043c7836 */ /* 0x000fca0000000000 */
[-C--:B------:R-:W-:Y:S01]  /*9af0*/  ISETP.GE.AND P2, PT, R60, R59.reuse, PT ;  /* 0x0000003b3c00720c */ /* 0x080fe20003f46270 */
[----:B------:R-:W-:Y:S01]  /*9b00*/  VIADD R60, R4, 0x80 ;  /* 0x00000080043c7836 */ /* 0x000fe20000000000 */
[----:B-----5:R0:W5:Y:S04]  /*9b10*/  @!P4 LDG.E R26, desc[UR8][R2.64+0x80] ;  /* 0x00008008021ac981 */ /* 0x020168000c1e1900 */
[-C--:B------:R-:W-:Y:S01]  /*9b20*/  ISETP.GE.AND P1, PT, R60, R59.reuse, PT ;  /* 0x0000003b3c00720c */ /* 0x080fe20003f26270 */
[----:B------:R-:W-:Y:S01]  /*9b30*/  VIADD R60, R4, 0xa0 ;  /* 0x000000a0043c7836 */ /* 0x000fe20000000000 */
[----:B------:R0:W5:Y:S04]  /*9b40*/  @!P5 LDG.E R25, desc[UR8][R2.64] ;  /* 0x000000080219d981 */ /* 0x000168000c1e1900 */
        /* <DEDUP_REMOVED lines=27> */
[----:B------:R-:W-:Y:S01]  /*9d00*/  ISETP.GE.AND P3, PT, R60, R59, PT ;  /* 0x0000003b3c00720c */ /* 0x000fe20003f66270 */
[C---:B------:R-:W-:Y:S01]  /*9d10*/  VIADD R60, R4.reuse, 0x1e0 ;  /* 0x000001e0043c7836 */ /* 0x040fe20000000000 */
[----:B------:R0:W5:Y:S01]  /*9d20*/  @!P6 LDG.E R36, desc[UR8][R2.64+0x580] ;  /* 0x000580080224e981 */ /* 0x000162000c1e1900 */
[----:B------:R-:W-:-:S03]  /*9d30*/  VIADD R4, R4, 0x200 ;  /* 0x0000020004047836 */ /* 0x000fc60000000000 */
[-C--:B------:R-:W-:Y:S01]  /*9d40*/  ISETP.GE.AND P2, PT, R60, R59.reuse, PT ;  /* 0x0000003b3c00720c */ /* 0x080fe20003f46270 */
[----:B------:R0:W5:Y:S01]  /*9d50*/  @!P5 LDG.E R37, desc[UR8][R2.64+0x600] ;  /* 0x000600080225d981 */ /* 0x000162000c1e1900 */
[----:B------:R-:W-:-:S03]  /*9d60*/  ISETP.GE.AND P1, PT, R4, R59, PT ;  /* 0x0000003b0400720c */ /* 0x000fc60003f26270 */
[----:B------:R0:W5:Y:S04]  /*9d70*/  @!P4 LDG.E R38, desc[UR8][R2.64+0x680] ;  /* 0x000680080226c981 */ /* 0x000168000c1e1900 */
[----:B------:R0:W5:Y:S04]  /*9d80*/  @!P3 LDG.E R39, desc[UR8][R2.64+0x700] ;  /* 0x000700080227b981 */ /* 0x000168000c1e1900 */
[----:B------:R0:W5:Y:S04]  /*9d90*/  @!P2 LDG.E R40, desc[UR8][R2.64+0x780] ;  /* 0x000780080228a981 */ /* 0x000168000c1e1900 */
[----:B------:R0:W5:Y:S02]  /*9da0*/  @!P1 LDG.E R41, desc[UR8][R2.64+0x800] ;  /* 0x0008000802299981 */ /* 0x000164000c1e1900 */
.L_x_110:
[----:B------:R-:W1:Y:S01]  /*9db0*/  S2UR UR5, SR_CgaCtaId ;  /* 0x00000000000579c3 */ /* 0x000e620000008800 */
[----:B------:R-:W-:-:S07]  /*9dc0*/  UMOV UR4, 0x400 ;  /* 0x0000040000047882 */ /* 0x000fce0000000000 */
[----:B------:R-:W-:Y:S01]  /*9dd0*/  BAR.SYNC.DEFER_BLOCKING 0x0 ;  /* 0x0000000000007b1d */ /* 0x000fe20000010000 */
[----:B-1----:R-:W-:-:S06]  /*9de0*/  ULEA UR4, UR5, UR4, 0x18 ;  /* 0x0000000405047291 */ /* 0x002fcc000f8ec0ff */
[----:B0-----:R-:W-:Y:S02]  /*9df0*/  LEA R3, R6, UR4, 0x1 ;  /* 0x0000000406037c11 */ /* 0x001fe4000f8e08ff */
[----:B------:R-:W-:-:S03]  /*9e00*/  LEA R2, R7, UR4, 0x1 ;  /* 0x0000000407027c11 */ /* 0x000fc6000f8e08ff */
[----:B------:R-:W-:Y:S01]  /*9e10*/  IMAD R6, R6, 0x2, R3 ;  /* 0x0000000206067824 */ /* 0x000fe200078e0203 */
[C---:B------:R-:W-:Y:S01]  /*9e20*/  LEA R3, R8.reuse, UR4, 0x1 ;  /* 0x0000000408037c11 */ /* 0x040fe2000f8e08ff */
[----:B------:R-:W-:Y:S01]  /*9e30*/  IMAD R7, R7, 0x2, R2 ;  /* 0x0000000207077824 */ /* 0x000fe200078e0202 */
[C---:B------:R-:W-:Y:S02]  /*9e40*/  LEA R2, R9.reuse, UR4, 0x1 ;  /* 0x0000000409027c11 */ /* 0x040fe4000f8e08ff */
[----:B-----5:R0:W-:Y:S01]  /*9e50*/  STS [R6+-0x4], R25 ;  /* 0xfffffc1906007388 */ /* 0x0201e20000000800 */
[----:B------:R-:W-:Y:S01]  /*9e60*/  IMAD R8, R8, 0x2, R3 ;  /* 0x0000000208087824 */ /* 0x000fe200078e0203 */
[C---:B------:R-:W-:Y:S01]  /*9e70*/  LEA R3, R10.reuse, UR4, 0x1 ;  /* 0x000000040a037c11 */ /* 0x040fe2000f8e08ff */
[----:B------:R-:W-:Y:S01]  /*9e80*/  IMAD R9, R9, 0x2, R2 ;  /* 0x0000000209097824 */ /* 0x000fe200078e0202 */
[C---:B------:R-:W-:Y:S01]  /*9e90*/  LEA R2, R11.reuse, UR4, 0x1 ;  /* 0x000000040b027c11 */ /* 0x040fe2000f8e08ff */
[----:B------:R-:W-:Y:S02]  /*9ea0*/  STS [R7+-0x4], R26 ;  /* 0xfffffc1a07007388 */ /* 0x000fe40000000800 */
[----:B------:R-:W-:Y:S01]  /*9eb0*/  IMAD R10, R10, 0x2, R3 ;  /* 0x000000020a0a7824 */ /* 0x000fe200078e0203 */
[----:B------:R-:W-:Y:S01]  /*9ec0*/  LEA R3, R12, UR4, 0x1 ;  /* 0x000000040c037c11 */ /* 0x000fe2000f8e08ff */
[----:B------:R-:W-:Y:S01]  /*9ed0*/  IMAD R11, R11, 0x2, R2 ;  /* 0x000000020b0b7824 */ /* 0x000fe200078e0202 */
[C---:B------:R-:W-:Y:S01]  /*9ee0*/  LEA R2, R13.reuse, UR4, 0x1 ;  /* 0x000000040d027c11 */ /* 0x040fe2000f8e08ff */
[----:B------:R1:W-:Y:S01]  /*9ef0*/  STS [R8+-0x4], R27 ;  /* 0xfffffc1b08007388 */ /* 0x0003e20000000800 */
[----:B0-----:R-:W-:Y:S01]  /*9f00*/  LEA R25, R18, UR4, 0x1 ;  /* 0x0000000412197c11 */ /* 0x001fe2000f8e08ff */
[----:B------:R-:W-:Y:S01]  /*9f10*/  IMAD R12, R12, 0x2, R3 ;  /* 0x000000020c0c7824 */ /* 0x000fe200078e0203 */
[----:B------:R-:W-:Y:S01]  /*9f20*/  LEA R3, R14, UR4, 0x1 ;  /* 0x000000040e037c11 */ /* 0x000fe2000f8e08ff */
[----:B------:R-:W-:Y:S01]  /*9f30*/  IMAD R13, R13, 0x2, R2 ;  /* 0x000000020d0d7824 */ /* 0x000fe200078e0202 */
[C---:B------:R-:W-:Y:S01]  /*9f40*/  LEA R2, R15.reuse, UR4, 0x1 ;  /* 0x000000040f027c11 */ /* 0x040fe2000f8e08ff */
[----:B------:R-:W-:Y:S01]  /*9f50*/  IMAD R4, R18, 0x2, R25 ;  /* 0x0000000212047824 */ /* 0x000fe200078e0219 */
[----:B------:R0:W-:Y:S01]  /*9f60*/  STS [R9+-0x4], R28 ;  /* 0xfffffc1c09007388 */ /* 0x0001e20000000800 */
[----:B------:R-:W-:Y:S01]  /*9f70*/  IMAD R14, R14, 0x2, R3 ;  /* 0x000000020e0e7824 */ /* 0x000fe200078e0203 */
[----:B------:R-:W-:Y:S01]  /*9f80*/  LEA R3, R16, UR4, 0x1 ;  /* 0x0000000410037c11 */ /* 0x000fe2000f8e08ff */
[----:B------:R-:W-:Y:S01]  /*9f90*/  IMAD R15, R15, 0x2, R2 ;  /* 0x000000020f0f7824 */ /* 0x000fe200078e0202 */
[----:B------:R-:W-:Y:S01]  /*9fa0*/  LEA R2, R17, UR4, 0x1 ;  /* 0x0000000411027c11 */ /* 0x000fe2000f8e08ff */
[----:B------:R2:W-:Y:S01]  /*9fb0*/  STS [R10+-0x4], R29 ;  /* 0xfffffc1d0a007388 */ /* 0x0005e20000000800 */
[----:B-1----:R-:W-:Y:S01]  /*9fc0*/  LOP3.LUT R8, R0, 0xc00, RZ, 0xfc, !PT ;  /* 0x00000c0000087812 */ /* 0x002fe200078efcff */
[----:B------:R-:W-:-:S02]  /*9fd0*/  IMAD R16, R16, 0x2, R3 ;  /* 0x0000000210107824 */ /* 0x000fc400078e0203 */
[----:B------:R-:W-:Y:S01]  /*9fe0*/  IMAD R3, R17, 0x2, R2 ;  /* 0x0000000211037824 */ /* 0x000fe200078e0202 */
[C---:B------:R-:W-:Y:S01]  /*9ff0*/  LEA R2, R19.reuse, UR4, 0x1 ;  /* 0x0000000413027c11 */ /* 0x040fe2000f8e08ff */
[----:B------:R1:W-:Y:S01]  /*a000*/  STS [R11+-0x4], R30 ;  /* 0xfffffc1e0b007388 */ /* 0x0003e20000000800 */
[----:B------:R-:W-:Y:S01]  /*a010*/  LEA R17, R20, UR4, 0x1 ;  /* 0x0000000414117c11 */ /* 0x000fe2000f8e08ff */
[C---:B------:R-:W-:Y:S01]  /*a020*/  VIADD R18, R0.reuse, 0xe00 ;  /* 0x00000e0000127836 */ /* 0x040fe20000000000 */
[----:B0-----:R-:W-:Y:S01]  /*a030*/  LOP3.LUT R9, R0, 0x2000, RZ, 0xfc, !PT ;  /* 0x0000200000097812 */ /* 0x001fe200078efcff */
[----:B------:R-:W-:Y:S01]  /*a040*/  IMAD R25, R19, 0x2, R2 ;  /* 0x0000000213197824 */ /* 0x000fe200078e0202 */
[C---:B------:R-:W-:Y:S01]  /*a050*/  LEA R2, R21.reuse, UR4, 0x1 ;  /* 0x0000000415027c11 */ /* 0x040fe2000f8e08ff */
[----:B------:R-:W-:Y:S01]  /*a060*/  IMAD R6, R20, 0x2, R17 ;  /* 0x0000000214067824 */ /* 0x000fe200078e0211 */
[----:B------:R-:W-:Y:S01]  /*a070*/  LEA R17, R22, UR4, 0x1 ;  /* 0x0000000416117c11 */ /* 0x000fe2000f8e08ff */
[----:B------:R0:W-:Y:S01]  /*a080*/  STS [R12+-0x4], R31 ;  /* 0xfffffc1f0c007388 */ /* 0x0001e20000000800 */
[C---:B------:R-:W-:Y:S01]  /*a090*/  VIADD R19, R0.reuse, 0xa00 ;  /* 0x00000a0000137836 */ /* 0x040fe20000000000 */
[----:B------:R-:W-:Y:S01]  /*a0a0*/  LOP3.LUT R20, R0, 0x800, RZ, 0xfc, !PT ;  /* 0x0000080000147812 */ /* 0x000fe200078efcff */
[----:B------:R-:W-:Y:S01]  /*a0b0*/  IMAD R21, R21, 0x2, R2 ;  /* 0x0000000215157824 */ /* 0x000fe200078e0202 */
[----:B------:R3:W-:Y:S01]  /*a0c0*/  STS [R13+-0x4], R32 ;  /* 0xfffffc200d007388 */ /* 0x0007e20000000800 */
[----:B------:R-:W-:Y:S01]  /*a0d0*/  IMAD R22, R22, 0x2, R17 ;  /* 0x0000000216167824 */ /* 0x000fe200078e0211 */
[C---:B------:R-:W-:Y:S01]  /*a0e0*/  LOP3.LUT R17, R0.reuse, 0x1000, RZ, 0xfc, !PT ;  /* 0x0000100000117812 */ /* 0x040fe200078efcff */
[C---:B--2---:R-:W-:Y:S01]  /*a0f0*/  VIADD R10, R0.reuse, 0x1e00 ;  /* 0x00001e00000a7836 */ /* 0x044fe20000000000 */
[----:B------:R-:W2:Y:S01]  /*a100*/  S2R R2, SR_TID.X ;  /* 0x0000000000027919 */ /* 0x000ea20000002100 */
[C---:B-1----:R-:W-:Y:S01]  /*a110*/  LOP3.LUT R11, R0.reuse, 0x1c00, RZ, 0xfc, !PT ;  /* 0x00001c00000b7812 */ /* 0x042fe200078efcff */
[C---:B0-----:R-:W-:Y:S01]  /*a120*/  VIADD R12, R0.reuse, 0x1a00 ;  /* 0x00001a00000c7836 */ /* 0x041fe20000000000 */
[----:B------:R0:W-:Y:S01]  /*a130*/  STS [R14+-0x4], R33 ;  /* 0xfffffc210e007388 */ /* 0x0001e20000000800 */
[----:B---3--:R-:W-:-:S03]  /*a140*/  LOP3.LUT R13, R0, 0x1800, RZ, 0xfc, !PT ;  /* 0x00001800000d7812 */ /* 0x008fc600078efcff */
[----:B------:R1:W-:Y:S04]  /*a150*/  STS [R15+-0x4], R34 ;  /* 0xfffffc220f007388 */ /* 0x0003e80000000800 */
[----:B------:R3:W-:Y:S01]  /*a160*/  STS [R16+-0x4], R35 ;  /* 0xfffffc2310007388 */ /* 0x0007e20000000800 */
[----:B0-----:R-:W-:-:S03]  /*a170*/  VIADD R14, R0, 0x1600 ;  /* 0x00001600000e7836 */ /* 0x001fc60000000000 */
[----:B------:R-:W-:Y:S01]  /*a180*/  STS [R3+-0x4], R36 ;  /* 0xfffffc2403007388 */ /* 0x000fe20000000800 */
[----:B-1----:R-:W-:-:S03]  /*a190*/  LOP3.LUT R15, R0, 0x1400, RZ, 0xfc, !PT ;  /* 0x00001400000f7812 */ /* 0x002fc600078efcff */
[----:B------:R-:W-:Y:S01]  /*a1a0*/  STS [R4+-0x4], R37 ;  /* 0xfffffc2504007388 */ /* 0x000fe20000000800 */
[----:B---3--:R-:W-:-:S03]  /*a1b0*/  VIADD R16, R0, 0x1200 ;  /* 0x0000120000107836 */ /* 0x008fc60000000000 */
[----:B------:R-:W-:Y:S04]  /*a1c0*/  STS [R25+-0x4], R38 ;  /* 0xfffffc2619007388 */ /* 0x000fe80000000800 */
[----:B------:R0:W-:Y:S04]  /*a1d0*/  STS [R6+-0x4], R39 ;  /* 0xfffffc2706007388 */ /* 0x0001e80000000800 */
[----:B------:R1:W-:Y:S04]  /*a1e0*/  STS [R21+-0x4], R40 ;  /* 0xfffffc2815007388 */ /* 0x0003e80000000800 */
[----:B------:R2:W-:Y:S01]  /*a1f0*/  STS [R22+-0x4], R41 ;  /* 0xfffffc2916007388 */ /* 0x0005e20000000800 */
[----:B0-----:R-:W-:-:S02]  /*a200*/  VIADD R6, R0, 0x200 ;  /* 0x0000020000067836 */ /* 0x001fc40000000000 */
[----:B-1----:R-:W-:Y:S01]  /*a210*/  VIADD R21, R0, 0x600 ;  /* 0x0000060000157836 */ /* 0x002fe20000000000 */
[----:B--2---:R-:W-:Y:S01]  /*a220*/  LOP3.LUT R22, R2, 0x400, RZ, 0xfc, !PT ;  /* 0x0000040002167812 */ /* 0x004fe200078efcff */
[----:B------:R-:W-:Y:S06]  /*a230*/  BAR.SYNC.DEFER_BLOCKING 0x0 ;  /* 0x0000000000007b1d */ /* 0x000fec0000010000 */
[----:B------:R-:W-:Y:S05]  /*a240*/  @P0 BRA `(.L_x_111) ;  /* 0x0000000400e80947 */ /* 0x000fea0003800000 */
[----:B------:R-:W-:Y:S01]  /*a250*/  LEA R55, R55, UR4, 0x2 ;  /* 0x0000000437377c11 */ /* 0x000fe2000f8e10ff */
[----:B------:R-:W-:Y:S01]  /*a260*/  IMAD R23, R0, 0x2, R23 ;  /* 0x0000000200177824 */ /* 0x000fe200078e0217 */
[----:B------:R-:W0:Y:S01]  /*a270*/  LDC.64 R2, c[0x0][0x3b0] ;  /* 0x0000ec00ff027b82 */ /* 0x000e220000000a00 */
[----:B------:R-:W-:Y:S02]  /*a280*/  LEA R42, R42, UR4, 0x2 ;  /* 0x000000042a2a7c11 */ /* 0x000fe4000f8e10ff */
[----:B------:R-:W1:Y:S01]  /*a290*/  LDS R5, [R55+0x8800] ;  /* 0x0088000037057984 */ /* 0x000e620000000800 */
[----:B------:R-:W-:Y:S02]  /*a2a0*/  LEA R31, R43, UR4, 0x2 ;  /* 0x000000042b1f7c11 */ /* 0x000fe4000f8e10ff */
[----:B------:R-:W-:Y:S01]  /*a2b0*/  LEA R45, R45, UR4, 0x2 ;  /* 0x000000042d2d7c11 */ /* 0x000fe2000f8e10ff */
[----:B------:R-:W2:Y:S01]  /*a2c0*/  LDS R25, [R23] ;  /* 0x0000000017197984 */ /* 0x000ea20000000800 */
[----:B------:R-:W-:-:S02]  /*a2d0*/  LEA R47, R47, UR4, 0x2 ;  /* 0x000000042f2f7c11 */ /* 0x000fc4000f8e10ff */
[----:B------:R-:W-:Y:S02]  /*a2e0*/  LEA R48, R48, UR4, 0x2 ;  /* 0x0000000430307c11 */ /* 0x000fe4000f8e10ff */
[----:B------:R-:W-:Y:S01]  /*a2f0*/  LEA R50, R50, UR4, 0x2 ;  /* 0x0000000432327c11 */ /* 0x000fe2000f8e10ff */
[----:B-1----:R-:W-:Y:S01]  /*a300*/  IMAD.IADD R5, R5, 0x1, R0 ;  /* 0x0000000105057824 */ /* 0x002fe200078e0200 */
[----:B------:R-:W-:-:S03]  /*a310*/  LEA R0, R44, UR4, 0x2 ;  /* 0x000000042c007c11 */ /* 0x000fc6000f8e10ff */
[----:B0-----:R-:W-:-:S05]  /*a320*/  IMAD.WIDE.U32 R4, R5, 0x4, R2 ;  /* 0x0000000405047825 */ /* 0x001fca00078e0002 */
[----:B--2---:R-:W-:Y:S01]  /*a330*/  STG.E desc[UR8][R4.64], R25 ;  /* 0x0000001904007986 */ /* 0x004fe2000c101908 */
[----:B------:R-:W-:-:S03]  /*a340*/  NOP ;  /* 0x0000000000007918 */ /* 0x000fc60000000000 */
[----:B------:R-:W0:Y:S04]  /*a350*/  LDS R7, [R42+0x8800] ;  /* 0x008800002a077984 */ /* 0x000e280000000800 */
[----:B------:R-:W1:Y:S01]  /*a360*/  LDS R27, [R23+0x800] ;  /* 0x00080000171b7984 */ /* 0x000e620000000800 */
[----:B0-----:R-:W-:-:S04]  /*a370*/  IMAD.IADD R7, R6, 0x1, R7 ;  /* 0x0000000106077824 */ /* 0x001fc800078e0207 */
[----:B------:R-:W-:-:S05]  /*a380*/  IMAD.WIDE.U32 R6, R7, 0x4, R2 ;  /* 0x0000000407067825 */ /* 0x000fca00078e0002 */
[----:B-1----:R-:W-:Y:S01]  /*a390*/  STG.E desc[UR8][R6.64], R27 ;  /* 0x0000001b06007986 */ /* 0x002fe2000c101908 */
        /* <DEDUP_REMOVED lines=9> */
[----:B0-----:R-:W-:Y:S01]  /*a430*/  IMAD.IADD R7, R21, 0x1, R0 ;  /* 0x0000000115077824 */ /* 0x001fe200078e0200 */
[----:B------:R-:W-:-:S03]  /*a440*/  LEA R0, R46, UR4, 0x2 ;  /* 0x000000042e007c11 */ /* 0x000fc6000f8e10ff */
        /* <DEDUP_REMOVED lines=26> */
[----:B-1----:R0:W-:Y:S01]  /*a5f0*/  STG.E desc[UR8][R6.64], R21 ;  /* 0x0000001506007986 */ /* 0x0021e2000c101908 */
[----:B------:R-:W-:-:S03]  /*a600*/  NOP ;  /* 0x0000000000007918 */ /* 0x000fc60000000000 */
[----:B------:R-:W1:Y:S04]  /*a610*/  LDS R0, [R0+0x8800] ;  /* 0x0088000000007984 */ /* 0x000e680000000800 */
[----:B------:R-:W2:Y:S01]  /*a620*/  LDS R25, [R23+0x4000] ;  /* 0x0040000017197984 */ /* 0x000ea20000000800 */
[----:B0-----:R-:W-:Y:S01]  /*a630*/  LEA R21, R52, UR4, 0x2 ;  /* 0x0000000434157c11 */ /* 0x001fe2000f8e10ff */
[----:B-1----:R-:W-:Y:S01]  /*a640*/  IMAD.IADD R5, R17, 0x1, R0 ;  /* 0x0000000111057824 */ /* 0x002fe200078e0200 */
[----:B------:R-:W-:-:S03]  /*a650*/  LEA R0, R51, UR4, 0x2 ;  /* 0x0000000433007c11 */ /* 0x000fc6000f8e10ff */
[----:B------:R-:W-:-:S05]  /*a660*/  IMAD.WIDE.U32 R4, R5, 0x4, R2 ;  /* 0x0000000405047825 */ /* 0x000fca00078e0002 */
        /* <DEDUP_REMOVED lines=13> */
[----:B-1----:R0:W-:Y:S01]  /*a740*/  STG.E desc[UR8][R4.64], R19 ;  /* 0x0000001304007986 */ /* 0x0021e2000c101908 */
[----:B------:R-:W-:-:S03]  /*a750*/  NOP ;  /* 0x0000000000007918 */ /* 0x000fc60000000000 */
[----:B------:R-:W1:Y:S04]  /*a760*/  LDS R21, [R21+0x8800] ;  /* 0x0088000015157984 */ /* 0x000e680000000800 */
[----:B------:R-:W2:Y:S01]  /*a770*/  LDS R15, [R23+0x5800] ;  /* 0x00580000170f7984 */ /* 0x000ea20000000800 */
[----:B0-----:R-:W-:Y:S01]  /*a780*/  LEA R19, R54, UR4, 0x2 ;  /* 0x0000000436137c11 */ /* 0x001fe2000f8e10ff */
[----:B-1----:R-:W-:-:S04]  /*a790*/  IMAD.IADD R7, R14, 0x1, R21 ;  /* 0x000000010e077824 */ /* 0x002fc800078e0215 */
[----:B------:R-:W-:-:S05]  /*a7a0*/  IMAD.WIDE.U32 R6, R7, 0x4, R2 ;  /* 0x0000000407067825 */ /* 0x000fca00078e0002 */
[----:B--2---:R-:W-:Y:S01]  /*a7b0*/  STG.E desc[UR8][R6.64], R15 ;  /* 0x0000000f06007986 */ /* 0x004fe2000c101908 */
        /* <DEDUP_REMOVED lines=33> */
[----:B------:R-:W-:Y:S01]  /*a9d0*/  NOP ;  /* 0x0000000000007918 */ /* 0x000fe20000000000 */
[----:B------:R-:W-:Y:S05]  /*a9e0*/  EXIT ;  /* 0x000000000000794d */ /* 0x000fea0003800000 */
.L_x_111:
[----:B------:R-:W-:Y:S01]  /*a9f0*/  IMAD R7, R5, -0x2200, R24 ;  /* 0xffffde0005077824 */ /* 0x000fe200078e0218 */
[----:B------:R-:W-:Y:S02]  /*aa00*/  LEA R55, R55, UR4, 0x2 ;  /* 0x0000000437377c11 */ /* 0x000fe4000f8e10ff */
[----:B------:R-:W-:Y:S02]  /*aa10*/  LEA R42, R42, UR4, 0x2 ;  /* 0x000000042a2a7c11 */ /* 0x000fe4000f8e10ff */
[-C--:B------:R-:W-:Y:S01]  /*aa20*/  ISETP.GE.AND P0, PT, R0, R7.reuse, PT ;  /* 0x000000070000720c */ /* 0x080fe20003f06270 */
[----:B------:R-:W0:Y:S01]  /*aa30*/  LDS R5, [R55+0x8800] ;  /* 0x0088000037057984 */ /* 0x000e220000000800 */
[----:B------:R-:W-:Y:S02]  /*aa40*/  ISETP.GE.AND P1, PT, R6, R7, PT ;  /* 0x000000070600720c */ /* 0x000fe40003f26270 */
[----:B------:R-:W-:Y:S02]  /*aa50*/  LEA R43, R43, UR4, 0x2 ;  /* 0x000000042b2b7c11 */ /* 0x000fe4000f8e10ff */
[----:B------:R-:W-:-:S02]  /*aa60*/  LEA R45, R45, UR4, 0x2 ;  /* 0x000000042d2d7c11 */ /* 0x000fc4000f8e10ff */
[----:B------:R-:W-:Y:S02]  /*aa70*/  LEA R47, R47, UR4, 0x2 ;  /* 0x000000042f2f7c11 */ /* 0x000fe4000f8e10ff */
[----:B------:R-:W-:Y:S02]  /*aa80*/  LEA R48, R48, UR4, 0x2 ;  /* 0x0000000430307c11 */ /* 0x000fe4000f8e10ff */
[----:B------:R-:W-:Y:S01]  /*aa90*/  LEA R50, R50, UR4, 0x2 ;  /* 0x0000000432327c11 */ /* 0x000fe2000f8e10ff */
[C-C-:B------:R-:W-:Y:S01]  /*aaa0*/  @!P0 IMAD R25, R0.reuse, 0x2, R23.reuse ;  /* 0x0000000200198824 */ /* 0x140fe200078e0217 */
[----:B------:R-:W1:Y:S01]  /*aab0*/  @!P0 LDC.64 R2, c[0x0][0x3b0] ;  /* 0x0000ec00ff028b82 */ /* 0x000e620000000a00 */
[----:B------:R-:W-:Y:S01]  /*aac0*/  @!P1 IMAD R29, R0, 0x2, R23 ;  /* 0x00000002001d9824 */ /* 0x000fe200078e0217 */
[----:B------:R-:W-:Y:S02]  /*aad0*/  LEA R52, R52, UR4, 0x2 ;  /* 0x0000000434347c11 */ /* 0x000fe4000f8e10ff */
[----:B------:R-:W-:Y:S01]  /*aae0*/  LEA R54, R54, UR4, 0x2 ;  /* 0x0000000436367c11 */ /* 0x000fe2000f8e10ff */
[----:B------:R-:W2:Y:S01]  /*aaf0*/  @!P0 LDS R25, [R25] ;  /* 0x0000000019198984 */ /* 0x000ea20000000800 */
[----:B------:R-:W-:Y:S01]  /*ab00*/  LEA R57, R57, UR4, 0x2 ;  /* 0x0000000439397c11 */ /* 0x000fe2000f8e10ff */
[----:B0-----:R-:W-:-:S04]  /*ab10*/  @!P0 IMAD.IADD R5, R5, 0x1, R0 ;  /* 0x0000000105058824 */ /* 0x001fc800078e0200 */
[----:B-1----:R-:W-:Y:S02]  /*ab20*/  @!P0 IMAD.WIDE.U32 R2, R5, 0x4, R2 ;  /* 0x0000000405028825 */ /* 0x002fe400078e0002 */
[----:B------:R-:W0:Y:S03]  /*ab30*/  @!P1 LDC.64 R4, c[0x0][0x3b0] ;  /* 0x0000ec00ff049b82 */ /* 0x000e260000000a00 */
[----:B--2---:R1:W-:Y:S01]  /*ab40*/  @!P0 STG.E desc[UR8][R2.64], R25 ;  /* 0x0000001902008986 */ /* 0x0043e2000c101908 */
[----:B------:R-:W-:-:S03]  /*ab50*/  NOP ;  /* 0x0000000000007918 */ /* 0x000fc60000000000 */
[----:B------:R-:W2:Y:S01]  /*ab60*/  LDS R27, [R42+0x8800] ;  /* 0x008800002a1b7984 */ /* 0x000ea20000000800 */
[----:B------:R-:W-:-:S03]  /*ab70*/  ISETP.GE.AND P0, PT, R22, R7, PT ;  /* 0x000000071600720c */ /* 0x000fc60003f06270 */
[----:B------:R-:W3:Y:S10]  /*ab80*/  @!P1 LDS R29, [R29+0x800] ;  /* 0x000800001d1d9984 */ /* 0x000ef40000000800 */
[----:B-1----:R-:W1:Y:S01]  /*ab90*/  @!P0 LDC.64 R2, c[0x0][0x3b0] ;  /* 0x0000ec00ff028b82 */ /* 0x002e620000000a00 */
[----:B--2---:R-:W-:Y:S01]  /*aba0*/  IMAD.IADD R27, R6, 0x1, R27 ;  /* 0x00000001061b7824 */ /* 0x004fe200078e021b */
[----:B------:R-:W-:-:S03]  /*abb0*/  LEA R6, R44, UR4, 0x2 ;  /* 0x000000042c067c11 */ /* 0x000fc6000f8e10ff */
[----:B0-----:R-:W-:-:S04]  /*abc0*/  @!P1 IMAD.WIDE.U32 R4, R27, 0x4, R4 ;  /* 0x000000041b049825 */ /* 0x001fc800078e0004 */
[----:B------:R-:W-:Y:S01]  /*abd0*/  @!P0 IMAD R27, R0, 0x2, R23 ;  /* 0x00000002001b8824 */ /* 0x000fe200078e0217 */
[----:B---3--:R0:W-:Y:S01]  /*abe0*/  @!P1 STG.E desc[UR8][R4.64], R29 ;  /* 0x0000001d04009986 */ /* 0x0081e2000c101908 */
[----:B------:R-:W-:-:S03]  /*abf0*/  NOP ;  /* 0x0000000000007918 */ /* 0x000fc60000000000 */
[----:B------:R-:W2:Y:S01]  /*ac00*/  LDS R25, [R43+0x8800] ;  /* 0x008800002b197984 */ /* 0x000ea20000000800 */
[----:B------:R-:W-:-:S03]  /*ac10*/  ISETP.GE.AND P1, PT, R21, R7, PT ;  /* 0x000000071500720c */ /* 0x000fc60003f26270 */
[----:B------:R-:W3:Y:S10]  /*ac20*/  @!P0 LDS R27, [R27+0x1000] ;  /* 0x001000001b1b8984 */ /* 0x000ef40000000800 */
[----:B0-----:R-:W0:Y:S01]  /*ac30*/  @!P1 LDC.64 R4, c[0x0][0x3b0] ;  /* 0x0000ec00ff049b82 */ /* 0x001e220000000a00 */
[----:B--2---:R-:W-:-:S04]  /*ac40*/  IMAD.IADD R25, R22, 0x1, R25 ;  /* 0x0000000116197824 */ /* 0x004fc800078e0219 */
[----:B-1----:R-:W-:-:S04]  /*ac50*/  @!P0 IMAD.WIDE.U32 R2, R25, 0x4, R2 ;  /* 0x0000000419028825 */ /* 0x002fc800078e0002 */
[----:B------:R-:W-:Y:S01]  /*ac60*/  @!P1 IMAD R25, R0, 0x2, R23 ;  /* 0x0000000200199824 */ /* 0x000fe200078e0217 */
[----:B---3--:R1:W-:Y:S01]  /*ac70*/  @!P0 STG.E desc[UR8][R2.64], R27 ;  /* 0x0000001b02008986 */ /* 0x0083e2000c101908 */
[----:B------:R-:W-:-:S03]  /*ac80*/  NOP ;  /* 0x0000000000007918 */ /* 0x000fc60000000000 */
[----:B------:R-:W2:Y:S01]  /*ac90*/  LDS R6, [R6+0x8800] ;  /* 0x0088000006067984 */ /* 0x000ea20000000800 */
[----:B------:R-:W-:-:S03]  /*aca0*/  ISETP.GE.AND P0, PT, R20, R7, PT ;  /* 0x000000071400720c */ /* 0x000fc60003f06270 */
[----:B------:R-:W3:Y:S10]  /*acb0*/  @!P1 LDS R25, [R25+0x1800] ;  /* 0x0018000019199984 */ /* 0x000ef40000000800 */
[----:B-1----:R-:W-:Y:S01]  /*acc0*/  @!P0 IMAD R27, R0, 0x2, R23 ;  /* 0x00000002001b8824 */ /* 0x002fe200078e0217 */
[----:B------:R-:W1:Y:S01]  /*acd0*/  @!P0 LDC.64 R2, c[0x0][0x3b0] ;  /* 0x0000ec00ff028b82 */ /* 0x000e620000000a00 */
[----:B--2---:R-:W-:Y:S01]  /*ace0*/  IMAD.IADD R21, R21, 0x1, R6 ;  /* 0x0000000115157824 */ /* 0x004fe200078e0206 */
[----:B------:R-:W-:-:S03]  /*acf0*/  LEA R6, R46, UR4, 0x2 ;  /* 0x000000042e067c11 */ /* 0x000fc6000f8e10ff */
[----:B0-----:R-:W-:-:S05]  /*ad00*/  @!P1 IMAD.WIDE.U32 R4, R21, 0x4, R4 ;  /* 0x0000000415049825 */ /* 0x001fca00078e0004 */
        /* <DEDUP_REMOVED lines=14> */
[----:B------:R-:W-:Y:S01]  /*adf0*/  @!P0 IMAD R25, R0, 0x2, R23 ;  /* 0x0000000200198824 */ /* 0x000fe200078e0217 */
[----:B-1----:R-:W1:Y:S01]  /*ae00*/  @!P0 LDC.64 R2, c[0x0][0x3b0] ;  /* 0x0000ec00ff028b82 */ /* 0x002e620000000a00 */
        /* <DEDUP_REMOVED lines=8> */
[----:B0-----:R-:W-:Y:S01]  /*ae90*/  @!P1 IMAD R21, R0, 0x2, R23 ;  /* 0x0000000200159824 */ /* 0x001fe200078e0217 */
[----:B------:R-:W0:Y:S01]  /*aea0*/  @!P1 LDC.64 R4, c[0x0][0x3b0] ;  /* 0x0000ec00ff049b82 */ /* 0x000e220000000a00 */
[----:B--2---:R-:W-:-:S04]  /*aeb0*/  IMAD.IADD R19, R8, 0x1, R19 ;  /* 0x0000000108137824 */ /* 0x004fc800078e0213 */
[----:B-1----:R-:W-:-:S05]  /*aec0*/  @!P0 IMAD.WIDE.U32 R2, R19, 0x4, R2 ;  /* 0x0000000413028825 */ /* 0x002fca00078e0002 */
[----:B---3--:R1:W-:Y:S01]  /*aed0*/  @!P0 STG.E desc[UR8][R2.64], R25 ;  /* 0x0000001902008986 */ /* 0x0083e2000c101908 */
[----:B------:R-:W-:-:S03]  /*aee0*/  NOP ;  /* 0x0000000000007918 */ /* 0x000fc60000000000 */
[----:B------:R-:W2:Y:S01]  /*aef0*/  LDS R19, [R48+0x8800] ;  /* 0x0088000030137984 */ /* 0x000ea20000000800 */
[----:B------:R-:W-:-:S03]  /*af00*/  ISETP.GE.AND P0, PT, R17, R7, PT ;  /* 0x000000071100720c */ /* 0x000fc60003f06270 */
[----:B------:R-:W3:Y:S10]  /*af10*/  @!P1 LDS R21, [R21+0x3800] ;  /* 0x0038000015159984 */ /* 0x000ef40000000800 */
[----:B-1----:R-:W1:Y:S01]  /*af20*/  @!P0 LDC.64 R2, c[0x0][0x3b0] ;  /* 0x0000ec00ff028b82 */ /* 0x002e620000000a00 */
[----:B--2---:R-:W-:-:S04]  /*af30*/  IMAD.IADD R19, R18, 0x1, R19 ;  /* 0x0000000112137824 */ /* 0x004fc800078e0213 */
[----:B0-----:R-:W-:-:S04]  /*af40*/  @!P1 IMAD.WIDE.U32 R4, R19, 0x4, R4 ;  /* 0x0000000413049825 */ /* 0x001fc800078e0004 */
[----:B------:R-:W-:Y:S01]  /*af50*/  @!P0 IMAD R19, R0, 0x2, R23 ;  /* 0x0000000200138824 */ /* 0x000fe200078e0217 */
[----:B---3--:R0:W-:Y:S01]  /*af60*/  @!P1 STG.E desc[UR8][R4.64], R21 ;  /* 0x0000001504009986 */ /* 0x0081e2000c101908 */
[----:B------:R-:W-:-:S03]  /*af70*/  NOP ;  /* 0x0000000000007918 */ /* 0x000fc60000000000 */
[----:B------:R-:W2:Y:S01]  /*af80*/  LDS R6, [R6+0x8800] ;  /* 0x0088000006067984 */ /* 0x000ea20000000800 */
[----:B------:R-:W-:-:S03]  /*af90*/  ISETP.GE.AND P1, PT, R16, R7, PT ;  /* 0x000000071000720c */ /* 0x000fc60003f26270 */
[----:B------:R-:W3:Y:S10]  /*afa0*/  @!P0 LDS R19, [R19+0x4000] ;  /* 0x0040000013138984 */ /* 0x000ef40000000800 */
[----:B0-----:R-:W-:Y:S01]  /*afb0*/  @!P1 IMAD R21, R0, 0x2, R23 ;  /* 0x0000000200159824 */ /* 0x001fe200078e0217 */
[----:B------:R-:W0:Y:S01]  /*afc0*/  @!P1 LDC.64 R4, c[0x0][0x3b0] ;  /* 0x0000ec00ff049b82 */ /* 0x000e220000000a00 */
[----:B--2---:R-:W-:Y:S01]  /*afd0*/  IMAD.IADD R17, R17, 0x1, R6 ;  /* 0x0000000111117824 */ /* 0x004fe200078e0206 */
[----:B------:R-:W-:-:S03]  /*afe0*/  LEA R6, R51, UR4, 0x2 ;  /* 0x0000000433067c11 */ /* 0x000fc6000f8e10ff */
        /* <DEDUP_REMOVED lines=15> */
[----:B------:R-:W-:Y:S01]  /*b0e0*/  @!P1 IMAD R19, R0, 0x2, R23 ;  /* 0x0000000200139824 */ /* 0x000fe200078e0217 */
[----:B0-----:R-:W0:Y:S01]  /*b0f0*/  @!P1 LDC.64 R4, c[0x0][0x3b0] ;  /* 0x0000ec00ff049b82 */ /* 0x001e220000000a00 */
        /* <DEDUP_REMOVED lines=46> */
[----:B------:R-:W-:Y:S01]  /*b3e0*/  @!P0 IMAD R7, R0, 0x2, R23 ;  /* 0x0000000200078824 */ /* 0x000fe200078e0217 */
[----:B-1----:R-:W1:Y:S01]  /*b3f0*/  @!P0 LDC.64 R2, c[0x0][0x3b0] ;  /* 0x0000ec00ff028b82 */ /* 0x002e620000000a00 */
[----:B--2---:R-:W-:-:S04]  /*b400*/  IMAD.IADD R11, R10, 0x1, R11 ;  /* 0x000000010a0b7824 */ /* 0x004fc800078e020b */
[----:B0-----:R-:W-:-:S05]  /*b410*/  @!P1 IMAD.WIDE.U32 R4, R11, 0x4, R4 ;  /* 0x000000040b049825 */ /* 0x001fca00078e0004 */
[----:B---3--:R-:W-:Y:S01]  /*b420*/  @!P1 STG.E desc[UR8][R4.64], R15 ;  /* 0x0000000f04009986 */ /* 0x008fe2000c101908 */
[----:B------:R-:W-:-:S03]  /*b430*/  NOP ;  /* 0x0000000000007918 */ /* 0x000fc60000000000 */
[----:B------:R-:W0:Y:S04]  /*b440*/  LDS R6, [R6+0x8800] ;  /* 0x0088000006067984 */ /* 0x000e280000000800 */
[----:B------:R-:W2:Y:S01]  /*b450*/  @!P0 LDS R7, [R7+0x8000] ;  /* 0x0080000007078984 */ /* 0x000ea20000000800 */
[----:B0-----:R-:W-:-:S04]  /*b460*/  IMAD.IADD R9, R9, 0x1, R6 ;  /* 0x0000000109097824 */ /* 0x001fc800078e0206 */
[----:B-1----:R-:W-:-:S05]  /*b470*/  @!P0 IMAD.WIDE.U32 R2, R9, 0x4, R2 ;  /* 0x0000000409028825 */ /* 0x002fca00078e0002 */
[----:B--2---:R-:W-:Y:S01]  /*b480*/  @!P0 STG.E desc[UR8][R2.64], R7 ;  /* 0x0000000702008986 */ /* 0x004fe2000c101908 */
[----:B------:R-:W-:Y:S01]  /*b490*/  NOP ;  /* 0x0000000000007918 */ /* 0x000fe20000000000 */
[----:B------:R-:W-:Y:S05]  /*b4a0*/  EXIT ;  /* 0x000000000000794d */ /* 0x000fea0003800000 */
.L_x_29:
[----:B------:R-:W-:Y:S02]  /*b4b0*/  IMAD.MOV.U32 R54, RZ, RZ, RZ ;  /* 0x000000ffff367224 */ /* 0x000fe400078e00ff */
[----:B------:R-:W-:Y:S02]  /*b4c0*/  IMAD.MOV.U32 R58, RZ, RZ, R59 ;  /* 0x000000ffff3a7224 */ /* 0x000fe400078e003b */
[----:B------:R-:W-:Y:S02]  /*b4d0*/  IMAD.MOV.U32 R60, RZ, RZ, 0x1 ;  /* 0x00000001ff3c7424 */ /* 0x000fe400078e00ff */
[----:B------:R-:W-:-:S07]  /*b4e0*/  IMAD.MOV.U32 R56, RZ, RZ, -0x1 ;  /* 0xffffffffff387424 */ /* 0x000fce00078e00ff */
[----:B------:R-:W-:Y:S05]  /*b4f0*/  WARPSYNC.COLLECTIVE R56, `(.L_x_112) ;  /* 0x0000000038087348 */ /* 0x000fea0003c00000 */
[----:B------:R0:W1:Y:S02]  /*b500*/  SHFL.UP P0, R54, R58, R60, R54 ;  /* 0x0400003c3a367389 */ /* 0x0000640000000036 */
[----:B01----:R-:W-:Y:S05]  /*b510*/  ENDCOLLECTIVE ;  /* 0x000000000000791b */ /* 0x003fea0003800000 */
.L_x_112:
[----:B------:R-:W-:Y:S02]  /*b520*/  IMAD.MOV.U32 R60, RZ, RZ, 0x2 ;  /* 0x00000002ff3c7424 */ /* 0x000fe400078e00ff */
[----:B------:R-:W-:Y:S02]  /*b530*/  IMAD.MOV.U32 R48, RZ, RZ, R54 ;  /* 0x000000ffff307224 */ /* 0x000fe400078e0036 */
[----:B------:R-:W-:Y:S02]  /*b540*/  IMAD.MOV.U32 R54, RZ, RZ, RZ ;  /* 0x000000ffff367224 */ /* 0x000fe400078e00ff */
[----:B------:R-:W-:-:S04]  /*b550*/  @P0 IMAD.IADD R48, R59, 0x1, R48 ;  /* 0x000000013b300824 */ /* 0x000fc800078e0230 */
[----:B------:R-:W-:-:S07]  /*b560*/  IMAD.MOV.U32 R58, RZ, RZ, R48 ;  /* 0x000000ffff3a7224 */ /* 0x000fce00078e0030 */
[----:B------:R-:W-:Y:S05]  /*b570*/  WARPSYNC.COLLECTIVE R56, `(.L_x_113) ;  /* 0x0000000038087348 */ /* 0x000fea0003c00000 */
[----:B------:R0:W1:Y:S02]  /*b580*/  SHFL.UP P0, R54, R58, R60, R54 ;  /* 0x0400003c3a367389 */ /* 0x0000640000000036 */
[----:B01----:R-:W-:Y:S05]  /*b590*/  ENDCOLLECTIVE ;  /* 0x000000000000791b */ /* 0x003fea0003800000 */
.L_x_113:
        /* <DEDUP_REMOVED lines=8> */
.L_x_114:
        /* <DEDUP_REMOVED lines=8> */
.L_x_115:
        /* <DEDUP_REMOVED lines=8> */
.L_x_116:
[----:B------:R-:W-:Y:S05]  /*b720*/  BRA `(.L_x_117) ;  /* 0xffffff7c00747947 */ /* 0x000fea000383ffff */
.L_x_118:
[----:B------:R-:W-:-:S00]  /*b730*/  BRA `(.L_x_118) ;  /* 0xfffffffc00fc7947 */ /* 0x000fc0000383ffff */
[----:B------:R-:W-:-:S00]  /*b740*/  NOP ;  /* 0x0000000000007918 */ /* 0x000fc00000000000 */
        /* <DEDUP_REMOVED lines=11> */
.L_x_494:


//--------------------- .text._ZN3cub18CUB_300001_SM_10006detail10radix_sort33DeviceRadixSortExclusiveSumKernelINS1_5radix10policy_hubI6__halfjjE10Policy1000EjEEvPT0_ --------------------------
	.section	.text._ZN3cub18CUB_300001_SM_10006detail10radix_sort33DeviceRadixSortExclusiveSumKernelINS1_5radix10policy_hubI6__halfjjE10Policy1000EjEEvPT0_,"ax",@progbits
	.align	128
        .global         _ZN3cub18CUB_300001_SM_10006detail10radix_sort33DeviceRadixSortExclusiveSumKernelINS1_5radix10policy_hubI6__halfjjE10Policy1000EjEEvPT0_
        .type           _ZN3cub18CUB_300001_SM_10006detail10radix_sort33DeviceRadixSortExclusiveSumKernelINS1_5radix10policy_hubI6__halfjjE10Policy1000EjEEvPT0_,@function
        .size           _ZN3cub18CUB_300001_SM_10006detail10radix_sort33DeviceRadixSortExclusiveSumKernelINS1_5radix10policy_hubI6__halfjjE10Policy1000EjEEvPT0_,(.L_x_495 - _ZN3cub18CUB_300001_SM_10006detail10radix_sort33DeviceRadixSortExclusiveSumKernelINS1_5radix10policy_hubI6__halfjjE10Policy1000EjEEvPT0_)
        .other          _ZN3cub18CUB_300001_SM_10006detail10radix_sort33DeviceRadixSortExclusiveSumKernelINS1_5radix10policy_hubI6__halfjjE10Policy1000EjEEvPT0_,@"STO_CUDA_ENTRY STV_DEFAULT"
_ZN3cub18CUB_300001_SM_10006detail10radix_sort33DeviceRadixSortExclusiveSumKernelINS1_5radix10policy_hubI6__halfjjE10Policy1000EjEEvPT0_:
.text._ZN3cub18CUB_300001_SM_10006detail10radix_sort33DeviceRadixSortExclusiveSumKernelINS1_5radix10policy_hubI6__halfjjE10Policy1000EjEEvPT0_:
[----:B------:R-:W-:Y:S01]  /*0000*/  LDC R1, c[0x0][0x37c] ;  /* 0x0000df00ff017b82 */ /* 0x000fe20000000800 */
[----:B------:R-:W0:Y:S07]  /*0010*/  S2R R4, SR_TID.X ;  /* 0x0000000000047919 */ /* 0x000e2e0000002100 */
[----:B------:R-:W1:Y:S01]  /*0020*/  LDC.64 R2, c[0x0][0x380] ;  /* 0x0000e000ff027b82 */ /* 0x000e620000000a00 */
[----:B------:R-:W2:Y:S01]  /*0030*/  LDCU.64 UR4, c[0x0][0x358] ;  /* 0x00006b00ff0477ac */ /* 0x000ea20008000a00 */
[----:B------:R-:W3:Y:S01]  /*0040*/  S2R R5, SR_CTAID.X ;  /* 0x0000000000057919 */ /* 0x000ee20000002500 */
[----:B0-----:R-:W-:Y:S01]  /*0050*/  ISETP.GT.U32.AND P1, PT, R4, 0xff, PT ;  /* 0x000000ff0400780c */ /* 0x001fe20003f24070 */
[----:B---3--:R-:W-:-:S04]  /*0060*/  IMAD R5, R5, 0x100, R4 ;  /* 0x0000010005057824 */ /* 0x008fc800078e0204 */
[----:B-1----:R-:W-:-:S08]  /*0070*/  IMAD.WIDE R2, R5, 0x4, R2 ;  /* 0x0000000405027825 */ /* 0x002fd000078e0202 */
[----:B--2---:R-:W2:Y:S01]  /*0080*/  @!P1 LDG.E R7, desc[UR4][R2.64] ;  /* 0x0000000402079981 */ /* 0x004ea2000c1e1900 */
[----:B------:R-:W-:Y:S02]  /*0090*/  MOV R0, 0x400 ;  /* 0x0000040000007802 */ /* 0x000fe40000000f00 */
[C---:B------:R-:W-:Y:S01]  /*00a0*/  ISETP.GT.U32.AND P0, PT, R4.reuse, 0x1f, PT ;  /* 0x0000001f0400780c */ /* 0x040fe20003f04070 */
[----:B------:R-:W0:Y:S02]  /*00b0*/  S2R R5, SR_CgaCtaId ;  /* 0x0000000000057919 */ /* 0x000e240000008800 */
[----:B0-----:R-:W-:Y:S02]  /*00c0*/  LEA R5, R5, R0, 0x18 ;  /* 0x0000000005057211 */ /* 0x001fe400078ec0ff */
[----:B------:R-:W-:-:S05]  /*00d0*/  LEA.HI R0, R4, R4, RZ, 0x1d ;  /* 0x0000000404007211 */ /* 0x000fca00078fe8ff */
[----:B------:R-:W-:-:S05]  /*00e0*/  IMAD R0, R0, 0x4, R5 ;  /* 0x0000000400007824 */ /* 0x000fca00078e0205 */
[----:B--2---:R0:W-:Y:S01]  /*00f0*/  STS [R0+0x10], R7 ;  /* 0x0000100700007388 */ /* 0x0041e20000000800 */
        /* <DEDUP_REMOVED lines=8> */
[----:B0-----:R-:W0:Y:S04]  /*0180*/  LDS R7, [R4+0x20] ;  /* 0x0000200004077984 */ /* 0x001e280000000800 */
[----:B------:R-:W-:Y:S04]  /*0190*/  LDS R6, [R4+0x24] ;  /* 0x0000240004067984 */ /* 0x000fe80000000800 */
[----:B------:R-:W2:Y:S04]  /*01a0*/  LDS R5, [R4+0x28] ;  /* 0x0000280004057984 */ /* 0x000ea80000000800 */
[----:B------:R-:W3:Y:S01]  /*01b0*/  LDS R12, [R4+0x2c] ;  /* 0x00002c00040c7984 */ /* 0x000ee20000000800 */
[----:B-1----:R-:W-:-:S04]  /*01c0*/  IADD3 R13, PT, PT, R11, R10, R9 ;  /* 0x0000000a0b0d7210 */ /* 0x002fc80007ffe009 */
[----:B0-----:R-:W-:-:S04]  /*01d0*/  IADD3 R13, PT, PT, R7, R13, R8 ;  /* 0x0000000d070d7210 */ /* 0x001fc80007ffe008 */
[----:B--2---:R-:W-:-:S04]  /*01e0*/  IADD3 R13, PT, PT, R5, R13, R6 ;  /* 0x0000000d050d7210 */ /* 0x004fc80007ffe006 */
[----:B---3--:R-:W-:Y:S01]  /*01f0*/  IADD3 R12, PT, PT, R12, R13, RZ ;  /* 0x0000000d0c0c7210 */ /* 0x008fe20007ffe0ff */
[----:B------:R-:W-:Y:S06]  /*0200*/  BRA.DIV UR6, `(.L_x_120) ;  /* 0x0000000206807947 */ /* 0x000fec000b800000 */
[----:B------:R-:W0:Y:S02]  /*0210*/  SHFL.UP P0, R13, R12, 0x1, RZ ;  /* 0x042000000c0d7989 */ /* 0x000e2400000000ff */
[----:B0-----:R-:W-:-:S05]  /*0220*/  @P0 IMAD.IADD R13, R12, 0x1, R13 ;  /* 0x000000010c0d0824 */ /* 0x001fca00078e020d */
[----:B------:R-:W0:Y:S02]  /*0230*/  SHFL.UP P0, R14, R13, 0x2, RZ ;  /* 0x044000000d0e7989 */ /* 0x000e2400000000ff */
[----:B0-----:R-:W-:-:S05]  /*0240*/  @P0 IMAD.IADD R14, R13, 0x1, R14 ;  /* 0x000000010d0e0824 */ /* 0x001fca00078e020e */
[----:B------:R-:W0:Y:S02]  /*0250*/  SHFL.UP P0, R15, R14, 0x4, RZ ;  /* 0x048000000e0f7989 */ /* 0x000e2400000000ff */
[----:B0-----:R-:W-:-:S05]  /*0260*/  @P0 IADD3 R15, PT, PT, R14, R15, RZ ;  /* 0x0000000f0e0f0210 */ /* 0x001fca0007ffe0ff */
[----:B------:R-:W0:Y:S02]  /*0270*/  SHFL.UP P0, R16, R15, 0x8, RZ ;  /* 0x050000000f107989 */ /* 0x000e2400000000ff */
[----:B0-----:R-:W-:-:S05]  /*0280*/  @P0 IMAD.IADD R16, R15, 0x1, R16 ;  /* 0x000000010f100824 */ /* 0x001fca00078e0210 */
[----:B------:R0:W1:Y:S02]  /*0290*/  SHFL.UP P0, R17, R16, 0x10, RZ ;  /* 0x0600000010117989 */ /* 0x00006400000000ff */
.L_x_126:
[----:B-1----:R-:W-:-:S05]  /*02a0*/  @P0 IMAD.IADD R17, R16, 0x1, R17 ;  /* 0x0000000110110824 */ /* 0x002fca00078e0211 */
[----:B------:R-:W-:-:S05]  /*02b0*/  IADD3 R12, PT, PT, -R12, R17, RZ ;  /* 0x000000110c0c7210 */ /* 0x000fca0007ffe1ff */
[----:B------:R-:W-:Y:S01]  /*02c0*/  IMAD.IADD R9, R9, 0x1, R12 ;  /* 0x0000000109097824 */ /* 0x000fe200078e020c */
[----:B------:R1:W-:Y:S03]  /*02d0*/  STS [R4+0x10], R12 ;  /* 0x0000100c04007388 */ /* 0x0003e60000000800 */
[----:B------:R-:W-:Y:S01]  /*02e0*/  IMAD.IADD R10, R10, 0x1, R9 ;  /* 0x000000010a0a7824 */ /* 0x000fe200078e0209 */
[----:B------:R1:W-:Y:S04]  /*02f0*/  STS [R4+0x14], R9 ;  /* 0x0000140904007388 */ /* 0x0003e80000000800 */
[----:B------:R-:W-:Y:S01]  /*0300*/  IADD3 R11, PT, PT, R11, R10, RZ ;  /* 0x0000000a0b0b7210 */ /* 0x000fe20007ffe0ff */
[----:B------:R1:W-:Y:S04]  /*0310*/  STS [R4+0x18], R10 ;  /* 0x0000180a04007388 */ /* 0x0003e80000000800 */
        /* <DEDUP_REMOVED lines=8> */
[----:B------:R1:W-:Y:S02]  /*03a0*/  STS [R4+0x2c], R5 ;  /* 0x00002c0504007388 */ /* 0x0003e40000000800 */
.L_x_119:
[----:B------:R-:W-:Y:S05]  /*03b0*/  WARPSYNC.ALL ;  /* 0x0000000000007948 */ /* 0x000fea0003800000 */
[----:B------:R-:W-:Y:S06]  /*03c0*/  BAR.SYNC.DEFER_BLOCKING 0x0 ;  /* 0x0000000000007b1d */ /* 0x000fec0000010000 */
[----:B------:R-:W-:Y:S05]  /*03d0*/  @P1 EXIT ;  /* 0x000000000000194d */ /* 0x000fea0003800000 */
[----:B-1----:R-:W1:Y:S04]  /*03e0*/  LDS R5, [R0+0x10] ;  /* 0x0000100000057984 */ /* 0x002e680000000800 */
[----:B-1----:R-:W-:Y:S01]  /*03f0*/  STG.E desc[UR4][R2.64], R5 ;  /* 0x0000000502007986 */ /* 0x002fe2000c101904 */
[----:B------:R-:W-:Y:S05]  /*0400*/  EXIT ;  /* 0x000000000000794d */ /* 0x000fea0003800000 */
.L_x_120:
[----:B------:R-:W-:Y:S02]  /*0410*/  HFMA2 R20, -RZ, RZ, 0, 5.9604644775390625e-08 ;  /* 0x00000001ff147431 */ /* 0x000fe400000001ff */
[----:B------:R-:W-:Y:S01]  /*0420*/  IMAD.MOV.U32 R19, RZ, RZ, R12 ;  /* 0x000000ffff137224 */ /* 0x000fe200078e000c */
[----:B------:R-:W-:Y:S01]  /*0430*/  MOV R18, 0xffffffff ;  /* 0xffffffff00127802 */ /* 0x000fe20000000f00 */
[----:B------:R-:W-:-:S07]  /*0440*/  IMAD.MOV.U32 R21, RZ, RZ, RZ ;  /* 0x000000ffff157224 */ /* 0x000fce00078e00ff */
[----:B------:R-:W-:Y:S05]  /*0450*/  WARPSYNC.COLLECTIVE R18, `(.L_x_121) ;  /* 0x0000000012087348 */ /* 0x000fea0003c00000 */
[----:B------:R0:W1:Y:S02]  /*0460*/  SHFL.UP P0, R17, R19, R20, R21 ;  /* 0x0400001413117389 */ /* 0x0000640000000015 */
[----:B01----:R-:W-:Y:S05]  /*0470*/  ENDCOLLECTIVE ;  /* 0x000000000000791b */ /* 0x003fea0003800000 */
.L_x_121:
[----:B------:R-:W-:Y:S02]  /*0480*/  HFMA2 R20, -RZ, RZ, 0, 1.1920928955078125e-07 ;  /* 0x00000002ff147431 */ /* 0x000fe400000001ff */
[----:B------:R-:W-:-:S05]  /*0490*/  IMAD.MOV.U32 R13, RZ, RZ, R17 ;  /* 0x000000ffff0d7224 */ /* 0x000fca00078e0011 */
[----:B------:R-:W-:-:S05]  /*04a0*/  @P0 IADD3 R13, PT, PT, R12, R13, RZ ;  /* 0x0000000d0c0d0210 */ /* 0x000fca0007ffe0ff */
[----:B------:R-:W-:-:S07]  /*04b0*/  IMAD.MOV.U32 R19, RZ, RZ, R13 ;  /* 0x000000ffff137224 */ /* 0x000fce00078e000d */
[----:B------:R-:W-:Y:S05]  /*04c0*/  WARPSYNC.COLLECTIVE R18, `(.L_x_122) ;  /* 0x0000000012087348 */ /* 0x000fea0003c00000 */
[----:B------:R0:W1:Y:S02]  /*04d0*/  SHFL.UP P0, R17, R19, R20, R21 ;  /* 0x0400001413117389 */ /* 0x0000640000000015 */
[----:B01----:R-:W-:Y:S05]  /*04e0*/  ENDCOLLECTIVE ;  /* 0x000000000000791b */ /* 0x003fea0003800000 */
.L_x_122:
[----:B------:R-:W-:Y:S01]  /*04f0*/  MOV R20, 0x4 ;  /* 0x0000000400147802 */ /* 0x000fe20000000f00 */
[----:B------:R-:W-:-:S05]  /*0500*/  IMAD.MOV.U32 R14, RZ, RZ, R17 ;  /* 0x000000ffff0e7224 */ /* 0x000fca00078e0011 */
[----:B------:R-:W-:-:S05]  /*0510*/  @P0 IADD3 R14, PT, PT, R13, R14, RZ ;  /* 0x0000000e0d0e0210 */ /* 0x000fca0007ffe0ff */
[----:B------:R-:W-:-:S07]  /*0520*/  IMAD.MOV.U32 R19, RZ, RZ, R14 ;  /* 0x000000ffff137224 */ /* 0x000fce00078e000e */
[----:B------:R-:W-:Y:S05]  /*0530*/  WARPSYNC.COLLECTIVE R18, `(.L_x_123) ;  /* 0x0000000012087348 */ /* 0x000fea0003c00000 */
[----:B------:R0:W1:Y:S02]  /*0540*/  SHFL.UP P0, R17, R19, R20, R21 ;  /* 0x0400001413117389 */ /* 0x0000640000000015 */
[----:B01----:R-:W-:Y:S05]  /*0550*/  ENDCOLLECTIVE ;  /* 0x000000000000791b */ /* 0x003fea0003800000 */
.L_x_123:
[----:B------:R-:W-:Y:S02]  /*0560*/  HFMA2 R20, -RZ, RZ, 0, 4.76837158203125e-07 ;  /* 0x00000008ff147431 */ /* 0x000fe400000001ff */
[----:B------:R-:W-:-:S05]  /*0570*/  IMAD.MOV.U32 R15, RZ, RZ, R17 ;  /* 0x000000ffff0f7224 */ /* 0x000fca00078e0011 */
[----:B------:R-:W-:-:S05]  /*0580*/  @P0 IADD3 R15, PT, PT, R14, R15, RZ ;  /* 0x0000000f0e0f0210 */ /* 0x000fca0007ffe0ff */
[----:B------:R-:W-:-:S07]  /*0590*/  IMAD.MOV.U32 R19, RZ, RZ, R15 ;  /* 0x000000ffff137224 */ /* 0x000fce00078e000f */
[----:B------:R-:W-:Y:S05]  /*05a0*/  WARPSYNC.COLLECTIVE R18, `(.L_x_124) ;  /* 0x0000000012087348 */ /* 0x000fea0003c00000 */
[----:B------:R0:W1:Y:S02]  /*05b0*/  SHFL.UP P0, R17, R19, R20, R21 ;  /* 0x0400001413117389 */ /* 0x0000640000000015 */
[----:B01----:R-:W-:Y:S05]  /*05c0*/  ENDCOLLECTIVE ;  /* 0x000000000000791b */ /* 0x003fea0003800000 */
.L_x_124:
[----:B------:R-:W-:Y:S01]  /*05d0*/  MOV R20, 0x10 ;  /* 0x0000001000147802 */ /* 0x000fe20000000f00 */
[----:B------:R-:W-:-:S05]  /*05e0*/  IMAD.MOV.U32 R16, RZ, RZ, R17 ;  /* 0x000000ffff107224 */ /* 0x000fca00078e0011 */
[----:B------:R-:W-:-:S05]  /*05f0*/  @P0 IADD3 R16, PT, PT, R15, R16, RZ ;  /* 0x000000100f100210 */ /* 0x000fca0007ffe0ff */
[----:B------:R-:W-:-:S07]  /*0600*/  IMAD.MOV.U32 R19, RZ, RZ, R16 ;  /* 0x000000ffff137224 */ /* 0x000fce00078e0010 */
[----:B------:R-:W-:Y:S05]  /*0610*/  WARPSYNC.COLLECTIVE R18, `(.L_x_125) ;  /* 0x0000000012087348 */ /* 0x000fea0003c00000 */
[----:B------:R0:W1:Y:S02]  /*0620*/  SHFL.UP P0, R17, R19, R20, R21 ;  /* 0x0400001413117389 */ /* 0x0000640000000015 */
[----:B01----:R-:W-:Y:S05]  /*0630*/  ENDCOLLECTIVE ;  /* 0x000000000000791b */ /* 0x003fea0003800000 */
.L_x_125:
[----:B------:R-:W-:Y:S05]  /*0640*/  BRA `(.L_x_126) ;  /* 0xfffffffc00147947 */ /* 0x000fea000383ffff */
.L_x_127:
        /* <DEDUP_REMOVED lines=11> */
.L_x_495:


//--------------------- .text._ZN3cub18CUB_300001_SM_10006detail10radix_sort30DeviceRadixSortHistogramKernelINS1_5radix10policy_hubI6__halfjjE10Policy1000ELNS0_9SortOrderE1ES6_jNS1_21identity_decomposer_tEEEvPT2_PKT1_SB_iiT3_ --------------------------
	.section	.text._ZN3cub18CUB_300001_SM_10006detail10radix_sort30DeviceRadixSortHistogramKernelINS1_5radix10policy_hubI6__halfjjE10Policy1000ELNS0_9SortOrderE1ES6_jNS1_21identity_decomposer_tEEEvPT2_PKT1_SB_iiT3_,"ax",@progbits
	.align	128
        .global         _ZN3cub18CUB_300001_SM_10006detail10radix_sort30DeviceRadixSortHistogramKernelINS1_5radix10policy_hubI6__halfjjE10Policy1000ELNS0_9SortOrderE1ES6_jNS1_21identity_decomposer_tEEEvPT2_PKT1_SB_iiT3_
        .type           _ZN3cub18CUB_300001_SM_10006detail10radix_sort30DeviceRadixSortHistogramKernelINS1_5radix10policy_hubI6__halfjjE10Policy1000ELNS0_9SortOrderE1ES6_jNS1_21identity_decomposer_tEEEvPT2_PKT1_SB_iiT3_,@function
        .size           _ZN3cub18CUB_300001_SM_10006detail10radix_sort30DeviceRadixSortHistogramKernelINS1_5radix10policy_hubI6__halfjjE10Policy1000ELNS0_9SortOrderE1ES6_jNS1_21identity_decomposer_tEEEvPT2_PKT1_SB_iiT3_,(.L_x_496 - _ZN3cub18CUB_300001_SM_10006detail10radix_sort30DeviceRadixSortHistogramKernelINS1_5radix10policy_hubI6__halfjjE10Policy1000ELNS0_9SortOrderE1ES6_jNS1_21identity_decomposer_tEEEvPT2_PKT1_SB_iiT3_)
        .other          _ZN3cub18CUB_300001_SM_10006detail10radix_sort30DeviceRadixSortHistogramKernelINS1_5radix10policy_hubI6__halfjjE10Policy1000ELNS0_9SortOrderE1ES6_jNS1_21identity_decomposer_tEEEvPT2_PKT1_SB_iiT3_,@"STO_CUDA_ENTRY STV_DEFAULT"
_ZN3cub18CUB_300001_SM_10006detail10radix_sort30DeviceRadixSortHistogramKernelINS1_5radix10policy_hubI6__halfjjE10Policy1000ELNS0_9SortOrderE1ES6_jNS1_21identity_decomposer_tEEEvPT2_PKT1_SB_iiT3_:
.text._ZN3cub18CUB_300001_SM_10006detail10radix_sort30DeviceRadixSortHistogramKernelINS1_5radix10policy_hubI6__halfjjE10Policy1000ELNS0_9SortOrderE1ES6_jNS1_21identity_decomposer_tEEEvPT2_PKT1_SB_iiT3_:
[----:B------:R-:W-:Y:S01]  /*0000*/  LDC R1, c[0x0][0x37c] ;  /* 0x0000df00ff017b82 */ /* 0x000fe20000000800 */
[----:B------:R-:W0:Y:S02]  /*0010*/  LDCU UR4, c[0x0][0x390] ;  /* 0x00007200ff0477ac */ /* 0x000e240008000800 */
[----:B0-----:R-:W-:-:S13]  /*0020*/  ISETP.NE.AND P0, PT, RZ, UR4, PT ;  /* 0x00000004ff007c0c */ /* 0x001fda000bf05270 */
[----:B------:R-:W-:Y:S05]  /*0030*/  @!P0 EXIT ;  /* 0x000000000000894d */ /* 0x000fea0003800000 */
[----:B------:R-:W0:Y:S01]  /*0040*/  LDC R2, c[0x0][0x398] ;  /* 0x0000e600ff027b82 */ /* 0x000e220000000800 */
[----:B------:R-:W1:Y:S01]  /*0050*/  S2R R0, SR_TID.X ;  /* 0x0000000000007919 */ /* 0x000e620000002100 */
[----:B------:R-:W2:Y:S01]  /*0060*/  LDCU.64 UR14, c[0x0][0x358] ;  /* 0x00006b00ff0e77ac */ /* 0x000ea20008000a00 */
[----:B------:R-:W3:Y:S05]  /*0070*/  LDCU UR13, c[0x0][0x370] ;  /* 0x00006e00ff0d77ac */ /* 0x000eea0008000800 */
[----:B------:R-:W0:Y:S01]  /*0080*/  LDC R3, c[0x0][0x394] ;  /* 0x0000e500ff037b82 */ /* 0x000e220000000800 */
[----:B------:R-:W-:-:S07]  /*0090*/  UMOV UR4, URZ ;  /* 0x000000ff00047c82 */ /* 0x000fce0008000000 */
[----:B------:R-:W4:Y:S01]  /*00a0*/  S2UR UR6, SR_CTAID.X ;  /* 0x00000000000679c3 */ /* 0x000f220000002500 */
[----:B0-----:R-:W-:Y:S01]  /*00b0*/  IADD3 R2, PT, PT, R2, 0x7, -R3 ;  /* 0x0000000702027810 */ /* 0x001fe20007ffe803 */
[----:B-1----:R-:W-:-:S03]  /*00c0*/  VIADD R4, R0, 0x780 ;  /* 0x0000078000047836 */ /* 0x002fc60000000000 */
[----:B------:R-:W-:Y:S02]  /*00d0*/  SHF.R.S32.HI R3, RZ, 0x1f, R2 ;  /* 0x0000001fff037819 */ /* 0x000fe40000011402 */
[----:B------:R-:W-:Y:S02]  /*00e0*/  ISETP.GE.AND P0, PT, R2, 0x8, PT ;  /* 0x000000080200780c */ /* 0x000fe40003f06270 */
[----:B------:R-:W-:Y:S01]  /*00f0*/  LEA.HI R3, R3, R2, RZ, 0x3 ;  /* 0x0000000203037211 */ /* 0x000fe200078f18ff */
[C---:B------:R-:W-:Y:S01]  /*0100*/  VIADD R2, R0.reuse, 0x300 ;  /* 0x0000030000027836 */ /* 0x040fe20000000000 */
[C---:B------:R-:W-:Y:S01]  /*0110*/  ISETP.GT.U32.OR P0, PT, R0.reuse, 0xff, !P0 ;  /* 0x000000ff0000780c */ /* 0x040fe20004704470 */
[----:B----4-:R-:W-:Y:S01]  /*0120*/  USHF.L.U32 UR6, UR6, 0xb, URZ ;  /* 0x0000000b06067899 */ /* 0x010fe200080006ff */
[----:B------:R-:W-:Y:S01]  /*0130*/  SHF.R.S32.HI R7, RZ, 0x3, R3 ;  /* 0x00000003ff077819 */ /* 0x000fe20000011403 */
[----:B------:R-:W-:Y:S01]  /*0140*/  VIADD R3, R0, 0x500 ;  /* 0x0000050000037836 */ /* 0x000fe20000000000 */
[----:B------:R-:W-:-:S02]  /*0150*/  P2R R8, PR, RZ, 0x1 ;  /* 0x00000001ff087803 */ /* 0x000fc40000000000 */
[C---:B------:R-:W-:Y:S01]  /*0160*/  LOP3.LUT R6, R7.reuse, 0x7, RZ, 0xc0, !PT ;  /* 0x0000000707067812 */ /* 0x040fe200078ec0ff */
[C---:B------:R-:W-:Y:S01]  /*0170*/  VIADD R5, R7.reuse, 0xffffffff ;  /* 0xffffffff07057836 */ /* 0x040fe20000000000 */
[----:B--23--:R-:W-:-:S07]  /*0180*/  LOP3.LUT R7, R7, 0x3, RZ, 0xc0, !PT ;  /* 0x0000000307077812 */ /* 0x00cfce00078ec0ff */
.L_x_211:
[----:B------:R-:W-:Y:S01]  /*0190*/  ISETP.NE.AND P0, PT, R8, RZ, PT ;  /* 0x000000ff0800720c */ /* 0x000fe20003f05270 */
[----:B------:R-:W-:-:S12]  /*01a0*/  BSSY.RECONVERGENT B0, `(.L_x_128) ;  /* 0x0000083000007945 */ /* 0x000fd80003800200 */
[----:B0-2345:R-:W-:Y:S05]  /*01b0*/  @P0 BRA `(.L_x_129) ;  /* 0x0000000800040947 */ /* 0x03dfea0003800000 */
[----:B------:R-:W0:Y:S01]  /*01c0*/  LDC R9, c[0x0][0x398] ;  /* 0x0000e600ff097b82 */ /* 0x000e220000000800 */
[----:B------:R-:W-:Y:S01]  /*01d0*/  ISETP.GE.U32.AND P0, PT, R5, 0xf, PT ;  /* 0x0000000f0500780c */ /* 0x000fe20003f06070 */
[----:B------:R-:W-:-:S06]  /*01e0*/  UMOV UR5, 0x400 ;  /* 0x0000040000057882 */ /* 0x000fcc0000000000 */
[----:B------:R-:W0:Y:S08]  /*01f0*/  LDC R10, c[0x0][0x394] ;  /* 0x0000e500ff0a7b82 */ /* 0x000e300000000800 */
[----:B------:R-:W1:Y:S01]  /*0200*/  S2UR UR7, SR_CgaCtaId ;  /* 0x00000000000779c3 */ /* 0x000e620000008800 */
[----:B0-----:R-:W-:-:S04]  /*0210*/  IADD3 R9, PT, PT, R9, 0x7, -R10 ;  /* 0x0000000709097810 */ /* 0x001fc80007ffe80a */
[----:B------:R-:W-:Y:S01]  /*0220*/  SHF.R.S32.HI R10, RZ, 0x1f, R9 ;  /* 0x0000001fff0a7819 */ /* 0x000fe20000011409 */
[----:B-1----:R-:W-:-:S03]  /*0230*/  ULEA UR5, UR7, UR5, 0x18 ;  /* 0x0000000507057291 */ /* 0x002fc6000f8ec0ff */
[----:B------:R-:W-:Y:S01]  /*0240*/  LEA.HI R10, R10, R9, RZ, 0x3 ;  /* 0x000000090a0a7211 */ /* 0x000fe200078f18ff */
[----:B------:R-:W-:-:S03]  /*0250*/  IMAD.MOV.U32 R9, RZ, RZ, RZ ;  /* 0x000000ffff097224 */ /* 0x000fc600078e00ff */
[----:B------:R-:W-:Y:S02]  /*0260*/  SHF.R.S32.HI R11, RZ, 0x3, R10 ;  /* 0x00000003ff0b7819 */ /* 0x000fe4000001140a */
[----:B------:R-:W-:Y:S02]  /*0270*/  LEA R14, R0, UR5, 0x2 ;  /* 0x00000005000e7c11 */ /* 0x000fe4000f8e10ff */
[----:B------:R-:W-:Y:S01]  /*0280*/  LOP3.LUT R12, R11, 0xffffff0, RZ, 0xc0, !PT ;  /* 0x0ffffff00b0c7812 */ /* 0x000fe200078ec0ff */
[----:B------:R-:W-:Y:S06]  /*0290*/  @!P0 BRA `(.L_x_130) ;  /* 0x00000000005c8947 */ /* 0x000fec0003800000 */
[----:B------:R-:W-:Y:S02]  /*02a0*/  IMAD.MOV R10, RZ, RZ, -R12 ;  /* 0x000000ffff0a7224 */ /* 0x000fe400078e0a0c */
[----:B------:R-:W-:-:S07]  /*02b0*/  VIADD R9, R14, 0x2000 ;  /* 0x000020000e097836 */ /* 0x000fce0000000000 */
.L_x_131:
[----:B------:R-:W-:Y:S01]  /*02c0*/  VIADD R10, R10, 0x10 ;  /* 0x000000100a0a7836 */ /* 0x000fe20000000000 */
[----:B------:R-:W-:Y:S04]  /*02d0*/  STS [R9+-0x2000], RZ ;  /* 0xffe000ff09007388 */ /* 0x000fe80000000800 */
        /* <DEDUP_REMOVED lines=18> */
[----:B------:R-:W-:-:S07]  /*0400*/  IMAD.MOV.U32 R9, RZ, RZ, R12 ;  /* 0x000000ffff097224 */ /* 0x000fce00078e000c */
.L_x_130:
[----:B------:R-:W-:Y:S01]  /*0410*/  LOP3.LUT R11, R11, 0xf, RZ, 0xc0, !PT ;  /* 0x0000000f0b0b7812 */ /* 0x000fe200078ec0ff */
[----:B------:R-:W-:-:S03]  /*0420*/  VIADD R13, R6, 0xffffffff ;  /* 0xffffffff060d7836 */ /* 0x000fc60000000000 */
[C---:B------:R-:W-:Y:S01]  /*0430*/  ISETP.NE.AND P1, PT, R11.reuse, RZ, PT ;  /* 0x000000ff0b00720c */ /* 0x040fe20003f25270 */
[----:B------:R-:W-:-:S12]  /*0440*/  VIADD R11, R11, 0xffffffff ;  /* 0xffffffff0b0b7836 */ /* 0x000fd80000000000 */
[----:B------:R-:W-:Y:S05]  /*0450*/  @!P1 BRA `(.L_x_132) ;  /* 0x0000000000789947 */ /* 0x000fea0003800000 */
[----:B------:R-:W-:Y:S02]  /*0460*/  ISETP.GE.U32.AND P2, PT, R11, 0x7, PT ;  /* 0x000000070b00780c */ /* 0x000fe40003f46070 */
[----:B------:R-:W-:-:S11]  /*0470*/  ISETP.NE.AND P3, PT, R6, RZ, PT ;  /* 0x000000ff0600720c */ /* 0x000fd60003f65270 */
[----:B------:R-:W-:Y:S05]  /*0480*/  @!P2 BRA `(.L_x_133) ;  /* 0x000000000028a947 */ /* 0x000fea0003800000 */
        /* <DEDUP_REMOVED lines=10> */
.L_x_133:
[----:B------:R-:W-:Y:S05]  /*0530*/  @!P3 BRA `(.L_x_132) ;  /* 0x000000000040b947 */ /* 0x000fea0003800000 */
[----:B------:R-:W-:Y:S02]  /*0540*/  ISETP.GE.U32.AND P2, PT, R13, 0x3, PT ;  /* 0x000000030d00780c */ /* 0x000fe40003f46070 */
[----:B------:R-:W-:-:S11]  /*0550*/  ISETP.NE.AND P3, PT, R7, RZ, PT ;  /* 0x000000ff0700720c */ /* 0x000fd60003f65270 */
[C---:B0-----:R-:W-:Y:S02]  /*0560*/  @P2 IMAD R10, R9.reuse, 0x400, R14 ;  /* 0x00000400090a2824 */ /* 0x041fe400078e020e */
[----:B------:R-:W-:-:S03]  /*0570*/  @P2 VIADD R9, R9, 0x4 ;  /* 0x0000000409092836 */ /* 0x000fc60000000000 */
[----:B------:R1:W-:Y:S04]  /*0580*/  @P2 STS [R10], RZ ;  /* 0x000000ff0a002388 */ /* 0x0003e80000000800 */
[----:B------:R1:W-:Y:S04]  /*0590*/  @P2 STS [R10+0x400], RZ ;  /* 0x000400ff0a002388 */ /* 0x0003e80000000800 */
[----:B------:R1:W-:Y:S04]  /*05a0*/  @P2 STS [R10+0x800], RZ ;  /* 0x000800ff0a002388 */ /* 0x0003e80000000800 */
[----:B------:R1:W-:Y:S01]  /*05b0*/  @P2 STS [R10+0xc00], RZ ;  /* 0x000c00ff0a002388 */ /* 0x0003e20000000800 */
[----:B------:R-:W-:Y:S05]  /*05c0*/  @!P3 BRA `(.L_x_132) ;  /* 0x00000000001cb947 */ /* 0x000fea0003800000 */
[----:B------:R-:W-:Y:S01]  /*05d0*/  IMAD R9, R9, 0x400, R14 ;  /* 0x0000040009097824 */ /* 0x000fe200078e020e */
[----:B------:R-:W-:-:S04]  /*05e0*/  ISETP.NE.AND P2, PT, R7, 0x1, PT ;  /* 0x000000010700780c */ /* 0x000fc80003f45270 */
[----:B------:R2:W-:Y:S09]  /*05f0*/  STS [R9], RZ ;  /* 0x000000ff09007388 */ /* 0x0005f20000000800 */
[----:B--2---:R-:W-:Y:S05]  /*0600*/  @!P2 BRA `(.L_x_132) ;  /* 0x00000000000ca947 */ /* 0x004fea0003800000 */
[----:B------:R-:W-:Y:S01]  /*0610*/  ISETP.NE.AND P2, PT, R7, 0x2, PT ;  /* 0x000000020700780c */ /* 0x000fe20003f45270 */
[----:B------:R2:W-:-:S12]  /*0620*/  STS [R9+0x400], RZ ;  /* 0x000400ff09007388 */ /* 0x0005d80000000800 */
[----:B------:R2:W-:Y:S02]  /*0630*/  @P2 STS [R9+0x800], RZ ;  /* 0x000800ff09002388 */ /* 0x0005e40000000800 */
.L_x_132:
[----:B------:R-:W-:-:S13]  /*0640*/  ISETP.GT.U32.AND P2, PT, R0, 0x7f, PT ;  /* 0x0000007f0000780c */ /* 0x000fda0003f44070 */
[----:B------:R-:W-:Y:S05]  /*0650*/  @P2 BRA `(.L_x_129) ;  /* 0x0000000000dc2947 */ /* 0x000fea0003800000 */
[----:B--2---:R-:W-:Y:S01]  /*0660*/  IMAD.MOV.U32 R9, RZ, RZ, RZ ;  /* 0x000000ffff097224 */ /* 0x004fe200078e00ff */
[----:B------:R-:W-:Y:S06]  /*0670*/  @!P0 BRA `(.L_x_134) ;  /* 0x0000000000588947 */ /* 0x000fec0003800000 */
[----:B------:R-:W-:-:S07]  /*0680*/  IMAD.MOV.U32 R9, RZ, RZ, RZ ;  /* 0x000000ffff097224 */ /* 0x000fce00078e00ff */
.L_x_135:
[C---:B012---:R-:W-:Y:S02]  /*0690*/  IMAD R10, R9.reuse, 0x400, R14 ;  /* 0x00000400090a7824 */ /* 0x047fe400078e020e */
[----:B------:R-:W-:-:S03]  /*06a0*/  VIADD R9, R9, 0x10 ;  /* 0x0000001009097836 */ /* 0x000fc60000000000 */
[----:B------:R2:W-:Y:S02]  /*06b0*/  STS [R10+0x200], RZ ;  /* 0x000200ff0a007388 */ /* 0x0005e40000000800 */
[----:B------:R-:W-:Y:S02]  /*06c0*/  ISETP.NE.AND P0, PT, R9, R12, PT ;  /* 0x0000000c0900720c */ /* 0x000fe40003f05270 */
[----:B------:R2:W-:Y:S04]  /*06d0*/  STS [R10+0x600], RZ ;  /* 0x000600ff0a007388 */ /* 0x0005e80000000800 */
        /* <DEDUP_REMOVED lines=13> */
[----:B------:R2:W-:Y:S01]  /*07b0*/  STS [R10+0x3e00], RZ ;  /* 0x003e00ff0a007388 */ /* 0x0005e20000000800 */
[----:B------:R-:W-:Y:S05]  /*07c0*/  @P0 BRA `(.L_x_135) ;  /* 0xfffffffc00b00947 */ /* 0x000fea000383ffff */
[----:B------:R-:W-:-:S07]  /*07d0*/  IMAD.MOV.U32 R9, RZ, RZ, R12 ;  /* 0x000000ffff097224 */ /* 0x000fce00078e000c */
.L_x_134:
[----:B------:R-:W-:Y:S05]  /*07e0*/  @!P1 BRA `(.L_x_129) ;  /* 0x0000000000789947 */ /* 0x000fea0003800000 */
[----:B------:R-:W-:Y:S02]  /*07f0*/  ISETP.GE.U32.AND P0, PT, R11, 0x7, PT ;  /* 0x000000070b00780c */ /* 0x000fe40003f06070 */
[----:B------:R-:W-:-:S11]  /*0800*/  ISETP.NE.AND P1, PT, R6, RZ, PT ;  /* 0x000000ff0600720c */ /* 0x000fd60003f25270 */
[----:B------:R-:W-:Y:S05]  /*0810*/  @!P0 BRA `(.L_x_136) ;  /* 0x0000000000288947 */ /* 0x000fea0003800000 */
[C---:B012---:R-:W-:Y:S02]  /*0820*/  IMAD R10, R9.reuse, 0x400, R14 ;  /* 0x00000400090a7824 */ /* 0x047fe400078e020e */
[----:B------:R-:W-:-:S03]  /*0830*/  VIADD R9, R9, 0x8 ;  /* 0x0000000809097836 */ /* 0x000fc60000000000 */
[----:B------:R3:W-:Y:S04]  /*0840*/  STS [R10+0x200], RZ ;  /* 0x000200ff0a007388 */ /* 0x0007e80000000800 */
[----:B------:R3:W-:Y:S04]  /*0850*/  STS [R10+0x600], RZ ;  /* 0x000600ff0a007388 */ /* 0x0007e80000000800 */
[----:B------:R3:W-:Y:S04]  /*0860*/  STS [R10+0xa00], RZ ;  /* 0x000a00ff0a007388 */ /* 0x0007e80000000800 */
[----:B------:R3:W-:Y:S04]  /*0870*/  STS [R10+0xe00], RZ ;  /* 0x000e00ff0a007388 */ /* 0x0007e80000000800 */
[----:B------:R3:W-:Y:S04]  /*0880*/  STS [R10+0x1200], RZ ;  /* 0x001200ff0a007388 */ /* 0x0007e80000000800 */
[----:B------:R3:W-:Y:S04]  /*0890*/  STS [R10+0x1600], RZ ;  /* 0x001600ff0a007388 */ /* 0x0007e80000000800 */
[----:B------:R3:W-:Y:S04]  /*08a0*/  STS [R10+0x1a00], RZ ;  /* 0x001a00ff0a007388 */ /* 0x0007e80000000800 */
[----:B------:R3:W-:Y:S02]  /*08b0*/  STS [R10+0x1e00], RZ ;  /* 0x001e00ff0a007388 */ /* 0x0007e40000000800 */
.L_x_136:
[----:B------:R-:W-:Y:S05]  /*08c0*/  @!P1 BRA `(.L_x_129) ;  /* 0x0000000000409947 */ /* 0x000fea0003800000 */
[----:B------:R-:W-:Y:S02]  /*08d0*/  ISETP.GE.U32.AND P0, PT, R13, 0x3, PT ;  /* 0x000000030d00780c */ /* 0x000fe40003f06070 */
[----:B------:R-:W-:-:S11]  /*08e0*/  ISETP.NE.AND P1, PT, R7, RZ, PT ;  /* 0x000000ff0700720c */ /* 0x000fd60003f25270 */
[C---:B0123--:R-:W-:Y:S02]  /*08f0*/  @P0 IMAD R10, R9.reuse, 0x400, R14 ;  /* 0x00000400090a0824 */ /* 0x04ffe400078e020e */
[----:B------:R-:W-:-:S03]  /*0900*/  @P0 VIADD R9, R9, 0x4 ;  /* 0x0000000409090836 */ /* 0x000fc60000000000 */
[----:B------:R4:W-:Y:S04]  /*0910*/  @P0 STS [R10+0x200], RZ ;  /* 0x000200ff0a000388 */ /* 0x0009e80000000800 */
[----:B------:R4:W-:Y:S04]  /*0920*/  @P0 STS [R10+0x600], RZ ;  /* 0x000600ff0a000388 */ /* 0x0009e80000000800 */
[----:B------:R4:W-:Y:S04]  /*0930*/  @P0 STS [R10+0xa00], RZ ;  /* 0x000a00ff0a000388 */ /* 0x0009e80000000800 */
[----:B------:R4:W-:Y:S01]  /*0940*/  @P0 STS [R10+0xe00], RZ ;  /* 0x000e00ff0a000388 */ /* 0x0009e20000000800 */
[----:B------:R-:W-:Y:S05]  /*0950*/  @!P1 BRA `(.L_x_129) ;  /* 0x00000000001c9947 */ /* 0x000fea0003800000 */
[----:B------:R-:W-:Y:S01]  /*0960*/  IMAD R9, R9, 0x400, R14 ;  /* 0x0000040009097824 */ /* 0x000fe200078e020e */
[----:B------:R-:W-:-:S04]  /*0970*/  ISETP.NE.AND P0, PT, R7, 0x1, PT ;  /* 0x000000010700780c */ /* 0x000fc80003f05270 */
[----:B------:R0:W-:Y:S09]  /*0980*/  STS [R9+0x200], RZ ;  /* 0x000200ff09007388 */ /* 0x0001f20000000800 */
[----:B0-----:R-:W-:Y:S05]  /*0990*/  @!P0 BRA `(.L_x_129) ;  /* 0x00000000000c8947 */ /* 0x001fea0003800000 */
[----:B------:R-:W-:Y:S01]  /*09a0*/  ISETP.NE.AND P0, PT, R7, 0x2, PT ;  /* 0x000000020700780c */ /* 0x000fe20003f05270 */
[----:B------:R0:W-:-:S12]  /*09b0*/  STS [R9+0x600], RZ ;  /* 0x000600ff09007388 */ /* 0x0001d80000000800 */
[----:B------:R0:W-:Y:S02]  /*09c0*/  @P0 STS [R9+0xa00], RZ ;  /* 0x000a00ff09000388 */ /* 0x0001e40000000800 */
.L_x_129:
[----:B------:R-:W-:Y:S05]  /*09d0*/  BSYNC.RECONVERGENT B0 ;  /* 0x0000000000007941 */ /* 0x000fea0003800200 */
.L_x_128:
[----:B------:R-:W-:Y:S06]  /*09e0*/  BAR.SYNC.DEFER_BLOCKING 0x0 ;  /* 0x0000000000007b1d */ /* 0x000fec0000010000 */
[----:B------:R-:W5:Y:S02]  /*09f0*/  LDCU UR5, c[0x0][0x390] ;  /* 0x00007200ff0577ac */ /* 0x000f640008000800 */
[----:B-----5:R-:W-:-:S04]  /*0a00*/  UIMAD UR5, UR4, -0x40000000, UR5 ;  /* 0xc0000000040578a4 */ /* 0x020fc8000f8e0205 */
[----:B------:R-:W-:-:S04]  /*0a10*/  UISETP.LT.U32.AND UP0, UPT, UR5, 0x40000000, UPT ;  /* 0x400000000500788c */ /* 0x000fc8000bf01070 */
[----:B------:R-:W-:-:S04]  /*0a20*/  USEL UR8, UR5, 0x40000000, UP0 ;  /* 0x4000000005087887 */ /* 0x000fc80008000000 */
[----:B------:R-:W-:Y:S01]  /*0a30*/  UISETP.GE.U32.AND UP0, UPT, UR6, UR8, UPT ;  /* 0x000000080600728c */ /* 0x000fe2000bf06070 */
[----:B------:R-:W-:Y:S08]  /*0a40*/  BAR.SYNC.DEFER_BLOCKING 0x0 ;  /* 0x0000000000007b1d */ /* 0x000ff00000010000 */
[----:B------:R-:W-:Y:S05]  /*0a50*/  BRA.U UP0, `(.L_x_137) ;  /* 0x0000001100c07547 */ /* 0x000fea000b800000 */
[----:B------:R-:W-:-:S05]  /*0a60*/  UMOV UR7, UR6 ;  /* 0x0000000600077c82 */ /* 0x000fca0008000000 */
.L_x_142:
[----:B-----5:R-:W5:Y:S01]  /*0a70*/  LDCU UR5, c[0x0][0x390] ;  /* 0x00007200ff0577ac */ /* 0x020f620008000800 */
[----:B------:R-:W-:Y:S02]  /*0a80*/  ULEA UR9, UR4, UR7, 0x1e ;  /* 0x0000000704097291 */ /* 0x000fe4000f8ef0ff */
[----:B------:R-:W-:-:S04]  /*0a90*/  ULEA UR7, UR13, UR7, 0xb ;  /* 0x000000070d077291 */ /* 0x000fc8000f8e58ff */
[----:B------:R-:W-:Y:S02]  /*0aa0*/  UISETP.GE.U32.AND UP1, UPT, UR7, UR8, UPT ;  /* 0x000000080700728c */ /* 0x000fe4000bf26070 */
[----:B-----5:R-:W-:-:S04]  /*0ab0*/  UIADD3 UR5, UPT, UPT, -UR9, UR5, URZ ;  /* 0x0000000509057290 */ /* 0x020fc8000fffe1ff */
[----:B------:R-:W-:-:S09]  /*0ac0*/  UISETP.GE.U32.AND UP0, UPT, UR5, 0x800, UPT ;  /* 0x000008000500788c */ /* 0x000fd2000bf06070 */
[----:B0-----:R-:W-:Y:S05]  /*0ad0*/  BRA.U !UP0, `(.L_x_138) ;  /* 0x0000000108507547 */ /* 0x001fea000b800000 */
[----:B01234-:R-:W0:Y:S01]  /*0ae0*/  LDC.64 R10, c[0x0][0x388] ;  /* 0x0000e200ff0a7b82 */ /* 0x01fe220000000a00 */
[----:B------:R-:W-:-:S04]  /*0af0*/  VIADD R9, R0, UR9 ;  /* 0x0000000900097c36 */ /* 0x000fc80008000000 */
[----:B0-----:R-:W-:-:S05]  /*0b00*/  IMAD.WIDE.U32 R10, R9, 0x2, R10 ;  /* 0x00000002090a7825 */ /* 0x001fca00078e000a */
        /* <DEDUP_REMOVED lines=17> */
.L_x_138:
[----:B01234-:R-:W0:Y:S01]  /*0c20*/  LDC.64 R10, c[0x0][0x388] ;  /* 0x0000e200ff0a7b82 */ /* 0x01fe220000000a00 */
[C---:B------:R-:W-:Y:S01]  /*0c30*/  VIADD R12, R0.reuse, 0x100 ;  /* 0x00000100000c7836 */ /* 0x040fe20000000000 */
[C---:B------:R-:W-:Y:S01]  /*0c40*/  ISETP.GE.AND P1, PT, R0.reuse, UR5, PT ;  /* 0x0000000500007c0c */ /* 0x040fe2000bf26270 */
[C---:B------:R-:W-:Y:S02]  /*0c50*/  VIADD R9, R0.reuse, 0x80 ;  /* 0x0000008000097836 */ /* 0x040fe40000000000 */
[----:B------:R-:W-:Y:S01]  /*0c60*/  VIADD R13, R0, 0x200 ;  /* 0x00000200000d7836 */ /* 0x000fe20000000000 */
[----:B------:R-:W-:Y:S01]  /*0c70*/  ISETP.GE.AND P3, PT, R12, UR5, PT ;  /* 0x000000050c007c0c */ /* 0x000fe2000bf66270 */
[C---:B------:R-:W-:Y:S01]  /*0c80*/  VIADD R12, R0.reuse, 0x180 ;  /* 0x00000180000c7836 */ /* 0x040fe20000000000 */
[----:B------:R-:W-:Y:S01]  /*0c90*/  ISETP.GE.AND P2, PT, R9, UR5, PT ;  /* 0x0000000509007c0c */ /* 0x000fe2000bf46270 */
[----:B------:R-:W-:Y:S01]  /*0ca0*/  VIADD R9, R0, UR9 ;  /* 0x0000000900097c36 */ /* 0x000fe20008000000 */
[----:B------:R-:W-:Y:S01]  /*0cb0*/  ISETP.GE.AND P5, PT, R13, UR5, PT ;  /* 0x000000050d007c0c */ /* 0x000fe2000bfa6270 */
[----:B------:R-:W-:Y:S01]  /*0cc0*/  IMAD.MOV.U32 R26, RZ, RZ, 0xffff ;  /* 0x0000ffffff1a7424 */ /* 0x000fe200078e00ff */
[----:B------:R-:W-:Y:S01]  /*0cd0*/  ISETP.GE.AND P4, PT, R12, UR5, PT ;  /* 0x000000050c007c0c */ /* 0x000fe2000bf86270 */
[----:B------:R-:W-:-:S02]  /*0ce0*/  IMAD.MOV.U32 R21, RZ, RZ, 0xffff ;  /* 0x0000ffffff157424 */ /* 0x000fc400078e00ff */
[----:B------:R-:W-:Y:S02]  /*0cf0*/  IMAD.MOV.U32 R20, RZ, RZ, 0xffff ;  /* 0x0000ffffff147424 */ /* 0x000fe400078e00ff */
[----:B------:R-:W-:Y:S02]  /*0d00*/  VIADD R12, R0, 0x280 ;  /* 0x00000280000c7836 */ /* 0x000fe40000000000 */
[----:B------:R-:W-:Y:S02]  /*0d10*/  IMAD.MOV.U32 R19, RZ, RZ, 0xffff ;  /* 0x0000ffffff137424 */ /* 0x000fe400078e00ff */
[----:B------:R-:W-:Y:S01]  /*0d20*/  IMAD.MOV.U32 R22, RZ, RZ, 0xffff ;  /* 0x0000ffffff167424 */ /* 0x000fe200078e00ff */
[----:B------:R-:W-:Y:S01]  /*0d30*/  ISETP.GE.AND P0, PT, R12, UR5, PT ;  /* 0x000000050c007c0c */ /* 0x000fe2000bf06270 */
[----:B0-----:R-:W-:Y:S01]  /*0d40*/  IMAD.WIDE.U32 R10, R9, 0x2, R10 ;  /* 0x00000002090a7825 */ /* 0x001fe200078e000a */
[----:B------:R-:W-:-:S03]  /*0d50*/  LOP3.LUT R12, R0, 0x400, RZ, 0xfc, !PT ;  /* 0x00000400000c7812 */ /* 0x000fc600078efcff */
[C---:B------:R-:W-:Y:S01]  /*0d60*/  VIADD R9, R0.reuse, 0x380 ;  /* 0x0000038000097836 */ /* 0x040fe20000000000 */
[----:B------:R1:W5:Y:S04]  /*0d70*/  @!P1 LDG.E.U16 R26, desc[UR14][R10.64] ;  /* 0x0000000e0a1a9981 */ /* 0x000368000c1e1500 */
[----:B------:R-:W-:Y:S01]  /*0d80*/  ISETP.GE.AND P1, PT, R9, UR5, PT ;  /* 0x0000000509007c0c */ /* 0x000fe2000bf26270 */
[----:B------:R-:W-:Y:S01]  /*0d90*/  VIADD R9, R0, 0x480 ;  /* 0x0000048000097836 */ /* 0x000fe20000000000 */
[----:B------:R1:W5:Y:S01]  /*0da0*/  @!P4 LDG.E.U16 R21, desc[UR14][R10.64+0x300] ;  /* 0x0003000e0a15c981 */ /* 0x000362000c1e1500 */
[----:B------:R-:W-:-:S03]  /*0db0*/  ISETP.GE.AND P4, PT, R2, UR5, PT ;  /* 0x0000000502007c0c */ /* 0x000fc6000bf86270 */
[----:B------:R1:W5:Y:S01]  /*0dc0*/  @!P3 LDG.E.U16 R20, desc[UR14][R10.64+0x200] ;  /* 0x0002000e0a14b981 */ /* 0x000362000c1e1500 */
[----:B------:R-:W-:Y:S01]  /*0dd0*/  ISETP.GE.AND P3, PT, R9, UR5, PT ;  /* 0x0000000509007c0c */ /* 0x000fe2000bf66270 */
[----:B------:R-:W-:Y:S02]  /*0de0*/  VIADD R9, R0, 0x580 ;  /* 0x0000058000097836 */ /* 0x000fe40000000000 */
[----:B------:R1:W5:Y:S01]  /*0df0*/  @!P2 LDG.E.U16 R19, desc[UR14][R10.64+0x100] ;  /* 0x0001000e0a13a981 */ /* 0x000362000c1e1500 */
[----:B------:R-:W-:Y:S01]  /*0e00*/  IMAD.MOV.U32 R24, RZ, RZ, 0xffff ;  /* 0x0000ffffff187424 */ /* 0x000fe200078e00ff */
[----:B------:R-:W-:Y:S01]  /*0e10*/  ISETP.GE.AND P2, PT, R12, UR5, PT ;  /* 0x000000050c007c0c */ /* 0x000fe2000bf46270 */
[----:B------:R-:W-:Y:S01]  /*0e20*/  IMAD.MOV.U32 R23, RZ, RZ, 0xffff ;  /* 0x0000ffffff177424 */ /* 0x000fe200078e00ff */
[----:B------:R1:W5:Y:S01]  /*0e30*/  @!P5 LDG.E.U16 R22, desc[UR14][R10.64+0x400] ;  /* 0x0004000e0a16d981 */ /* 0x000362000c1e1500 */
[----:B------:R-:W-:Y:S01]  /*0e40*/  ISETP.GE.AND P5, PT, R9, UR5, PT ;  /* 0x0000000509007c0c */ /* 0x000fe2000bfa6270 */
[----:B------:R-:W-:-:S02]  /*0e50*/  VIADD R9, R0, 0x680 ;  /* 0x0000068000097836 */ /* 0x000fc40000000000 */
[----:B------:R-:W-:Y:S01]  /*0e60*/  IMAD.MOV.U32 R13, RZ, RZ, 0xffff ;  /* 0x0000ffffff0d7424 */ /* 0x000fe200078e00ff */
[----:B------:R1:W5:Y:S01]  /*0e70*/  @!P4 LDG.E.U16 R24, desc[UR14][R10.64+0x600] ;  /* 0x0006000e0a18c981 */ /* 0x000362000c1e1500 */
[----:B------:R-:W-:Y:S01]  /*0e80*/  VIADD R12, R0, 0x600 ;  /* 0x00000600000c7836 */ /* 0x000fe20000000000 */
[----:B------:R-:W-:Y:S01]  /*0e90*/  ISETP.GE.AND P4, PT, R9, UR5, PT ;  /* 0x0000000509007c0c */ /* 0x000fe2000bf86270 */
[----:B------:R-:W-:Y:S01]  /*0ea0*/  IMAD.MOV.U32 R25, RZ, RZ, 0xffff ;  /* 0x0000ffffff197424 */ /* 0x000fe200078e00ff */
[----:B------:R1:W5:Y:S01]  /*0eb0*/  @!P0 LDG.E.U16 R23, desc[UR14][R10.64+0x500] ;  /* 0x0005000e0a178981 */ /* 0x000362000c1e1500 */
[----:B------:R-:W-:Y:S01]  /*0ec0*/  IMAD.MOV.U32 R18, RZ, RZ, 0xffff ;  /* 0x0000ffffff127424 */ /* 0x000fe200078e00ff */
[----:B------:R-:W-:Y:S02]  /*0ed0*/  PRMT R9, R13, 0x7610, R9 ;  /* 0x000076100d097816 */ /* 0x000fe40000000009 */
[----:B------:R-:W-:Y:S01]  /*0ee0*/  ISETP.GE.AND P0, PT, R12, UR5, PT ;  /* 0x000000050c007c0c */ /* 0x000fe2000bf06270 */
[----:B------:R-:W-:Y:S01]  /*0ef0*/  VIADD R12, R0, 0x700 ;  /* 0x00000700000c7836 */ /* 0x000fe20000000000 */
[----:B------:R1:W5:Y:S04]  /*0f00*/  @!P1 LDG.E.U16 R25, desc[UR14][R10.64+0x700] ;  /* 0x0007000e0a199981 */ /* 0x000368000c1e1500 */
[----:B------:R1:W5:Y:S01]  /*0f10*/  @!P2 LDG.E.U16 R18, desc[UR14][R10.64+0x800] ;  /* 0x0008000e0a12a981 */ /* 0x000362000c1e1500 */
[----:B------:R-:W-:-:S02]  /*0f20*/  ISETP.GE.AND P1, PT, R12, UR5, PT ;  /* 0x000000050c007c0c */ /* 0x000fc4000bf26270 */
[----:B------:R-:W-:Y:S01]  /*0f30*/  ISETP.GE.AND P2, PT, R3, UR5, PT ;  /* 0x0000000503007c0c */ /* 0x000fe2000bf46270 */
[----:B------:R1:W5:Y:S01]  /*0f40*/  @!P3 LDG.E.U16 R9, desc[UR14][R10.64+0x900] ;  /* 0x0009000e0a09b981 */ /* 0x000362000c1e1500 */
[----:B------:R-:W-:Y:S01]  /*0f50*/  ISETP.GE.AND P3, PT, R4, UR5, PT ;  /* 0x0000000504007c0c */ /* 0x000fe2000bf66270 */
[----:B------:R-:W-:Y:S02]  /*0f60*/  IMAD.MOV.U32 R16, RZ, RZ, 0xffff ;  /* 0x0000ffffff107424 */ /* 0x000fe400078e00ff */
[----:B------:R-:W-:Y:S01]  /*0f70*/  IMAD.MOV.U32 R12, RZ, RZ, 0xffff ;  /* 0x0000ffffff0c7424 */ /* 0x000fe200078e00ff */
[----:B------:R1:W5:Y:S01]  /*0f80*/  @!P0 LDG.E.U16 R13, desc[UR14][R10.64+0xc00] ;  /* 0x000c000e0a0d8981 */ /* 0x000362000c1e1500 */
[----:B------:R-:W-:Y:S02]  /*0f90*/  IMAD.MOV.U32 R14, RZ, RZ, 0xffff ;  /* 0x0000ffffff0e7424 */ /* 0x000fe400078e00ff */
[----:B------:R-:W-:Y:S02]  /*0fa0*/  IMAD.MOV.U32 R15, RZ, RZ, 0xffff ;  /* 0x0000ffffff0f7424 */ /* 0x000fe400078e00ff */
[----:B------:R-:W-:Y:S01]  /*0fb0*/  IMAD.MOV.U32 R17, RZ, RZ, 0xffff ;  /* 0x0000ffffff117424 */ /* 0x000fe200078e00ff */
[----:B------:R1:W5:Y:S04]  /*0fc0*/  @!P5 LDG.E.U16 R12, desc[UR14][R10.64+0xb00] ;  /* 0x000b000e0a0cd981 */ /* 0x000368000c1e1500 */
[----:B------:R1:W5:Y:S04]  /*0fd0*/  @!P2 LDG.E.U16 R16, desc[UR14][R10.64+0xa00] ;  /* 0x000a000e0a10a981 */ /* 0x000368000c1e1500 */
[----:B------:R1:W5:Y:S04]  /*0fe0*/  @!P4 LDG.E.U16 R14, desc[UR14][R10.64+0xd00] ;  /* 0x000d000e0a0ec981 */ /* 0x000368000c1e1500 */
[----:B------:R1:W5:Y:S04]  /*0ff0*/  @!P1 LDG.E.U16 R15, desc[UR14][R10.64+0xe00] ;  /* 0x000e000e0a0f9981 */ /* 0x000368000c1e1500 */
[----:B------:R1:W5:Y:S02]  /*1000*/  @!P3 LDG.E.U16 R17, desc[UR14][R10.64+0xf00] ;  /* 0x000f000e0a11b981 */ /* 0x000364000c1e1500 */
.L_x_139:
[----:B01----:R-:W0:Y:S01]  /*1010*/  LDC R10, c[0x0][0x398] ;  /* 0x0000e600ff0a7b82 */ /* 0x003e220000000800 */
[----:B------:R-:W0:Y:S02]  /*1020*/  LDCU UR5, c[0x0][0x394] ;  /* 0x00007280ff0577ac */ /* 0x000e240008000800 */
[----:B0-----:R-:W-:-:S13]  /*1030*/  ISETP.GT.AND P0, PT, R10, UR5, PT ;  /* 0x000000050a007c0c */ /* 0x001fda000bf04270 */
[----:B------:R-:W-:Y:S05]  /*1040*/  @!P0 BRA `(.L_x_140) ;  /* 0x0000000c00408947 */ /* 0x000fea0003800000 */
[----:B-----5:R-:W-:Y:S01]  /*1050*/  PRMT R27, R19, 0x9910, RZ ;  /* 0x00009910131b7816 */ /* 0x020fe200000000ff */
[----:B------:R-:W0:Y:S01]  /*1060*/  S2UR UR9, SR_CgaCtaId ;  /* 0x00000000000979c3 */ /* 0x000e220000008800 */
[----:B------:R-:W-:Y:S01]  /*1070*/  PRMT R11, R26, 0x9910, RZ ;  /* 0x000099101a0b7816 */ /* 0x000fe200000000ff */
[----:B------:R-:W-:Y:S01]  /*1080*/  UMOV UR5, 0x400 ;  /* 0x0000040000057882 */ /* 0x000fe20000000000 */
[----:B------:R-:W-:Y:S01]  /*1090*/  ISETP.GE.AND P0, PT, R27, RZ, PT ;  /* 0x000000ff1b00720c */ /* 0x000fe20003f06270 */
[----:B------:R-:W1:Y:S01]  /*10a0*/  LDCU UR10, c[0x0][0x394] ;  /* 0x00007280ff0a77ac */ /* 0x000e620008000800 */
[----:B------:R-:W-:Y:S02]  /*10b0*/  PRMT R27, R21, 0x9910, RZ ;  /* 0x00009910151b7816 */ /* 0x000fe400000000ff */
[----:B------:R-:W-:Y:S02]  /*10c0*/  ISETP.GE.AND P5, PT, R11, RZ, PT ;  /* 0x000000ff0b00720c */ /* 0x000fe40003fa6270 */
[----:B------:R-:W-:-:S02]  /*10d0*/  PRMT R11, R20, 0x9910, RZ ;  /* 0x00009910140b7816 */ /* 0x000fc400000000ff */
[----:B------:R-:W-:Y:S02]  /*10e0*/  ISETP.GE.AND P2, PT, R27, RZ, PT ;  /* 0x000000ff1b00720c */ /* 0x000fe40003f46270 */
[----:B------:R-:W-:Y:S02]  /*10f0*/  PRMT R27, R23, 0x9910, RZ ;  /* 0x00009910171b7816 */ /* 0x000fe400000000ff */
[----:B------:R-:W-:Y:S02]  /*1100*/  ISETP.GE.AND P1, PT, R11, RZ, PT ;  /* 0x000000ff0b00720c */ /* 0x000fe40003f26270 */
[----:B------:R-:W-:Y:S02]  /*1110*/  PRMT R11, R22, 0x9910, RZ ;  /* 0x00009910160b7816 */ /* 0x000fe400000000ff */
[----:B------:R-:W-:Y:S02]  /*1120*/  ISETP.GE.AND P4, PT, R27, RZ, PT ;  /* 0x000000ff1b00720c */ /* 0x000fe40003f86270 */
[----:B------:R-:W-:-:S02]  /*1130*/  PRMT R27, R24, 0x9910, RZ ;  /* 0x00009910181b7816 */ /* 0x000fc400000000ff */
[----:B------:R-:W-:Y:S01]  /*1140*/  ISETP.GE.AND P3, PT, R11, RZ, PT ;  /* 0x000000ff0b00720c */ /* 0x000fe20003f66270 */
[----:B0-----:R-:W-:Y:S01]  /*1150*/  ULEA UR9, UR9, UR5, 0x18 ;  /* 0x0000000509097291 */ /* 0x001fe2000f8ec0ff */
[----:B------:R-:W-:Y:S02]  /*1160*/  SEL R11, RZ, 0x7fff, !P5 ;  /* 0x00007fffff0b7807 */ /* 0x000fe40006800000 */
[----:B------:R-:W-:Y:S01]  /*1170*/  ISETP.GE.AND P5, PT, R27, RZ, PT ;  /* 0x000000ff1b00720c */ /* 0x000fe20003fa6270 */
[----:B------:R-:W-:Y:S01]  /*1180*/  UMOV UR5, URZ ;  /* 0x000000ff00057c82 */ /* 0x000fe20008000000 */
[----:B------:R-:W-:Y:S02]  /*1190*/  PRMT R27, R25, 0x9910, RZ ;  /* 0x00009910191b7816 */ /* 0x000fe400000000ff */
[----:B------:R-:W-:Y:S02]  /*11a0*/  LOP3.LUT R11, R11, R26, RZ, 0x3c, !PT ;  /* 0x0000001a0b0b7212 */ /* 0x000fe400078e3cff */
[----:B------:R-:W-:-:S02]  /*11b0*/  PRMT R28, R18, 0x9910, RZ ;  /* 0x00009910121c7816 */ /* 0x000fc400000000ff */
[----:B------:R-:W-:Y:S02]  /*11c0*/  SEL R26, RZ, 0x7fff, !P0 ;  /* 0x00007fffff1a7807 */ /* 0x000fe40004000000 */
[----:B------:R-:W-:Y:S02]  /*11d0*/  ISETP.GE.AND P0, PT, R27, RZ, PT ;  /* 0x000000ff1b00720c */ /* 0x000fe40003f06270 */
[----:B------:R-:W-:Y:S02]  /*11e0*/  SEL R27, RZ, 0x7fff, !P1 ;  /* 0x00007fffff1b7807 */ /* 0x000fe40004800000 */
[----:B------:R-:W-:Y:S02]  /*11f0*/  ISETP.GE.AND P1, PT, R28, RZ, PT ;  /* 0x000000ff1c00720c */ /* 0x000fe40003f26270 */
[----:B------:R-:W-:Y:S02]  /*1200*/  PRMT R28, R9, 0x9910, RZ ;  /* 0x00009910091c7816 */ /* 0x000fe400000000ff */
[----:B------:R-:W-:-:S02]  /*1210*/  LOP3.LUT R19, R26, R19, RZ, 0x3c, !PT ;  /* 0x000000131a137212 */ /* 0x000fc400078e3cff */
[----:B------:R-:W-:Y:S02]  /*1220*/  SEL R26, RZ, 0x7fff, !P2 ;  /* 0x00007fffff1a7807 */ /* 0x000fe40005000000 */
[----:B------:R-:W-:Y:S02]  /*1230*/  LOP3.LUT R20, R27, R20, RZ, 0x3c, !PT ;  /* 0x000000141b147212 */ /* 0x000fe400078e3cff */
[----:B------:R-:W-:Y:S02]  /*1240*/  ISETP.GE.AND P2, PT, R28, RZ, PT ;  /* 0x000000ff1c00720c */ /* 0x000fe40003f46270 */
[----:B------:R-:W-:Y:S02]  /*1250*/  PRMT R28, R16, 0x9910, RZ ;  /* 0x00009910101c7816 */ /* 0x000fe400000000ff */
[----:B------:R-:W-:Y:S02]  /*1260*/  SEL R27, RZ, 0x7fff, !P3 ;  /* 0x00007fffff1b7807 */ /* 0x000fe40005800000 */
[----:B------:R-:W-:-:S02]  /*1270*/  LOP3.LUT R21, R26, R21, RZ, 0x3c, !PT ;  /* 0x000000151a157212 */ /* 0x000fc400078e3cff */
[----:B------:R-:W-:Y:S02]  /*1280*/  SEL R26, RZ, 0x7fff, !P4 ;  /* 0x00007fffff1a7807 */ /* 0x000fe40006000000 */
[----:B------:R-:W-:Y:S02]  /*1290*/  ISETP.GE.AND P3, PT, R28, RZ, PT ;  /* 0x000000ff1c00720c */ /* 0x000fe40003f66270 */
[----:B------:R-:W-:Y:S02]  /*12a0*/  LOP3.LUT R22, R27, R22, RZ, 0x3c, !PT ;  /* 0x000000161b167212 */ /* 0x000fe400078e3cff */
        /* <DEDUP_REMOVED lines=15> */
[----:B------:R-:W-:Y:S02]  /*13a0*/  PRMT R26, R19, 0x9910, RZ ;  /* 0x00009910131a7816 */ /* 0x000fe400000000ff */
[----:B------:R-:W-:Y:S02]  /*13b0*/  ISETP.GE.AND P0, PT, R28, RZ, PT ;  /* 0x000000ff1c00720c */ /* 0x000fe40003f06270 */
[----:B------:R-:W-:Y:S02]  /*13c0*/  LOP3.LUT R16, R27, R16, RZ, 0x3c, !PT ;  /* 0x000000101b107212 */ /* 0x000fe400078e3cff */
[----:B------:R-:W-:Y:S02]  /*13d0*/  PRMT R28, R15, 0x9910, RZ ;  /* 0x000099100f1c7816 */ /* 0x000fe400000000ff */
[----:B------:R-:W-:Y:S02]  /*13e0*/  SEL R27, RZ, 0x7fff, !P4 ;  /* 0x00007fffff1b7807 */ /* 0x000fe40006000000 */
[----:B------:R-:W-:-:S02]  /*13f0*/  ISETP.NE.AND P4, PT, R26, 0x7fff, PT ;  /* 0x00007fff1a00780c */ /* 0x000fc40003f85270 */
        /* <DEDUP_REMOVED lines=10> */
[----:B------:R-:W-:Y:S02]  /*14a0*/  PRMT R27, R23, 0x9910, RZ ;  /* 0x00009910171b7816 */ /* 0x000fe400000000ff */
[----:B------:R-:W-:-:S02]  /*14b0*/  LOP3.LUT R15, R26, R15, RZ, 0x3c, !PT ;  /* 0x0000000f1a0f7212 */ /* 0x000fc400078e3cff */
[----:B------:R-:W-:Y:S02]  /*14c0*/  SEL R26, RZ, 0x7fff, !P2 ;  /* 0x00007fffff1a7807 */ /* 0x000fe40005000000 */
[----:B------:R-:W-:Y:S02]  /*14d0*/  ISETP.NE.AND P3, PT, R28, 0x7fff, PT ;  /* 0x00007fff1c00780c */ /* 0x000fe40003f65270 */
[----:B------:R-:W-:Y:S02]  /*14e0*/  ISETP.NE.AND P2, PT, R27, 0x7fff, PT ;  /* 0x00007fff1b00780c */ /* 0x000fe40003f45270 */
[----:B------:R-:W-:Y:S02]  /*14f0*/  PRMT R27, R24, 0x9910, RZ ;  /* 0x00009910181b7816 */ /* 0x000fe400000000ff */
[----:B------:R-:W-:Y:S02]  /*1500*/  SEL R11, R11, 0x8000, P3 ;  /* 0x000080000b0b7807 */ /* 0x000fe40001800000 */
[----:B------:R-:W-:-:S02]  /*1510*/  ISETP.NE.AND P3, PT, R27, 0x7fff, PT ;  /* 0x00007fff1b00780c */ /* 0x000fc40003f65270 */
[----:B------:R-:W-:Y:S02]  /*1520*/  PRMT R28, R20, 0x9910, RZ ;  /* 0x00009910141c7816 */ /* 0x000fe400000000ff */
[----:B------:R-:W-:Y:S02]  /*1530*/  PRMT R27, R25, 0x9910, RZ ;  /* 0x00009910191b7816 */ /* 0x000fe400000000ff */
[----:B------:R-:W-:Y:S02]  /*1540*/  SEL R19, R19, 0x8000, P4 ;  /* 0x0000800013137807 */ /* 0x000fe40002000000 */
[----:B------:R-:W-:Y:S02]  /*1550*/  ISETP.NE.AND P5, PT, R28, 0x7fff, PT ;  /* 0x00007fff1c00780c */ /* 0x000fe40003fa5270 */
[----:B------:R-:W-:Y:S02]  /*1560*/  ISETP.NE.AND P4, PT, R27, 0x7fff, PT ;  /* 0x00007fff1b00780c */ /* 0x000fe40003f85270 */
[----:B------:R-:W-:-:S02]  /*1570*/  PRMT R28, R21, 0x9910, RZ ;  /* 0x00009910151c7816 */ /* 0x000fc400000000ff */
[----:B------:R-:W-:Y:S02]  /*1580*/  PRMT R27, R18, 0x9910, RZ ;  /* 0x00009910121b7816 */ /* 0x000fe400000000ff */
[----:B------:R-:W-:Y:S02]  /*1590*/  SEL R20, R20, 0x8000, P5 ;  /* 0x0000800014147807 */ /* 0x000fe40002800000 */
[----:B------:R-:W-:Y:S02]  /*15a0*/  ISETP.NE.AND P0, PT, R28, 0x7fff, PT ;  /* 0x00007fff1c00780c */ /* 0x000fe40003f05270 */
[----:B------:R-:W-:Y:S02]  /*15b0*/  ISETP.NE.AND P5, PT, R27, 0x7fff, PT ;  /* 0x00007fff1b00780c */ /* 0x000fe40003fa5270 */
[----:B------:R-:W-:Y:S02]  /*15c0*/  PRMT R28, R22, 0x9910, RZ ;  /* 0x00009910161c7816 */ /* 0x000fe400000000ff */
[----:B------:R-:W-:-:S02]  /*15d0*/  PRMT R27, R9, 0x9910, RZ ;  /* 0x00009910091b7816 */ /* 0x000fc400000000ff */
[----:B------:R-:W-:Y:S02]  /*15e0*/  SEL R21, R21, 0x8000, P0 ;  /* 0x0000800015157807 */ /* 0x000fe40000000000 */
[----:B------:R-:W-:Y:S02]  /*15f0*/  ISETP.NE.AND P1, PT, R28, 0x7fff, PT ;  /* 0x00007fff1c00780c */ /* 0x000fe40003f25270 */
[----:B------:R-:W-:Y:S02]  /*1600*/  ISETP.NE.AND P0, PT, R27, 0x7fff, PT ;  /* 0x00007fff1b00780c */ /* 0x000fe40003f05270 */
[----:B------:R-:W-:Y:S02]  /*1610*/  PRMT R27, R16, 0x9910, RZ ;  /* 0x00009910101b7816 */ /* 0x000fe400000000ff */
[----:B------:R-:W-:Y:S02]  /*1620*/  SEL R22, R22, 0x8000, P1 ;  /* 0x0000800016167807 */ /* 0x000fe40000800000 */
[----:B------:R-:W-:-:S02]  /*1630*/  ISETP.NE.AND P1, PT, R27, 0x7fff, PT ;  /* 0x00007fff1b00780c */ /* 0x000fc40003f25270 */
[----:B------:R-:W-:Y:S02]  /*1640*/  PRMT R27, R12, 0x9910, RZ ;  /* 0x000099100c1b7816 */ /* 0x000fe400000000ff */
[----:B------:R-:W-:Y:S02]  /*1650*/  SEL R23, R23, 0x8000, P2 ;  /* 0x0000800017177807 */ /* 0x000fe40001000000 */
        /* <DEDUP_REMOVED lines=8> */
[----:B------:R-:W-:Y:S02]  /*16e0*/  LOP3.LUT R26, R26, R17, RZ, 0x3c, !PT ;  /* 0x000000111a1a7212 */ /* 0x000fe400078e3cff */
[----:B------:R-:W-:Y:S01]  /*16f0*/  SEL R18, R18, 0x8000, P5 ;  /* 0x0000800012127807 */ /* 0x000fe20002800000 */
[----:B------:R-:W-:Y:S01]  /*1700*/  IMAD.MOV.U32 R17, RZ, RZ, R27 ;  /* 0x000000ffff117224 */ /* 0x000fe200078e001b */
[----:B------:R-:W-:-:S02]  /*1710*/  SEL R9, R9, 0x8000, P0 ;  /* 0x0000800009097807 */ /* 0x000fc40000000000 */
[----:B------:R-:W-:Y:S02]  /*1720*/  SEL R16, R16, 0x8000, P1 ;  /* 0x0000800010107807 */ /* 0x000fe40000800000 */
[----:B------:R-:W-:Y:S02]  /*1730*/  ISETP.NE.AND P5, PT, R17, 0x7fff, PT ;  /* 0x00007fff1100780c */ /* 0x000fe40003fa5270 */
[----:B------:R-:W-:Y:S02]  /*1740*/  PRMT R17, R26, 0x9910, RZ ;  /* 0x000099101a117816 */ /* 0x000fe400000000ff */
[----:B------:R-:W-:Y:S02]  /*1750*/  SEL R12, R12, 0x8000, P2 ;  /* 0x000080000c0c7807 */ /* 0x000fe40001000000 */
[----:B------:R-:W-:Y:S02]  /*1760*/  ISETP.NE.AND P0, PT, R17, 0x7fff, PT ;  /* 0x00007fff1100780c */ /* 0x000fe40003f05270 */
[----:B------:R-:W-:-:S02]  /*1770*/  SEL R13, R13, 0x8000, P3 ;  /* 0x000080000d0d7807 */ /* 0x000fc40001800000 */
[----:B------:R-:W-:Y:S02]  /*1780*/  SEL R14, R14, 0x8000, P4 ;  /* 0x000080000e0e7807 */ /* 0x000fe40002000000 */
[----:B------:R-:W-:Y:S02]  /*1790*/  SEL R15, R15, 0x8000, P5 ;  /* 0x000080000f0f7807 */ /* 0x000fe40002800000 */
[----:B------:R-:W-:Y:S02]  /*17a0*/  SEL R26, R26, 0x8000, P0 ;  /* 0x000080001a1a7807 */ /* 0x000fe40000000000 */
[----:B------:R-:W-:Y:S02]  /*17b0*/  LOP3.LUT R11, R11, 0xffff, RZ, 0xc0, !PT ;  /* 0x0000ffff0b0b7812 */ /* 0x000fe400078ec0ff */
[----:B------:R-:W-:Y:S02]  /*17c0*/  LOP3.LUT R19, R19, 0xffff, RZ, 0xc0, !PT ;  /* 0x0000ffff13137812 */ /* 0x000fe400078ec0ff */
[----:B------:R-:W-:-:S02]  /*17d0*/  LOP3.LUT R20, R20, 0xffff, RZ, 0xc0, !PT ;  /* 0x0000ffff14147812 */ /* 0x000fc400078ec0ff */
[----:B------:R-:W-:Y:S02]  /*17e0*/  LOP3.LUT R21, R21, 0xffff, RZ, 0xc0, !PT ;  /* 0x0000ffff15157812 */ /* 0x000fe400078ec0ff */
[----:B------:R-:W-:Y:S02]  /*17f0*/  LOP3.LUT R22, R22, 0xffff, RZ, 0xc0, !PT ;  /* 0x0000ffff16167812 */ /* 0x000fe400078ec0ff */
[----:B------:R-:W-:Y:S02]  /*1800*/  LOP3.LUT R23, R23, 0xffff, RZ, 0xc0, !PT ;  /* 0x0000ffff17177812 */ /* 0x000fe400078ec0ff */
        /* <DEDUP_REMOVED lines=9> */
[----:B-1----:R-:W-:-:S07]  /*18a0*/  LOP3.LUT R26, R26, 0xffff, RZ, 0xc0, !PT ;  /* 0x0000ffff1a1a7812 */ /* 0x002fce00078ec0ff */
.L_x_141:
[----:B0-----:R-:W-:Y:S01]  /*18b0*/  IMAD R17, RZ, RZ, -UR10 ;  /* 0x8000000aff117e24 */ /* 0x001fe2000f8e02ff */
[----:B------:R-:W-:Y:S01]  /*18c0*/  ULOP3.LUT UR12, UR10, 0xffff, URZ, 0xc0, !UPT ;  /* 0x0000ffff0a0c7892 */ /* 0x000fe2000f8ec0ff */
[----:B------:R-:W-:Y:S01]  /*18d0*/  IMAD.MOV.U32 R28, RZ, RZ, -0x1 ;  /* 0xffffffffff1c7424 */ /* 0x000fe200078e00ff */
[----:B------:R-:W-:Y:S02]  /*18e0*/  ULEA UR11, UR5, UR9, 0xa ;  /* 0x00000009050b7291 */ /* 0x000fe4000f8e50ff */
[----:B------:R-:W-:Y:S01]  /*18f0*/  VIADDMNMX R17, R17, R10, 0x8, PT ;  /* 0x0000000811117446 */ /* 0x000fe2000380010a */
[----:B------:R-:W-:Y:S01]  /*1900*/  UIADD3 UR10, UPT, UPT, UR10, 0x8, URZ ;  /* 0x000000080a0a7890 */ /* 0x000fe2000fffe0ff */
[----:B------:R-:W-:Y:S01]  /*1910*/  SHF.R.U32.HI R27, RZ, UR12, R19 ;  /* 0x0000000cff1b7c19 */ /* 0x000fe20008011613 */
[----:B------:R-:W-:Y:S01]  /*1920*/  UIADD3 UR5, UPT, UPT, UR5, 0x1, URZ ;  /* 0x0000000105057890 */ /* 0x000fe2000fffe0ff */
[----:B------:R-:W-:Y:S02]  /*1930*/  SHF.L.U32 R17, R28, R17, RZ ;  /* 0x000000111c117219 */ /* 0x000fe400000006ff */
[----:B------:R-:W-:-:S02]  /*1940*/  SHF.R.U32.HI R28, RZ, UR12, R11 ;  /* 0x0000000cff1c7c19 */ /* 0x000fc4000801160b */
[----:B------:R-:W-:Y:S02]  /*1950*/  SHF.R.U32.HI R29, RZ, UR12, R20 ;  /* 0x0000000cff1d7c19 */ /* 0x000fe40008011614 */
[-C--:B------:R-:W-:Y:S02]  /*1960*/  LOP3.LUT R28, R28, R17.reuse, RZ, 0x30, !PT ;  /* 0x000000111c1c7212 */ /* 0x080fe400078e30ff */
[-C--:B------:R-:W-:Y:S02]  /*1970*/  LOP3.LUT R27, R27, R17.reuse, RZ, 0x30, !PT ;  /* 0x000000111b1b7212 */ /* 0x080fe400078e30ff */
[----:B------:R-:W-:Y:S02]  /*1980*/  LEA R28, R28, UR11, 0x2 ;  /* 0x0000000b1c1c7c11 */ /* 0x000fe4000f8e10ff */
[----:B------:R-:W-:Y:S02]  /*1990*/  LOP3.LUT R29, R29, R17, RZ, 0x30, !PT ;  /* 0x000000111d1d7212 */ /* 0x000fe400078e30ff */
[----:B------:R-:W-:Y:S01]  /*19a0*/  LEA R27, R27, UR11, 0x2 ;  /* 0x0000000b1b1b7c11 */ /* 0x000fe2000f8e10ff */
[----:B------:R0:W-:Y:S01]  /*19b0*/  ATOMS.POPC.INC.32 RZ, [R28+URZ] ;  /* 0x000000001cff7f8c */ /* 0x0001e2000d8000ff */
[----:B------:R-:W-:-:S02]  /*19c0*/  LEA R29, R29, UR11, 0x2 ;  /* 0x0000000b1d1d7c11 */ /* 0x000fc4000f8e10ff */
[----:B------:R-:W-:Y:S01]  /*19d0*/  ISETP.LE.AND P0, PT, R10, UR10, PT ;  /* 0x0000000a0a007c0c */ /* 0x000fe2000bf03270 */
[----:B------:R-:W-:Y:S01]  /*19e0*/  ATOMS.POPC.INC.32 RZ, [R27+URZ] ;  /* 0x000000001bff7f8c */ /* 0x000fe2000d8000ff */
[----:B0-----:R-:W-:-:S03]  /*19f0*/  SHF.R.U32.HI R28, RZ, UR12, R21 ;  /* 0x0000000cff1c7c19 */ /* 0x001fc60008011615 */
[----:B------:R-:W-:Y:S01]  /*1a00*/  ATOMS.POPC.INC.32 RZ, [R29+URZ] ;  /* 0x000000001dff7f8c */ /* 0x000fe2000d8000ff */
[----:B------:R-:W-:-:S04]  /*1a10*/  LOP3.LUT R28, R28, R17, RZ, 0x30, !PT ;  /* 0x000000111c1c7212 */ /* 0x000fc800078e30ff */
[----:B------:R-:W-:-:S05]  /*1a20*/  LEA R28, R28, UR11, 0x2 ;  /* 0x0000000b1c1c7c11 */ /* 0x000fca000f8e10ff */
[----:B------:R0:W-:Y:S02]  /*1a30*/  ATOMS.POPC.INC.32 RZ, [R28+URZ] ;  /* 0x000000001cff7f8c */ /* 0x0001e4000d8000ff */
[----:B0-----:R-:W-:-:S04]  /*1a40*/  SHF.R.U32.HI R28, RZ, UR12, R22 ;  /* 0x0000000cff1c7c19 */ /* 0x001fc80008011616 */
[----:B------:R-:W-:-:S04]  /*1a50*/  LOP3.LUT R28, R28, R17, RZ, 0x30, !PT ;  /* 0x000000111c1c7212 */ /* 0x000fc800078e30ff */
[----:B------:R-:W-:Y:S02]  /*1a60*/  LEA R27, R28, UR11, 0x2 ;  /* 0x0000000b1c1b7c11 */ /* 0x000fe4000f8e10ff */
[----:B------:R-:W-:-:S03]  /*1a70*/  SHF.R.U32.HI R28, RZ, UR12, R23 ;  /* 0x0000000cff1c7c19 */ /* 0x000fc60008011617 */
[----:B------:R-:W-:Y:S01]  /*1a80*/  ATOMS.POPC.INC.32 RZ, [R27+URZ] ;  /* 0x000000001bff7f8c */ /* 0x000fe2000d8000ff */
[----:B------:R-:W-:-:S04]  /*1a90*/  LOP3.LUT R28, R28, R17, RZ, 0x30, !PT ;  /* 0x000000111c1c7212 */ /* 0x000fc800078e30ff */
[----:B------:R-:W-:Y:S02]  /*1aa0*/  LEA R29, R28, UR11, 0x2 ;  /* 0x0000000b1c1d7c11 */ /* 0x000fe4000f8e10ff */
[----:B------:R-:W-:-:S03]  /*1ab0*/  SHF.R.U32.HI R28, RZ, UR12, R24 ;  /* 0x0000000cff1c7c19 */ /* 0x000fc60008011618 */
        /* <DEDUP_REMOVED lines=32> */
[----:B------:R0:W-:Y:S01]  /*1cc0*/  ATOMS.POPC.INC.32 RZ, [R27+URZ] ;  /* 0x000000001bff7f8c */ /* 0x0001e2000d8000ff */
[----:B------:R-:W-:-:S04]  /*1cd0*/  LOP3.LUT R28, R28, R17, RZ, 0x30, !PT ;  /* 0x000000111c1c7212 */ /* 0x000fc800078e30ff */
[----:B------:R-:W-:Y:S02]  /*1ce0*/  LEA R29, R28, UR11, 0x2 ;  /* 0x0000000b1c1d7c11 */ /* 0x000fe4000f8e10ff */
[----:B------:R-:W-:-:S03]  /*1cf0*/  SHF.R.U32.HI R28, RZ, UR12, R26 ;  /* 0x0000000cff1c7c19 */ /* 0x000fc6000801161a */
[----:B------:R0:W-:Y:S01]  /*1d00*/  ATOMS.POPC.INC.32 RZ, [R29+URZ] ;  /* 0x000000001dff7f8c */ /* 0x0001e2000d8000ff */
[----:B------:R-:W-:-:S04]  /*1d10*/  LOP3.LUT R17, R28, R17, RZ, 0x30, !PT ;  /* 0x000000111c117212 */ /* 0x000fc800078e30ff */
[----:B------:R-:W-:-:S05]  /*1d20*/  LEA R17, R17, UR11, 0x2 ;  /* 0x0000000b11117c11 */ /* 0x000fca000f8e10ff */
[----:B------:R0:W-:Y:S01]  /*1d30*/  ATOMS.POPC.INC.32 RZ, [R17+URZ] ;  /* 0x0000000011ff7f8c */ /* 0x0001e2000d8000ff */
[----:B------:R-:W-:Y:S05]  /*1d40*/  @!P0 BRA `(.L_x_141) ;  /* 0xfffffff800d88947 */ /* 0x000fea000383ffff */
.L_x_140:
[----:B------:R-:W-:Y:S05]  /*1d50*/  BRA.U !UP1, `(.L_x_142) ;  /* 0xffffffed09447547 */ /* 0x000fea000b83ffff */
.L_x_137:
[----:B------:R-:W-:Y:S01]  /*1d60*/  BAR.SYNC.DEFER_BLOCKING 0x0 ;  /* 0x0000000000007b1d */ /* 0x000fe20000010000 */
[----:B------:R-:W-:-:S05]  /*1d70*/  ISETP.NE.AND P0, PT, R8, RZ, PT ;  /* 0x000000ff0800720c */ /* 0x000fca0003f05270 */
[----:B------:R-:W-:Y:S08]  /*1d80*/  BSSY.RECONVERGENT B0, `(.L_x_143) ;  /* 0x0000141000007945 */ /* 0x000ff00003800200 */
[----:B------:R-:W-:Y:S05]  /*1d90*/  @P0 BRA `(.L_x_144) ;  /* 0x0000001000fc0947 */ /* 0x000fea0003800000 */
[----:B0-2--5:R-:W0:Y:S01]  /*1da0*/  LDC R9, c[0x0][0x398] ;  /* 0x0000e600ff097b82 */ /* 0x025e220000000800 */
[----:B------:R-:W-:Y:S01]  /*1db0*/  ISETP.GE.U32.AND P0, PT, R5, 0x7, PT ;  /* 0x000000070500780c */ /* 0x000fe20003f06070 */
[----:B------:R-:W-:-:S06]  /*1dc0*/  UMOV UR5, 0x400 ;  /* 0x0000040000057882 */ /* 0x000fcc0000000000 */
[----:B-1-34-:R-:W0:Y:S08]  /*1dd0*/  LDC R10, c[0x0][0x394] ;  /* 0x0000e500ff0a7b82 */ /* 0x01ae300000000800 */
        /* <DEDUP_REMOVED lines=10> */
[----:B------:R-:W0:Y:S01]  /*1e80*/  LDC.64 R14, c[0x0][0x380] ;  /* 0x0000e000ff0e7b82 */ /* 0x000e220000000a00 */
[----:B------:R-:W-:-:S07]  /*1e90*/  IMAD.MOV.U32 R9, RZ, RZ, RZ ;  /* 0x000000ffff097224 */ /* 0x000fce00078e00ff */
.L_x_162:
[----:B01234-:R-:W-:Y:S01]  /*1ea0*/  IMAD R16, R9, 0x400, R10 ;  /* 0x0000040009107824 */ /* 0x01ffe200078e020a */
[----:B------:R-:W-:Y:S04]  /*1eb0*/  BSSY.RECONVERGENT B1, `(.L_x_146) ;  /* 0x000000e000017945 */ /* 0x000fe80003800200 */
[----:B------:R-:W1:Y:S04]  /*1ec0*/  LDS R29, [R16] ;  /* 0x00000000101d7984 */ /* 0x000e680000000800 */
[----:B------:R2:W3:Y:S04]  /*1ed0*/  LDS R27, [R16+0x400] ;  /* 0x00040000101b7984 */ /* 0x0004e80000000800 */
[----:B------:R2:W4:Y:S04]  /*1ee0*/  LDS R25, [R16+0x800] ;  /* 0x0008000010197984 */ /* 0x0005280000000800 */
[----:B------:R2:W0:Y:S04]  /*1ef0*/  LDS R23, [R16+0xc00] ;  /* 0x000c000010177984 */ /* 0x0004280000000800 */
[----:B------:R2:W0:Y:S04]  /*1f00*/  LDS R21, [R16+0x1000] ;  /* 0x0010000010157984 */ /* 0x0004280000000800 */
[----:B------:R2:W0:Y:S04]  /*1f10*/  LDS R19, [R16+0x1400] ;  /* 0x0014000010137984 */ /* 0x0004280000000800 */
[----:B------:R2:W0:Y:S04]  /*1f20*/  LDS R13, [R16+0x1800] ;  /* 0x00180000100d7984 */ /* 0x0004280000000800 */
[----:B------:R2:W0:Y:S01]  /*1f30*/  LDS R18, [R16+0x1c00] ;  /* 0x001c000010127984 */ /* 0x0004220000000800 */
[----:B-1----:R-:W-:-:S13]  /*1f40*/  ISETP.NE.AND P0, PT, R29, RZ, PT ;  /* 0x000000ff1d00720c */ /* 0x002fda0003f05270 */
[----:B--234-:R-:W-:Y:S05]  /*1f50*/  @!P0 BRA `(.L_x_147) ;  /* 0x00000000000c8947 */ /* 0x01cfea0003800000 */
[----:B------:R-:W-:-:S04]  /*1f60*/  IMAD R17, R9, 0x100, R0 ;  /* 0x0000010009117824 */ /* 0x000fc800078e0200 */
[----:B0-----:R-:W-:-:S05]  /*1f70*/  IMAD.WIDE.U32 R16, R17, 0x4, R14 ;  /* 0x0000000411107825 */ /* 0x001fca00078e000e */
[----:B------:R1:W-:Y:S02]  /*1f80*/  REDG.E.ADD.STRONG.GPU desc[UR14][R16.64], R29 ;  /* 0x0000001d1000798e */ /* 0x0003e4000c12e10e */
.L_x_147:
[----:B------:R-:W-:Y:S05]  /*1f90*/  BSYNC.RECONVERGENT B1 ;  /* 0x0000000000017941 */ /* 0x000fea0003800200 */
.L_x_146:
[----:B------:R-:W-:Y:S01]  /*1fa0*/  ISETP.NE.AND P6, PT, R27, RZ, PT ;  /* 0x000000ff1b00720c */ /* 0x000fe20003fc5270 */
[----:B------:R-:W-:Y:S01]  /*1fb0*/  BSSY.RECONVERGENT B1, `(.L_x_148) ;  /* 0x000000c000017945 */ /* 0x000fe20003800200 */
[----:B------:R-:W-:Y:S02]  /*1fc0*/  ISETP.NE.AND P0, PT, R25, RZ, PT ;  /* 0x000000ff1900720c */ /* 0x000fe40003f05270 */
[----:B0-----:R-:W-:Y:S02]  /*1fd0*/  ISETP.NE.AND P1, PT, R23, RZ, PT ;  /* 0x000000ff1700720c */ /* 0x001fe40003f25270 */
[----:B------:R-:W-:Y:S02]  /*1fe0*/  ISETP.NE.AND P2, PT, R21, RZ, PT ;  /* 0x000000ff1500720c */ /* 0x000fe40003f45270 */
[----:B------:R-:W-:Y:S02]  /*1ff0*/  ISETP.NE.AND P3, PT, R19, RZ, PT ;  /* 0x000000ff1300720c */ /* 0x000fe40003f65270 */
[----:B------:R-:W-:-:S02]  /*2000*/  ISETP.NE.AND P4, PT, R13, RZ, PT ;  /* 0x000000ff0d00720c */ /* 0x000fc40003f85270 */
[----:B------:R-:W-:Y:S01]  /*2010*/  ISETP.NE.AND P5, PT, R18, RZ, PT ;  /* 0x000000ff1200720c */ /* 0x000fe20003fa5270 */
[----:B------:R-:W-:-:S12]  /*2020*/  @!P6 BRA `(.L_x_149) ;  /* 0x000000000010e947 */ /* 0x000fd80003800000 */
[----:B-1----:R-:W-:-:S04]  /*2030*/  IMAD R17, R9, 0x100, R0 ;  /* 0x0000010009117824 */ /* 0x002fc800078e0200 */
[----:B------:R-:W-:-:S04]  /*2040*/  VIADD R17, R17, 0x100 ;  /* 0x0000010011117836 */ /* 0x000fc80000000000 */
[----:B------:R-:W-:-:S05]  /*2050*/  IMAD.WIDE.U32 R16, R17, 0x4, R14 ;  /* 0x0000000411107825 */ /* 0x000fca00078e000e */
[----:B------:R0:W-:Y:S02]  /*2060*/  REDG.E.ADD.STRONG.GPU desc[UR14][R16.64], R27 ;  /* 0x0000001b1000798e */ /* 0x0001e4000c12e10e */
.L_x_149:
[----:B------:R-:W-:Y:S05]  /*2070*/  BSYNC.RECONVERGENT B1 ;  /* 0x0000000000017941 */ /* 0x000fea0003800200 */
.L_x_148:
[----:B------:R-:W-:Y:S04]  /*2080*/  BSSY.RECONVERGENT B1, `(.L_x_150) ;  /* 0x0000006000017945 */ /* 0x000fe80003800200 */
[----:B------:R-:W-:Y:S05]  /*2090*/  @!P0 BRA `(.L_x_151) ;  /* 0x0000000000108947 */ /* 0x000fea0003800000 */
[----:B01----:R-:W-:-:S04]  /*20a0*/  IMAD R17, R9, 0x100, R0 ;  /* 0x0000010009117824 */ /* 0x003fc800078e0200 */
[----:B------:R-:W-:-:S04]  /*20b0*/  VIADD R17, R17, 0x200 ;  /* 0x0000020011117836 */ /* 0x000fc80000000000 */
[----:B------:R-:W-:-:S05]  /*20c0*/  IMAD.WIDE.U32 R16, R17, 0x4, R14 ;  /* 0x0000000411107825 */ /* 0x000fca00078e000e */
[----:B------:R2:W-:Y:S02]  /*20d0*/  REDG.E.ADD.STRONG.GPU desc[UR14][R16.64], R25 ;  /* 0x000000191000798e */ /* 0x0005e4000c12e10e */
.L_x_151:
[----:B------:R-:W-:Y:S05]  /*20e0*/  BSYNC.RECONVERGENT B1 ;  /* 0x0000000000017941 */ /* 0x000fea0003800200 */
.L_x_150:
[----:B------:R-:W-:Y:S04]  /*20f0*/  BSSY.RECONVERGENT B1, `(.L_x_152) ;  /* 0x0000006000017945 */ /* 0x000fe80003800200 */
[----:B------:R-:W-:Y:S05]  /*2100*/  @!P1 BRA `(.L_x_153) ;  /* 0x0000000000109947 */ /* 0x000fea0003800000 */
[----:B012---:R-:W-:-:S04]  /*2110*/  IMAD R17, R9, 0x100, R0 ;  /* 0x0000010009117824 */ /* 0x007fc800078e0200 */
[----:B------:R-:W-:-:S04]  /*2120*/  VIADD R17, R17, 0x300 ;  /* 0x0000030011117836 */ /* 0x000fc80000000000 */
[----:B------:R-:W-:-:S05]  /*2130*/  IMAD.WIDE.U32 R16, R17, 0x4, R14 ;  /* 0x0000000411107825 */ /* 0x000fca00078e000e */
[----:B------:R3:W-:Y:S02]  /*2140*/  REDG.E.ADD.STRONG.GPU desc[UR14][R16.64], R23 ;  /* 0x000000171000798e */ /* 0x0007e4000c12e10e */
.L_x_153:
[----:B------:R-:W-:Y:S05]  /*2150*/  BSYNC.RECONVERGENT B1 ;  /* 0x0000000000017941 */ /* 0x000fea0003800200 */
.L_x_152:
[----:B------:R-:W-:Y:S04]  /*2160*/  BSSY.RECONVERGENT B1, `(.L_x_154) ;  /* 0x0000006000017945 */ /* 0x000fe80003800200 */
[----:B------:R-:W-:Y:S05]  /*2170*/  @!P2 BRA `(.L_x_155) ;  /* 0x000000000010a947 */ /* 0x000fea0003800000 */
[----:B0123--:R-:W-:-:S04]  /*2180*/  IMAD R17, R9, 0x100, R0 ;  /* 0x0000010009117824 */ /* 0x00ffc800078e0200 */
[----:B------:R-:W-:-:S04]  /*2190*/  VIADD R17, R17, 0x400 ;  /* 0x0000040011117836 */ /* 0x000fc80000000000 */
[----:B------:R-:W-:-:S05]  /*21a0*/  IMAD.WIDE.U32 R16, R17, 0x4, R14 ;  /* 0x0000000411107825 */ /* 0x000fca00078e000e */
[----:B------:R4:W-:Y:S02]  /*21b0*/  REDG.E.ADD.STRONG.GPU desc[UR14][R16.64], R21 ;  /* 0x000000151000798e */ /* 0x0009e4000c12e10e */
.L_x_155:
[----:B------:R-:W-:Y:S05]  /*21c0*/  BSYNC.RECONVERGENT B1 ;  /* 0x0000000000017941 */ /* 0x000fea0003800200 */
.L_x_154:
[----:B------:R-:W-:Y:S04]  /*21d0*/  BSSY.RECONVERGENT B1, `(.L_x_156) ;  /* 0x0000006000017945 */ /* 0x000fe80003800200 */
[----:B------:R-:W-:Y:S05]  /*21e0*/  @!P3 BRA `(.L_x_157) ;  /* 0x000000000010b947 */ /* 0x000fea0003800000 */
[----:B01234-:R-:W-:-:S04]  /*21f0*/  IMAD R17, R9, 0x100, R0 ;  /* 0x0000010009117824 */ /* 0x01ffc800078e0200 */
[----:B------:R-:W-:-:S04]  /*2200*/  VIADD R17, R17, 0x500 ;  /* 0x0000050011117836 */ /* 0x000fc80000000000 */
[----:B------:R-:W-:-:S05]  /*2210*/  IMAD.WIDE.U32 R16, R17, 0x4, R14 ;  /* 0x0000000411107825 */ /* 0x000fca00078e000e */
[----:B------:R0:W-:Y:S02]  /*2220*/  REDG.E.ADD.STRONG.GPU desc[UR14][R16.64], R19 ;  /* 0x000000131000798e */ /* 0x0001e4000c12e10e */
.L_x_157:
[----:B------:R-:W-:Y:S05]  /*2230*/  BSYNC.RECONVERGENT B1 ;  /* 0x0000000000017941 */ /* 0x000fea0003800200 */
.L_x_156:
[----:B------:R-:W-:Y:S04]  /*2240*/  BSSY.RECONVERGENT B1, `(.L_x_158) ;  /* 0x0000006000017945 */ /* 0x000fe80003800200 */
[----:B------:R-:W-:Y:S05]  /*2250*/  @!P4 BRA `(.L_x_159) ;  /* 0x000000000010c947 */ /* 0x000fea0003800000 */
[----:B01234-:R-:W-:-:S04]  /*2260*/  IMAD R17, R9, 0x100, R0 ;  /* 0x0000010009117824 */ /* 0x01ffc800078e0200 */
[----:B------:R-:W-:-:S04]  /*2270*/  VIADD R17, R17, 0x600 ;  /* 0x0000060011117836 */ /* 0x000fc80000000000 */
[----:B------:R-:W-:-:S05]  /*2280*/  IMAD.WIDE.U32 R16, R17, 0x4, R14 ;  /* 0x0000000411107825 */ /* 0x000fca00078e000e */
[----:B------:R0:W-:Y:S02]  /*2290*/  REDG.E.ADD.STRONG.GPU desc[UR14][R16.64], R13 ;  /* 0x0000000d1000798e */ /* 0x0001e4000c12e10e */
.L_x_159:
[----:B------:R-:W-:Y:S05]  /*22a0*/  BSYNC.RECONVERGENT B1 ;  /* 0x0000000000017941 */ /* 0x000fea0003800200 */
.L_x_158:
[----:B------:R-:W-:Y:S04]  /*22b0*/  BSSY.RECONVERGENT B1, `(.L_x_160) ;  /* 0x0000006000017945 */ /* 0x000fe80003800200 */
[----:B------:R-:W-:Y:S05]  /*22c0*/  @!P5 BRA `(.L_x_161) ;  /* 0x000000000010d947 */ /* 0x000fea0003800000 */
[----:B01234-:R-:W-:-:S04]  /*22d0*/  IMAD R17, R9, 0x100, R0 ;  /* 0x0000010009117824 */ /* 0x01ffc800078e0200 */
[----:B------:R-:W-:-:S04]  /*22e0*/  VIADD R17, R17, 0x700 ;  /* 0x0000070011117836 */ /* 0x000fc80000000000 */
[----:B------:R-:W-:-:S05]  /*22f0*/  IMAD.WIDE.U32 R16, R17, 0x4, R14 ;  /* 0x0000000411107825 */ /* 0x000fca00078e000e */
[----:B------:R0:W-:Y:S02]  /*2300*/  REDG.E.ADD.STRONG.GPU desc[UR14][R16.64], R18 ;  /* 0x000000121000798e */ /* 0x0001e4000c12e10e */
.L_x_161:
[----:B------:R-:W-:Y:S05]  /*2310*/  BSYNC.RECONVERGENT B1 ;  /* 0x0000000000017941 */ /* 0x000fea0003800200 */
.L_x_160:
[----:B------:R-:W-:-:S05]  /*2320*/  VIADD R9, R9, 0x8 ;  /* 0x0000000809097836 */ /* 0x000fca0000000000 */
[----:B------:R-:W-:-:S13]  /*2330*/  ISETP.NE.AND P0, PT, R9, R11, PT ;  /* 0x0000000b0900720c */ /* 0x000fda0003f05270 */
[----:B------:R-:W-:Y:S05]  /*2340*/  @P0 BRA `(.L_x_162) ;  /* 0xfffffff800d40947 */ /* 0x000fea000383ffff */
[----:B------:R-:W-:-:S07]  /*2350*/  IMAD.MOV.U32 R9, RZ, RZ, R11 ;  /* 0x000000ffff097224 */ /* 0x000fce00078e000b */
.L_x_145:
[C---:B------:R-:W-:Y:S01]  /*2360*/  ISETP.NE.AND P0, PT, R6.reuse, RZ, PT ;  /* 0x000000ff0600720c */ /* 0x040fe20003f05270 */
[----:B0-----:R-:W-:Y:S01]  /*2370*/  VIADD R13, R6, 0xffffffff ;  /* 0xffffffff060d7836 */ /* 0x001fe20000000000 */
[----:B------:R-:W-:Y:S01]  /*2380*/  LOP3.LUT R12, R12, 0x1, RZ, 0xc0, !PT ;  /* 0x000000010c0c7812 */ /* 0x000fe200078ec0ff */
[----:B-1234-:R-:W-:-:S10]  /*2390*/  VIADD R16, R7, 0xffffffff ;  /* 0xffffffff07107836 */ /* 0x01efd40000000000 */
[----:B------:R-:W-:Y:S05]  /*23a0*/  @!P0 BRA `(.L_x_163) ;  /* 0x0000000400408947 */ /* 0x000fea0003800000 */
[----:B------:R-:W-:-:S13]  /*23b0*/  ISETP.GE.U32.AND P0, PT, R13, 0x3, PT ;  /* 0x000000030d00780c */ /* 0x000fda0003f06070 */
[----:B------:R-:W-:Y:S05]  /*23c0*/  @!P0 BRA `(.L_x_164) ;  /* 0x0000000000a48947 */ /* 0x000fea0003800000 */
[----:B------:R-:W-:Y:S01]  /*23d0*/  IMAD R14, R9, 0x400, R10 ;  /* 0x00000400090e7824 */ /* 0x000fe200078e020a */
[----:B------:R-:W-:Y:S04]  /*23e0*/  BSSY.RECONVERGENT B1, `(.L_x_165) ;  /* 0x000000e000017945 */ /* 0x000fe80003800200 */
[----:B------:R-:W0:Y:S04]  /*23f0*/  LDS R25, [R14] ;  /* 0x000000000e197984 */ /* 0x000e280000000800 */
[----:B------:R-:W1:Y:S04]  /*2400*/  LDS R21, [R14+0x400] ;  /* 0x000400000e157984 */ /* 0x000e680000000800 */
[----:B------:R-:W2:Y:S04]  /*2410*/  LDS R19, [R14+0x800] ;  /* 0x000800000e137984 */ /* 0x000ea80000000800 */
[----:B------:R-:W3:Y:S01]  /*2420*/  LDS R17, [R14+0xc00] ;  /* 0x000c00000e117984 */ /* 0x000ee20000000800 */
[----:B0-----:R-:W-:-:S02]  /*2430*/  ISETP.NE.AND P0, PT, R25, RZ, PT ;  /* 0x000000ff1900720c */ /* 0x001fc40003f05270 */
[----:B-1----:R-:W-:Y:S02]  /*2440*/  ISETP.NE.AND P1, PT, R21, RZ, PT ;  /* 0x000000ff1500720c */ /* 0x002fe40003f25270 */
[----:B--2---:R-:W-:Y:S02]  /*2450*/  ISETP.NE.AND P2, PT, R19, RZ, PT ;  /* 0x000000ff1300720c */ /* 0x004fe40003f45270 */
[----:B---3--:R-:W-:-:S07]  /*2460*/  ISETP.NE.AND P3, PT, R17, RZ, PT ;  /* 0x000000ff1100720c */ /* 0x008fce0003f65270 */
[----:B------:R-:W-:Y:S06]  /*2470*/  @!P0 BRA `(.L_x_166) ;  /* 0x0000000000108947 */ /* 0x000fec0003800000 */
[----:B------:R-:W0:Y:S01]  /*2480*/  LDC.64 R14, c[0x0][0x380] ;  /* 0x0000e000ff0e7b82 */ /* 0x000e220000000a00 */
[----:B------:R-:W-:-:S04]  /*2490*/  IMAD R23, R9, 0x100, R0 ;  /* 0x0000010009177824 */ /* 0x000fc800078e0200 */
[----:B0-----:R-:W-:-:S05]  /*24a0*/  IMAD.WIDE.U32 R14, R23, 0x4, R14 ;  /* 0x00000004170e7825 */ /* 0x001fca00078e000e */
[----:B------:R0:W-:Y:S02]  /*24b0*/  REDG.E.ADD.STRONG.GPU desc[UR14][R14.64], R25 ;  /* 0x000000190e00798e */ /* 0x0001e4000c12e10e */
.L_x_166:
[----:B------:R-:W-:Y:S05]  /*24c0*/  BSYNC.RECONVERGENT B1 ;  /* 0x0000000000017941 */ /* 0x000fea0003800200 */
.L_x_165:
[----:B------:R-:W-:Y:S04]  /*24d0*/  BSSY.RECONVERGENT B1, `(.L_x_167) ;  /* 0x0000007000017945 */ /* 0x000fe80003800200 */
[----:B------:R-:W-:Y:S05]  /*24e0*/  @!P1 BRA `(.L_x_168) ;  /* 0x0000000000149947 */ /* 0x000fea0003800000 */
[----:B0-----:R-:W0:Y:S01]  /*24f0*/  LDC.64 R14, c[0x0][0x380] ;  /* 0x0000e000ff0e7b82 */ /* 0x001e220000000a00 */
[----:B------:R-:W-:-:S04]  /*2500*/  IMAD R23, R9, 0x100, R0 ;  /* 0x0000010009177824 */ /* 0x000fc800078e0200 */
[----:B------:R-:W-:-:S04]  /*2510*/  VIADD R23, R23, 0x100 ;  /* 0x0000010017177836 */ /* 0x000fc80000000000 */
[----:B0-----:R-:W-:-:S05]  /*2520*/  IMAD.WIDE.U32 R14, R23, 0x4, R14 ;  /* 0x00000004170e7825 */ /* 0x001fca00078e000e */
[----:B------:R1:W-:Y:S02]  /*2530*/  REDG.E.ADD.STRONG.GPU desc[UR14][R14.64], R21 ;  /* 0x000000150e00798e */ /* 0x0003e4000c12e10e */
.L_x_168:
[----:B------:R-:W-:Y:S05]  /*2540*/  BSYNC.RECONVERGENT B1 ;  /* 0x0000000000017941 */ /* 0x000fea0003800200 */
.L_x_167:
[----:B------:R-:W-:Y:S04]  /*2550*/  BSSY.RECONVERGENT B1, `(.L_x_169) ;  /* 0x0000007000017945 */ /* 0x000fe80003800200 */
[----:B------:R-:W-:Y:S05]  /*2560*/  @!P2 BRA `(.L_x_170) ;  /* 0x000000000014a947 */ /* 0x000fea0003800000 */
[----:B01----:R-:W0:Y:S01]  /*2570*/  LDC.64 R14, c[0x0][0x380] ;  /* 0x0000e000ff0e7b82 */ /* 0x003e220000000a00 */
[----:B------:R-:W-:-:S04]  /*2580*/  IMAD R21, R9, 0x100, R0 ;  /* 0x0000010009157824 */ /* 0x000fc800078e0200 */
[----:B------:R-:W-:-:S04]  /*2590*/  VIADD R21, R21, 0x200 ;  /* 0x0000020015157836 */ /* 0x000fc80000000000 */
[----:B0-----:R-:W-:-:S05]  /*25a0*/  IMAD.WIDE.U32 R14, R21, 0x4, R14 ;  /* 0x00000004150e7825 */ /* 0x001fca00078e000e */
[----:B------:R2:W-:Y:S02]  /*25b0*/  REDG.E.ADD.STRONG.GPU desc[UR14][R14.64], R19 ;  /* 0x000000130e00798e */ /* 0x0005e4000c12e10e */
.L_x_170:
[----:B------:R-:W-:Y:S05]  /*25c0*/  BSYNC.RECONVERGENT B1 ;  /* 0x0000000000017941 */ /* 0x000fea0003800200 */
.L_x_169:
[----:B------:R-:W-:Y:S04]  /*25d0*/  BSSY.RECONVERGENT B1, `(.L_x_171) ;  /* 0x0000007000017945 */ /* 0x000fe80003800200 */
[----:B------:R-:W-:Y:S05]  /*25e0*/  @!P3 BRA `(.L_x_172) ;  /* 0x000000000014b947 */ /* 0x000fea0003800000 */
[----:B012---:R-:W0:Y:S01]  /*25f0*/  LDC.64 R14, c[0x0][0x380] ;  /* 0x0000e000ff0e7b82 */ /* 0x007e220000000a00 */
[----:B------:R-:W-:-:S04]  /*2600*/  IMAD R19, R9, 0x100, R0 ;  /* 0x0000010009137824 */ /* 0x000fc800078e0200 */
[----:B------:R-:W-:-:S04]  /*2610*/  VIADD R19, R19, 0x300 ;  /* 0x0000030013137836 */ /* 0x000fc80000000000 */
[----:B0-----:R-:W-:-:S05]  /*2620*/  IMAD.WIDE.U32 R14, R19, 0x4, R14 ;  /* 0x00000004130e7825 */ /* 0x001fca00078e000e */
[----:B------:R3:W-:Y:S02]  /*2630*/  REDG.E.ADD.STRONG.GPU desc[UR14][R14.64], R17 ;  /* 0x000000110e00798e */ /* 0x0007e4000c12e10e */
.L_x_172:
[----:B------:R-:W-:Y:S05]  /*2640*/  BSYNC.RECONVERGENT B1 ;  /* 0x0000000000017941 */ /* 0x000fea0003800200 */
.L_x_171:
[----:B------:R-:W-:-:S07]  /*2650*/  VIADD R9, R9, 0x4 ;  /* 0x0000000409097836 */ /* 0x000fce0000000000 */
.L_x_164:
[----:B------:R-:W-:Y:S01]  /*2660*/  ISETP.NE.AND P0, PT, R7, RZ, PT ;  /* 0x000000ff0700720c */ /* 0x000fe20003f05270 */
[----:B------:R-:W-:-:S12]  /*2670*/  BSSY.RECONVERGENT B1, `(.L_x_163) ;  /* 0x0000023000017945 */ /* 0x000fd80003800200 */
[----:B------:R-:W-:Y:S05]  /*2680*/  @!P0 BRA `(.L_x_173) ;  /* 0x0000000000848947 */ /* 0x000fea0003800000 */
[----:B------:R-:W-:-:S13]  /*2690*/  ISETP.NE.AND P0, PT, R16, RZ, PT ;  /* 0x000000ff1000720c */ /* 0x000fda0003f05270 */
[----:B------:R-:W-:Y:S05]  /*26a0*/  @!P0 BRA `(.L_x_174) ;  /* 0x0000000000548947 */ /* 0x000fea0003800000 */
[----:B0123--:R-:W-:Y:S01]  /*26b0*/  IMAD R14, R9, 0x400, R10 ;  /* 0x00000400090e7824 */ /* 0x00ffe200078e020a */
[----:B------:R-:W-:Y:S04]  /*26c0*/  BSSY.RECONVERGENT B2, `(.L_x_175) ;  /* 0x000000a000027945 */ /* 0x000fe80003800200 */
[----:B------:R-:W0:Y:S04]  /*26d0*/  LDS R17, [R14] ;  /* 0x000000000e117984 */ /* 0x000e280000000800 */
[----:B------:R-:W1:Y:S01]  /*26e0*/  LDS R19, [R14+0x400] ;  /* 0x000400000e137984 */ /* 0x000e620000000800 */
[----:B0-----:R-:W-:-:S02]  /*26f0*/  ISETP.NE.AND P0, PT, R17, RZ, PT ;  /* 0x000000ff1100720c */ /* 0x001fc40003f05270 */
[----:B-1----:R-:W-:-:S11]  /*2700*/  ISETP.NE.AND P1, PT, R19, RZ, PT ;  /* 0x000000ff1300720c */ /* 0x002fd60003f25270 */
[----:B------:R-:W-:Y:S05]  /*2710*/  @!P0 BRA `(.L_x_176) ;  /* 0x0000000000108947 */ /* 0x000fea0003800000 */
[----:B------:R-:W0:Y:S01]  /*2720*/  LDC.64 R14, c[0x0][0x380] ;  /* 0x0000e000ff0e7b82 */ /* 0x000e220000000a00 */
[----:B------:R-:W-:-:S04]  /*2730*/  IMAD R21, R9, 0x100, R0 ;  /* 0x0000010009157824 */ /* 0x000fc800078e0200 */
[----:B0-----:R-:W-:-:S05]  /*2740*/  IMAD.WIDE.U32 R14, R21, 0x4, R14 ;  /* 0x00000004150e7825 */ /* 0x001fca00078e000e */
[----:B------:R0:W-:Y:S02]  /*2750*/  REDG.E.ADD.STRONG.GPU desc[UR14][R14.64], R17 ;  /* 0x000000110e00798e */ /* 0x0001e4000c12e10e */
.L_x_176:
[----:B------:R-:W-:Y:S05]  /*2760*/  BSYNC.RECONVERGENT B2 ;  /* 0x0000000000027941 */ /* 0x000fea0003800200 */
.L_x_175:
[----:B------:R-:W-:Y:S04]  /*2770*/  BSSY.RECONVERGENT B2, `(.L_x_177) ;  /* 0x0000007000027945 */ /* 0x000fe80003800200 */
[----:B------:R-:W-:Y:S05]  /*2780*/  @!P1 BRA `(.L_x_178) ;  /* 0x0000000000149947 */ /* 0x000fea0003800000 */
[----:B0-----:R-:W0:Y:S01]  /*2790*/  LDC.64 R14, c[0x0][0x380] ;  /* 0x0000e000ff0e7b82 */ /* 0x001e220000000a00 */
[----:B------:R-:W-:-:S04]  /*27a0*/  IMAD R17, R9, 0x100, R0 ;  /* 0x0000010009117824 */ /* 0x000fc800078e0200 */
[----:B------:R-:W-:-:S04]  /*27b0*/  VIADD R17, R17, 0x100 ;  /* 0x0000010011117836 */ /* 0x000fc80000000000 */
[----:B0-----:R-:W-:-:S05]  /*27c0*/  IMAD.WIDE.U32 R14, R17, 0x4, R14 ;  /* 0x00000004110e7825 */ /* 0x001fca00078e000e */
[----:B------:R1:W-:Y:S02]  /*27d0*/  REDG.E.ADD.STRONG.GPU desc[UR14][R14.64], R19 ;  /* 0x000000130e00798e */ /* 0x0003e4000c12e10e */
.L_x_178:
[----:B------:R-:W-:Y:S05]  /*27e0*/  BSYNC.RECONVERGENT B2 ;  /* 0x0000000000027941 */ /* 0x000fea0003800200 */
.L_x_177:
[----:B------:R-:W-:-:S07]  /*27f0*/  VIADD R9, R9, 0x2 ;  /* 0x0000000209097836 */ /* 0x000fce0000000000 */
.L_x_174:
[----:B------:R-:W-:-:S13]  /*2800*/  ISETP.NE.AND P0, PT, R12, RZ, PT ;  /* 0x000000ff0c00720c */ /* 0x000fda0003f05270 */
[----:B------:R-:W-:Y:S05]  /*2810*/  @!P0 BRA `(.L_x_173) ;  /* 0x0000000000208947 */ /* 0x000fea0003800000 */
[----:B0123--:R-:W-:-:S05]  /*2820*/  IMAD R14, R9, 0x400, R10 ;  /* 0x00000400090e7824 */ /* 0x00ffca00078e020a */
[----:B------:R-:W0:Y:S02]  /*2830*/  LDS R17, [R14] ;  /* 0x000000000e117984 */ /* 0x000e240000000800 */
[----:B0-----:R-:W-:-:S13]  /*2840*/  ISETP.NE.AND P0, PT, R17, RZ, PT ;  /* 0x000000ff1100720c */ /* 0x001fda0003f05270 */
[----:B------:R-:W-:Y:S05]  /*2850*/  @!P0 BRA `(.L_x_173) ;  /* 0x0000000000108947 */ /* 0x000fea0003800000 */
[----:B------:R-:W0:Y:S01]  /*2860*/  LDC.64 R14, c[0x0][0x380] ;  /* 0x0000e000ff0e7b82 */ /* 0x000e220000000a00 */
[----:B------:R-:W-:-:S04]  /*2870*/  IMAD R9, R9, 0x100, R0 ;  /* 0x0000010009097824 */ /* 0x000fc800078e0200 */
[----:B0-----:R-:W-:-:S05]  /*2880*/  IMAD.WIDE.U32 R14, R9, 0x4, R14 ;  /* 0x00000004090e7825 */ /* 0x001fca00078e000e */
[----:B------:R4:W-:Y:S02]  /*2890*/  REDG.E.ADD.STRONG.GPU desc[UR14][R14.64], R17 ;  /* 0x000000110e00798e */ /* 0x0009e4000c12e10e */
.L_x_173:
[----:B------:R-:W-:Y:S05]  /*28a0*/  BSYNC.RECONVERGENT B1 ;  /* 0x0000000000017941 */ /* 0x000fea0003800200 */
.L_x_163:
[----:B------:R-:W-:-:S13]  /*28b0*/  ISETP.GT.U32.AND P0, PT, R0, 0x7f, PT ;  /* 0x0000007f0000780c */ /* 0x000fda0003f04070 */
[----:B------:R-:W-:Y:S05]  /*28c0*/  @P0 BRA `(.L_x_144) ;  /* 0x0000000800300947 */ /* 0x000fea0003800000 */
[----:B------:R-:W-:Y:S01]  /*28d0*/  ISETP.GE.U32.AND P0, PT, R5, 0x7, PT ;  /* 0x000000070500780c */ /* 0x000fe20003f06070 */
[----:B------:R-:W-:-:S12]  /*28e0*/  IMAD.MOV.U32 R9, RZ, RZ, RZ ;  /* 0x000000ffff097224 */ /* 0x000fd800078e00ff */
[----:B------:R-:W-:Y:S05]  /*28f0*/  @!P0 BRA `(.L_x_179) ;  /* 0x0000000000e48947 */ /* 0x000fea0003800000 */
[----:B01234-:R-:W0:Y:S01]  /*2900*/  LDC.64 R14, c[0x0][0x380] ;  /* 0x0000e000ff0e7b82 */ /* 0x01fe220000000a00 */
[----:B------:R-:W-:-:S07]  /*2910*/  IMAD.MOV.U32 R9, RZ, RZ, RZ ;  /* 0x000000ffff097224 */ /* 0x000fce00078e00ff */
.L_x_196:
[C---:B------:R-:W-:Y:S01]  /*2920*/  IMAD R17, R9.reuse, 0x400, R10 ;  /* 0x0000040009117824 */ /* 0x040fe200078e020a */
[----:B------:R-:W-:Y:S01]  /*2930*/  BSSY.RECONVERGENT B1, `(.L_x_180) ;  /* 0x000000f000017945 */ /* 0x000fe20003800200 */
[----:B01234-:R-:W-:-:S03]  /*2940*/  IMAD R19, R9, 0x100, R0 ;  /* 0x0000010009137824 */ /* 0x01ffc600078e0200 */
[----:B------:R-:W1:Y:S01]  /*2950*/  LDS R21, [R17+0x200] ;  /* 0x0002000011157984 */ /* 0x000e620000000800 */
[----:B0-----:R-:W-:-:S03]  /*2960*/  IMAD.WIDE.U32 R18, R19, 0x4, R14 ;  /* 0x0000000413127825 */ /* 0x001fc600078e000e */
[----:B------:R-:W0:Y:S04]  /*2970*/  LDS R23, [R17+0x600] ;  /* 0x0006000011177984 */ /* 0x000e280000000800 */
[----:B------:R2:W3:Y:S04]  /*2980*/  LDS R25, [R17+0xa00] ;  /* 0x000a000011197984 */ /* 0x0004e80000000800 */
[----:B------:R2:W4:Y:S04]  /*2990*/  LDS R27, [R17+0xe00] ;  /* 0x000e0000111b7984 */ /* 0x0005280000000800 */
[----:B------:R2:W2:Y:S04]  /*29a0*/  LDS R29, [R17+0x1200] ;  /* 0x00120000111d7984 */ /* 0x0004a80000000800 */
[----:B------:R0:W2:Y:S04]  /*29b0*/  LDS R20, [R17+0x1600] ;  /* 0x0016000011147984 */ /* 0x0000a80000000800 */
[----:B------:R0:W2:Y:S04]  /*29c0*/  LDS R22, [R17+0x1a00] ;  /* 0x001a000011167984 */ /* 0x0000a80000000800 */
[----:B------:R0:W2:Y:S01]  /*29d0*/  LDS R24, [R17+0x1e00] ;  /* 0x001e000011187984 */ /* 0x0000a20000000800 */
[----:B-1----:R-:W-:-:S02]  /*29e0*/  ISETP.NE.AND P0, PT, R21, RZ, PT ;  /* 0x000000ff1500720c */ /* 0x002fc40003f05270 */
[----:B0-----:R-:W-:-:S11]  /*29f0*/  ISETP.NE.AND P1, PT, R23, RZ, PT ;  /* 0x000000ff1700720c */ /* 0x001fd60003f25270 */
[----:B---34-:R-:W-:Y:S05]  /*2a00*/  @!P0 BRA `(.L_x_181) ;  /* 0x0000000000048947 */ /* 0x018fea0003800000 */
[----:B------:R0:W-:Y:S02]  /*2a10*/  REDG.E.ADD.STRONG.GPU desc[UR14][R18.64+0x200], R21 ;  /* 0x000200151200798e */ /* 0x0001e4000c12e10e */
.L_x_181:
[----:B------:R-:W-:Y:S05]  /*2a20*/  BSYNC.RECONVERGENT B1 ;  /* 0x0000000000017941 */ /* 0x000fea0003800200 */
.L_x_180:
[----:B------:R-:W-:Y:S01]  /*2a30*/  BSSY.RECONVERGENT B1, `(.L_x_182) ;  /* 0x0000004000017945 */ /* 0x000fe20003800200 */
[----:B------:R-:W-:-:S03]  /*2a40*/  VIADD R9, R9, 0x8 ;  /* 0x0000000809097836 */ /* 0x000fc60000000000 */
[----:B------:R-:W-:Y:S05]  /*2a50*/  @!P1 BRA `(.L_x_183) ;  /* 0x0000000000049947 */ /* 0x000fea0003800000 */
[----:B------:R1:W-:Y:S02]  /*2a60*/  REDG.E.ADD.STRONG.GPU desc[UR14][R18.64+0x600], R23 ;  /* 0x000600171200798e */ /* 0x0003e4000c12e10e */
.L_x_183:
[----:B------:R-:W-:Y:S05]  /*2a70*/  BSYNC.RECONVERGENT B1 ;  /* 0x0000000000017941 */ /* 0x000fea0003800200 */
.L_x_182:
[----:B------:R-:W-:Y:S01]  /*2a80*/  ISETP.NE.AND P6, PT, R25, RZ, PT ;  /* 0x000000ff1900720c */ /* 0x000fe20003fc5270 */
[----:B------:R-:W-:Y:S01]  /*2a90*/  BSSY.RECONVERGENT B1, `(.L_x_184) ;  /* 0x0000009000017945 */ /* 0x000fe20003800200 */
[----:B------:R-:W-:Y:S02]  /*2aa0*/  ISETP.NE.AND P0, PT, R9, R11, PT ;  /* 0x0000000b0900720c */ /* 0x000fe40003f05270 */
[----:B------:R-:W-:Y:S02]  /*2ab0*/  ISETP.NE.AND P1, PT, R27, RZ, PT ;  /* 0x000000ff1b00720c */ /* 0x000fe40003f25270 */
[----:B--2---:R-:W-:Y:S02]  /*2ac0*/  ISETP.NE.AND P2, PT, R29, RZ, PT ;  /* 0x000000ff1d00720c */ /* 0x004fe40003f45270 */
[----:B------:R-:W-:Y:S02]  /*2ad0*/  ISETP.NE.AND P3, PT, R20, RZ, PT ;  /* 0x000000ff1400720c */ /* 0x000fe40003f65270 */
[----:B------:R-:W-:-:S02]  /*2ae0*/  ISETP.NE.AND P4, PT, R22, RZ, PT ;  /* 0x000000ff1600720c */ /* 0x000fc40003f85270 */
[----:B------:R-:W-:Y:S01]  /*2af0*/  ISETP.NE.AND P5, PT, R24, RZ, PT ;  /* 0x000000ff1800720c */ /* 0x000fe20003fa5270 */
[----:B------:R-:W-:-:S12]  /*2b00*/  @!P6 BRA `(.L_x_185) ;  /* 0x000000000004e947 */ /* 0x000fd80003800000 */
[----:B------:R2:W-:Y:S02]  /*2b10*/  REDG.E.ADD.STRONG.GPU desc[UR14][R18.64+0xa00], R25 ;  /* 0x000a00191200798e */ /* 0x0005e4000c12e10e */
.L_x_185:
[----:B------:R-:W-:Y:S05]  /*2b20*/  BSYNC.RECONVERGENT B1 ;  /* 0x0000000000017941 */ /* 0x000fea0003800200 */
.L_x_184:
[----:B------:R-:W-:Y:S04]  /*2b30*/  BSSY.RECONVERGENT B1, `(.L_x_186) ;  /* 0x0000003000017945 */ /* 0x000fe80003800200 */
[----:B------:R-:W-:Y:S05]  /*2b40*/  @!P1 BRA `(.L_x_187) ;  /* 0x0000000000049947 */ /* 0x000fea0003800000 */
[----:B------:R3:W-:Y:S02]  /*2b50*/  REDG.E.ADD.STRONG.GPU desc[UR14][R18.64+0xe00], R27 ;  /* 0x000e001b1200798e */ /* 0x0007e4000c12e10e */
.L_x_187:
[----:B------:R-:W-:Y:S05]  /*2b60*/  BSYNC.RECONVERGENT B1 ;  /* 0x0000000000017941 */ /* 0x000fea0003800200 */
.L_x_186:
[----:B------:R-:W-:Y:S04]  /*2b70*/  BSSY.RECONVERGENT B1, `(.L_x_188) ;  /* 0x0000003000017945 */ /* 0x000fe80003800200 */
[----:B------:R-:W-:Y:S05]  /*2b80*/  @!P2 BRA `(.L_x_189) ;  /* 0x000000000004a947 */ /* 0x000fea0003800000 */
[----:B------:R4:W-:Y:S02]  /*2b90*/  REDG.E.ADD.STRONG.GPU desc[UR14][R18.64+0x1200], R29 ;  /* 0x0012001d1200798e */ /* 0x0009e4000c12e10e */
.L_x_189:
[----:B------:R-:W-:Y:S05]  /*2ba0*/  BSYNC.RECONVERGENT B1 ;  /* 0x0000000000017941 */ /* 0x000fea0003800200 */
.L_x_188:
[----:B------:R-:W-:Y:S04]  /*2bb0*/  BSSY.RECONVERGENT B1, `(.L_x_190) ;  /* 0x0000003000017945 */ /* 0x000fe80003800200 */
[----:B------:R-:W-:Y:S05]  /*2bc0*/  @!P3 BRA `(.L_x_191) ;  /* 0x000000000004b947 */ /* 0x000fea0003800000 */
[----:B------:R0:W-:Y:S02]  /*2bd0*/  REDG.E.ADD.STRONG.GPU desc[UR14][R18.64+0x1600], R20 ;  /* 0x001600141200798e */ /* 0x0001e4000c12e10e */
.L_x_191:
[----:B------:R-:W-:Y:S05]  /*2be0*/  BSYNC.RECONVERGENT B1 ;  /* 0x0000000000017941 */ /* 0x000fea0003800200 */
.L_x_190:
[----:B------:R-:W-:Y:S04]  /*2bf0*/  BSSY.RECONVERGENT B1, `(.L_x_192) ;  /* 0x0000003000017945 */ /* 0x000fe80003800200 */
[----:B------:R-:W-:Y:S05]  /*2c00*/  @!P4 BRA `(.L_x_193) ;  /* 0x000000000004c947 */ /* 0x000fea0003800000 */
[----:B------:R0:W-:Y:S02]  /*2c10*/  REDG.E.ADD.STRONG.GPU desc[UR14][R18.64+0x1a00], R22 ;  /* 0x001a00161200798e */ /* 0x0001e4000c12e10e */
.L_x_193:
[----:B------:R-:W-:Y:S05]  /*2c20*/  BSYNC.RECONVERGENT B1 ;  /* 0x0000000000017941 */ /* 0x000fea0003800200 */
.L_x_192:
[----:B------:R-:W-:Y:S04]  /*2c30*/  BSSY.RECONVERGENT B1, `(.L_x_194) ;  /* 0x0000003000017945 */ /* 0x000fe80003800200 */
[----:B------:R-:W-:Y:S05]  /*2c40*/  @!P5 BRA `(.L_x_195) ;  /* 0x000000000004d947 */ /* 0x000fea0003800000 */
[----:B------:R0:W-:Y:S02]  /*2c50*/  REDG.E.ADD.STRONG.GPU desc[UR14][R18.64+0x1e00], R24 ;  /* 0x001e00181200798e */ /* 0x0001e4000c12e10e */
.L_x_195:
[----:B------:R-:W-:Y:S05]  /*2c60*/  BSYNC.RECONVERGENT B1 ;  /* 0x0000000000017941 */ /* 0x000fea0003800200 */
.L_x_194:
[----:B------:R-:W-:Y:S05]  /*2c70*/  @P0 BRA `(.L_x_196) ;  /* 0xfffffffc00280947 */ /* 0x000fea000383ffff */
[----:B------:R-:W-:-:S07]  /*2c80*/  IMAD.MOV.U32 R9, RZ, RZ, R11 ;  /* 0x000000ffff097224 */ /* 0x000fce00078e000b */
.L_x_179:
[----:B------:R-:W-:-:S13]  /*2c90*/  ISETP.NE.AND P0, PT, R6, RZ, PT ;  /* 0x000000ff0600720c */ /* 0x000fda0003f05270 */
[----:B------:R-:W-:Y:S05]  /*2ca0*/  @!P0 BRA `(.L_x_144) ;  /* 0x0000000400388947 */ /* 0x000fea0003800000 */
[----:B------:R-:W-:-:S13]  /*2cb0*/  ISETP.GE.U32.AND P0, PT, R13, 0x3, PT ;  /* 0x000000030d00780c */ /* 0x000fda0003f06070 */
[----:B------:R-:W-:Y:S05]  /*2cc0*/  @!P0 BRA `(.L_x_197) ;  /* 0x0000000000a48947 */ /* 0x000fea0003800000 */
[----:B01234-:R-:W-:Y:S01]  /*2cd0*/  IMAD R14, R9, 0x400, R10 ;  /* 0x00000400090e7824 */ /* 0x01ffe200078e020a */
[----:B------:R-:W-:Y:S04]  /*2ce0*/  BSSY.RECONVERGENT B1, `(.L_x_198) ;  /* 0x000000e000017945 */ /* 0x000fe80003800200 */
[----:B------:R-:W0:Y:S04]  /*2cf0*/  LDS R19, [R14+0x200] ;  /* 0x000200000e137984 */ /* 0x000e280000000800 */
        /* <DEDUP_REMOVED lines=12> */
.L_x_199:
[----:B------:R-:W-:Y:S05]  /*2dc0*/  BSYNC.RECONVERGENT B1 ;  /* 0x0000000000017941 */ /* 0x000fea0003800200 */
.L_x_198:
[----:B------:R-:W-:Y:S04]  /*2dd0*/  BSSY.RECONVERGENT B1, `(.L_x_200) ;  /* 0x0000007000017945 */ /* 0x000fe80003800200 */
[----:B------:R-:W-:Y:S05]  /*2de0*/  @!P1 BRA `(.L_x_201) ;  /* 0x0000000000149947 */ /* 0x000fea0003800000 */
[----:B0-----:R-:W0:Y:S01]  /*2df0*/  LDC.64 R14, c[0x0][0x380] ;  /* 0x0000e000ff0e7b82 */ /* 0x001e220000000a00 */
[----:B------:R-:W-:-:S04]  /*2e00*/  IMAD R17, R9, 0x100, R0 ;  /* 0x0000010009117824 */ /* 0x000fc800078e0200 */
[----:B------:R-:W-:-:S04]  /*2e10*/  VIADD R17, R17, 0x100 ;  /* 0x0000010011117836 */ /* 0x000fc80000000000 */
[----:B0-----:R-:W-:-:S05]  /*2e20*/  IMAD.WIDE.U32 R14, R17, 0x4, R14 ;  /* 0x00000004110e7825 */ /* 0x001fca00078e000e */
[----:B------:R1:W-:Y:S02]  /*2e30*/  REDG.E.ADD.STRONG.GPU desc[UR14][R14.64+0x200], R21 ;  /* 0x000200150e00798e */ /* 0x0003e4000c12e10e */
.L_x_201:
[----:B------:R-:W-:Y:S05]  /*2e40*/  BSYNC.RECONVERGENT B1 ;  /* 0x0000000000017941 */ /* 0x000fea0003800200 */
.L_x_200:
[----:B------:R-:W-:Y:S04]  /*2e50*/  BSSY.RECONVERGENT B1, `(.L_x_202) ;  /* 0x0000007000017945 */ /* 0x000fe80003800200 */
[----:B------:R-:W-:Y:S05]  /*2e60*/  @!P2 BRA `(.L_x_203) ;  /* 0x000000000014a947 */ /* 0x000fea0003800000 */
[----:B01----:R-:W0:Y:S01]  /*2e70*/  LDC.64 R14, c[0x0][0x380] ;  /* 0x0000e000ff0e7b82 */ /* 0x003e220000000a00 */
[----:B------:R-:W-:-:S04]  /*2e80*/  IMAD R17, R9, 0x100, R0 ;  /* 0x0000010009117824 */ /* 0x000fc800078e0200 */
[----:B------:R-:W-:-:S04]  /*2e90*/  VIADD R17, R17, 0x200 ;  /* 0x0000020011117836 */ /* 0x000fc80000000000 */
[----:B0-----:R-:W-:-:S05]  /*2ea0*/  IMAD.WIDE.U32 R14, R17, 0x4, R14 ;  /* 0x00000004110e7825 */ /* 0x001fca00078e000e */
[----:B------:R2:W-:Y:S02]  /*2eb0*/  REDG.E.ADD.STRONG.GPU desc[UR14][R14.64+0x200], R13 ;  /* 0x0002000d0e00798e */ /* 0x0005e4000c12e10e */
.L_x_203:
[----:B------:R-:W-:Y:S05]  /*2ec0*/  BSYNC.RECONVERGENT B1 ;  /* 0x0000000000017941 */ /* 0x000fea0003800200 */
.L_x_202:
[----:B------:R-:W-:Y:S04]  /*2ed0*/  BSSY.RECONVERGENT B1, `(.L_x_204) ;  /* 0x0000007000017945 */ /* 0x000fe80003800200 */
[----:B------:R-:W-:Y:S05]  /*2ee0*/  @!P3 BRA `(.L_x_205) ;  /* 0x000000000014b947 */ /* 0x000fea0003800000 */
[----:B012---:R-:W0:Y:S01]  /*2ef0*/  LDC.64 R14, c[0x0][0x380] ;  /* 0x0000e000ff0e7b82 */ /* 0x007e220000000a00 */
[----:B------:R-:W-:-:S04]  /*2f00*/  IMAD R13, R9, 0x100, R0 ;  /* 0x00000100090d7824 */ /* 0x000fc800078e0200 */
[----:B------:R-:W-:-:S04]  /*2f10*/  VIADD R13, R13, 0x300 ;  /* 0x000003000d0d7836 */ /* 0x000fc80000000000 */
[----:B0-----:R-:W-:-:S05]  /*2f20*/  IMAD.WIDE.U32 R14, R13, 0x4, R14 ;  /* 0x000000040d0e7825 */ /* 0x001fca00078e000e */
[----:B------:R3:W-:Y:S02]  /*2f30*/  REDG.E.ADD.STRONG.GPU desc[UR14][R14.64+0x200], R11 ;  /* 0x0002000b0e00798e */ /* 0x0007e4000c12e10e */
.L_x_205:
[----:B------:R-:W-:Y:S05]  /*2f40*/  BSYNC.RECONVERGENT B1 ;  /* 0x0000000000017941 */ /* 0x000fea0003800200 */
.L_x_204:
[----:B------:R-:W-:-:S07]  /*2f50*/  VIADD R9, R9, 0x4 ;  /* 0x0000000409097836 */ /* 0x000fce0000000000 */
.L_x_197:
[----:B------:R-:W-:-:S13]  /*2f60*/  ISETP.NE.AND P0, PT, R7, RZ, PT ;  /* 0x000000ff0700720c */ /* 0x000fda0003f05270 */
[----:B------:R-:W-:Y:S05]  /*2f70*/  @!P0 BRA `(.L_x_144) ;  /* 0x0000000000848947 */ /* 0x000fea0003800000 */
[----:B------:R-:W-:-:S13]  /*2f80*/  ISETP.NE.AND P0, PT, R16, RZ, PT ;  /* 0x000000ff1000720c */ /* 0x000fda0003f05270 */
[----:B------:R-:W-:Y:S05]  /*2f90*/  @!P0 BRA `(.L_x_206) ;  /* 0x0000000000548947 */ /* 0x000fea0003800000 */
[----:B01234-:R-:W-:Y:S01]  /*2fa0*/  IMAD R14, R9, 0x400, R10 ;  /* 0x00000400090e7824 */ /* 0x01ffe200078e020a */
[----:B------:R-:W-:Y:S04]  /*2fb0*/  BSSY.RECONVERGENT B1, `(.L_x_207) ;  /* 0x000000a000017945 */ /* 0x000fe80003800200 */
[----:B------:R-:W0:Y:S04]  /*2fc0*/  LDS R11, [R14+0x200] ;  /* 0x000200000e0b7984 */ /* 0x000e280000000800 */
        /* <DEDUP_REMOVED lines=8> */
.L_x_208:
[----:B------:R-:W-:Y:S05]  /*3050*/  BSYNC.RECONVERGENT B1 ;  /* 0x0000000000017941 */ /* 0x000fea0003800200 */
.L_x_207:
[----:B------:R-:W-:Y:S04]  /*3060*/  BSSY.RECONVERGENT B1, `(.L_x_209) ;  /* 0x0000007000017945 */ /* 0x000fe80003800200 */
[----:B------:R-:W-:Y:S05]  /*3070*/  @!P1 BRA `(.L_x_210) ;  /* 0x0000000000149947 */ /* 0x000fea0003800000 */
[----:B0-----:R-:W0:Y:S01]  /*3080*/  LDC.64 R14, c[0x0][0x380] ;  /* 0x0000e000ff0e7b82 */ /* 0x001e220000000a00 */
[----:B------:R-:W-:-:S04]  /*3090*/  IMAD R11, R9, 0x100, R0 ;  /* 0x00000100090b7824 */ /* 0x000fc800078e0200 */
[----:B------:R-:W-:-:S04]  /*30a0*/  VIADD R11, R11, 0x100 ;  /* 0x000001000b0b7836 */ /* 0x000fc80000000000 */
[----:B0-----:R-:W-:-:S05]  /*30b0*/  IMAD.WIDE.U32 R14, R11, 0x4, R14 ;  /* 0x000000040b0e7825 */ /* 0x001fca00078e000e */
[----:B------:R1:W-:Y:S02]  /*30c0*/  REDG.E.ADD.STRONG.GPU desc[UR14][R14.64+0x200], R13 ;  /* 0x0002000d0e00798e */ /* 0x0003e4000c12e10e */
.L_x_210:
[----:B------:R-:W-:Y:S05]  /*30d0*/  BSYNC.RECONVERGENT B1 ;  /* 0x0000000000017941 */ /* 0x000fea0003800200 */
.L_x_209:
[----:B------:R-:W-:-:S07]  /*30e0*/  VIADD R9, R9, 0x2 ;  /* 0x0000000209097836 */ /* 0x000fce0000000000 */
.L_x_206:
[----:B------:R-:W-:-:S13]  /*30f0*/  ISETP.NE.AND P0, PT, R12, RZ, PT ;  /* 0x000000ff0c00720c */ /* 0x000fda0003f05270 */
[----:B------:R-:W-:Y:S05]  /*3100*/  @!P0 BRA `(.L_x_144) ;  /* 0x0000000000208947 */ /* 0x000fea0003800000 */
[----:B------:R-:W-:-:S05]  /*3110*/  IMAD R10, R9, 0x400, R10 ;  /* 0x00000400090a7824 */ /* 0x000fca00078e020a */
[----:B-12---:R-:W1:Y:S02]  /*3120*/  LDS R13, [R10+0x200] ;  /* 0x000200000a0d7984 */ /* 0x006e640000000800 */
[----:B-1----:R-:W-:-:S13]  /*3130*/  ISETP.NE.AND P0, PT, R13, RZ, PT ;  /* 0x000000ff0d00720c */ /* 0x002fda0003f05270 */
[----:B------:R-:W-:Y:S05]  /*3140*/  @!P0 BRA `(.L_x_144) ;  /* 0x0000000000108947 */ /* 0x000fea0003800000 */
[----:B0--3--:R-:W0:Y:S01]  /*3150*/  LDC.64 R10, c[0x0][0x380] ;  /* 0x0000e000ff0a7b82 */ /* 0x009e220000000a00 */
[----:B------:R-:W-:-:S04]  /*3160*/  IMAD R9, R9, 0x100, R0 ;  /* 0x0000010009097824 */ /* 0x000fc800078e0200 */
[----:B0-----:R-:W-:-:S05]  /*3170*/  IMAD.WIDE.U32 R10, R9, 0x4, R10 ;  /* 0x00000004090a7825 */ /* 0x001fca00078e000a */
[----:B------:R0:W-:Y:S02]  /*3180*/  REDG.E.ADD.STRONG.GPU desc[UR14][R10.64+0x200], R13 ;  /* 0x0002000d0a00798e */ /* 0x0001e4000c12e10e */
.L_x_144:
[----:B------:R-:W-:Y:S05]  /*3190*/  BSYNC.RECONVERGENT B0 ;  /* 0x0000000000007941 */ /* 0x000fea0003800200 */
.L_x_143:
[----:B------:R-:W1:Y:S01]  /*31a0*/  LDCU UR5, c[0x0][0x390] ;  /* 0x00007200ff0577ac */ /* 0x000e620008000800 */
[----:B------:R-:W-:Y:S02]  /*31b0*/  UIADD3 UR4, UPT, UPT, UR4, 0x1, URZ ;  /* 0x0000000104047890 */ /* 0x000fe4000fffe0ff */
[----:B-1----:R-:W-:-:S04]  /*31c0*/  UIADD3 UR7, UPT, UPT, UR5, -0x1, URZ ;  /* 0xffffffff05077890 */ /* 0x002fc8000fffe0ff */
[----:B------:R-:W-:-:S04]  /*31d0*/  ULEA.HI UR7, UR7, 0x1, URZ, 0x2 ;  /* 0x0000000107077891 */ /* 0x000fc8000f8f10ff */
[----:B------:R-:W-:-:S04]  /*31e0*/  UISETP.LT.U32.AND UP0, UPT, UR7, UR5, UPT ;  /* 0x000000050700728c */ /* 0x000fc8000bf01070 */
[----:B------:R-:W-:-:S04]  /*31f0*/  USEL UR5, UR7, UR5, UP0 ;  /* 0x0000000507057287 */ /* 0x000fc80008000000 */
[----:B------:R-:W-:Y:S01]  /*3200*/  UISETP.NE.AND UP0, UPT, UR4, UR5, UPT ;  /* 0x000000050400728c */ /* 0x000fe2000bf05270 */
[----:B------:R-:W-:Y:S08]  /*3210*/  BAR.SYNC.DEFER_BLOCKING 0x0 ;  /* 0x0000000000007b1d */ /* 0x000ff00000010000 */
[----:B------:R-:W-:Y:S05]  /*3220*/  BRA.U UP0, `(.L_x_211) ;  /* 0xffffffcd00d87547 */ /* 0x000fea000b83ffff */
[----:B------:R-:W-:Y:S05]  /*3230*/  EXIT ;  /* 0x000000000000794d */ /* 0x000fea0003800000 */
.L_x_212:
        /* <DEDUP_REMOVED lines=12> */
.L_x_496:


//--------------------- .text._ZN3cub18CUB_300001_SM_10006detail10radix_sort31DeviceRadixSortSingleTileKernelINS1_5radix10policy_hubI6__halfjjE10Policy1000ELNS0_9SortOrderE1ES6_jjNS1_21identity_decomposer_tEEEvPKT1_PSB_PKT2_PSF_T3_iiT4_ --------------------------
	.section	.text._ZN3cub18CUB_300001_SM_10006detail10radix_sort31DeviceRadixSortSingleTileKernelINS1_5radix10policy_hubI6__halfjjE10Policy1000ELNS0_9SortOrderE1ES6_jjNS1_21identity_decomposer_tEEEvPKT1_PSB_PKT2_PSF_T3_iiT4_,"ax",@progbits
	.align	128
        .global         _ZN3cub18CUB_300001_SM_10006detail10radix_sort31DeviceRadixSortSingleTileKernelINS1_5radix10policy_hubI6__halfjjE10Policy1000ELNS0_9SortOrderE1ES6_jjNS1_21identity_decomposer_tEEEvPKT1_PSB_PKT2_PSF_T3_iiT4_
        .type           _ZN3cub18CUB_300001_SM_10006detail10radix_sort31DeviceRadixSortSingleTileKernelINS1_5radix10policy_hubI6__halfjjE10Policy1000ELNS0_9SortOrderE1ES6_jjNS1_21identity_decomposer_tEEEvPKT1_PSB_PKT2_PSF_T3_iiT4_,@function
        .size           _ZN3cub18CUB_300001_SM_10006detail10radix_sort31DeviceRadixSortSingleTileKernelINS1_5radix10policy_hubI6__halfjjE10Policy1000ELNS0_9SortOrderE1ES6_jjNS1_21identity_decomposer_tEEEvPKT1_PSB_PKT2_PSF_T3_iiT4_,(.L_x_497 - _ZN3cub18CUB_300001_SM_10006detail10radix_sort31DeviceRadixSortSingleTileKernelINS1_5radix10policy_hubI6__halfjjE10Policy1000ELNS0_9SortOrderE1ES6_jjNS1_21identity_decomposer_tEEEvPKT1_PSB_PKT2_PSF_T3_iiT4_)
        .other          _ZN3cub18CUB_300001_SM_10006detail10radix_sort31DeviceRadixSortSingleTileKernelINS1_5radix10policy_hubI6__halfjjE10Policy1000ELNS0_9SortOrderE1ES6_jjNS1_21identity_decomposer_tEEEvPKT1_PSB_PKT2_PSF_T3_iiT4_,@"STO_CUDA_ENTRY STV_DEFAULT"
_ZN3cub18CUB_300001_SM_10006detail10radix_sort31DeviceRadixSortSingleTileKernelINS1_5radix10policy_hubI6__halfjjE10Policy1000ELNS0_9SortOrderE1ES6_jjNS1_21identity_decomposer_tEEEvPKT1_PSB_PKT2_PSF_T3_iiT4_:
.text._ZN3cub18CUB_300001_SM_10006detail10radix_sort31DeviceRadixSortSingleTileKernelINS1_5radix10policy_hubI6__halfjjE10Policy1000ELNS0_9SortOrderE1ES6_jjNS1_21identity_decomposer_tEEEvPKT1_PSB_PKT2_PSF_T3_iiT4_:
[----:B------:R-:W-:Y:S01]  /*0000*/  LDC R1, c[0x0][0x37c] ;  /* 0x0000df00ff017b82 */ /* 0x000fe20000000800 */
[----:B------:R-:W0:Y:S01]  /*0010*/  S2R R0, SR_TID.X ;  /* 0x0000000000007919 */ /* 0x000e220000002100 */
[----:B------:R-:W1:Y:S01]  /*0020*/  LDCU UR4, c[0x0][0x3a0] ;  /* 0x00007400ff0477ac */ /* 0x000e620008000800 */
[----:B------:R-:W-:Y:S02]  /*0030*/  IMAD.MOV.U32 R32, RZ, RZ, 0xffff ;  /* 0x0000ffffff207424 */ /* 0x000fe400078e00ff */
[----:B------:R-:W-:Y:S01]  /*0040*/  IMAD.MOV.U32 R33, RZ, RZ, 0xffff ;  /* 0x0000ffffff217424 */ /* 0x000fe200078e00ff */
[----:B------:R-:W2:Y:S01]  /*0050*/  LDCU.64 UR10, c[0x0][0x358] ;  /* 0x00006b00ff0a77ac */ /* 0x000ea20008000a00 */
[----:B------:R-:W-:Y:S02]  /*0060*/  IMAD.MOV.U32 R34, RZ, RZ, 0xffff ;  /* 0x0000ffffff227424 */ /* 0x000fe400078e00ff */
[----:B------:R-:W-:Y:S02]  /*0070*/  IMAD.MOV.U32 R8, RZ, RZ, 0xffff ;  /* 0x0000ffffff087424 */ /* 0x000fe400078e00ff */
[----:B------:R-:W-:-:S02]  /*0080*/  IMAD.MOV.U32 R10, RZ, RZ, 0xffff ;  /* 0x0000ffffff0a7424 */ /* 0x000fc400078e00ff */
[----:B------:R-:W-:Y:S02]  /*0090*/  IMAD.MOV.U32 R11, RZ, RZ, 0xffff ;  /* 0x0000ffffff0b7424 */ /* 0x000fe400078e00ff */
[----:B------:R-:W-:Y:S02]  /*00a0*/  IMAD.MOV.U32 R35, RZ, RZ, 0xffff ;  /* 0x0000ffffff237424 */ /* 0x000fe400078e00ff */
[----:B------:R-:W-:Y:S02]  /*00b0*/  IMAD.MOV.U32 R29, RZ, RZ, 0xffff ;  /* 0x0000ffffff1d7424 */ /* 0x000fe400078e00ff */
        /* <DEDUP_REMOVED lines=10> */
[----:B------:R-:W-:Y:S01]  /*0160*/  IMAD.MOV.U32 R44, RZ, RZ, 0xffff ;  /* 0x0000ffffff2c7424 */ /* 0x000fe200078e00ff */
[----:B------:R-:W3:Y:S01]  /*0170*/  S2UR UR5, SR_CgaCtaId ;  /* 0x00000000000579c3 */ /* 0x000ee20000008800 */
[----:B0-----:R-:W-:Y:S01]  /*0180*/  IMAD R9, R0, 0x13, RZ ;  /* 0x0000001300097824 */ /* 0x001fe200078e02ff */
[----:B------:R-:W0:Y:S03]  /*0190*/  LDCU UR6, c[0x0][0x3a4] ;  /* 0x00007480ff0677ac */ /* 0x000e260008000800 */
[C---:B------:R-:W-:Y:S01]  /*01a0*/  VIADD R6, R9.reuse, 0x3 ;  /* 0x0000000309067836 */ /* 0x040fe20000000000 */
[C---:B-1----:R-:W-:Y:S01]  /*01b0*/  ISETP.GE.AND P6, PT, R9.reuse, UR4, PT ;  /* 0x0000000409007c0c */ /* 0x042fe2000bfc6270 */
[C---:B------:R-:W-:Y:S01]  /*01c0*/  VIADD R7, R9.reuse, 0x6 ;  /* 0x0000000609077836 */ /* 0x040fe20000000000 */
[----:B------:R-:W1:Y:S01]  /*01d0*/  LDCU UR7, c[0x0][0x3a8] ;  /* 0x00007500ff0777ac */ /* 0x000e620008000800 */
[C---:B------:R-:W-:Y:S01]  /*01e0*/  VIADD R51, R9.reuse, 0x7 ;  /* 0x0000000709337836 */ /* 0x040fe20000000000 */
[----:B------:R-:W-:Y:S01]  /*01f0*/  ISETP.GE.AND P3, PT, R6, UR4, PT ;  /* 0x0000000406007c0c */ /* 0x000fe2000bf66270 */
[----:B------:R-:W-:Y:S01]  /*0200*/  VIADD R52, R9, 0x8 ;  /* 0x0000000809347836 */ /* 0x000fe20000000000 */
[----:B------:R-:W-:Y:S01]  /*0210*/  ISETP.GE.AND P0, PT, R7, UR4, PT ;  /* 0x0000000407007c0c */ /* 0x000fe2000bf06270 */
[C---:B------:R-:W-:Y:S01]  /*0220*/  VIADD R4, R9.reuse, 0x1 ;  /* 0x0000000109047836 */ /* 0x040fe20000000000 */
[----:B------:R-:W4:Y:S01]  /*0230*/  LDC.64 R6, c[0x0][0x380] ;  /* 0x0000e000ff067b82 */ /* 0x000f220000000a00 */
[C---:B------:R-:W-:Y:S01]  /*0240*/  VIADD R5, R9.reuse, 0x2 ;  /* 0x0000000209057836 */ /* 0x040fe20000000000 */
[----:B------:R-:W-:Y:S01]  /*0250*/  P2R R50, PR, RZ, 0x1 ;  /* 0x00000001ff327803 */ /* 0x000fe20000000000 */
[C---:B------:R-:W-:Y:S01]  /*0260*/  VIADD R53, R9.reuse, 0x9 ;  /* 0x0000000909357836 */ /* 0x040fe20000000000 */
[----:B------:R-:W-:Y:S01]  /*0270*/  ISETP.GE.AND P5, PT, R4, UR4, PT ;  /* 0x0000000404007c0c */ /* 0x000fe2000bfa6270 */
[----:B------:R-:W-:Y:S01]  /*0280*/  VIADD R54, R9, 0xa ;  /* 0x0000000a09367836 */ /* 0x000fe20000000000 */
[----:B------:R-:W-:Y:S01]  /*0290*/  ISETP.GE.AND P4, PT, R5, UR4, PT ;  /* 0x0000000405007c0c */ /* 0x000fe2000bf86270 */
[C---:B------:R-:W-:Y:S01]  /*02a0*/  VIADD R5, R9.reuse, 0x5 ;  /* 0x0000000509057836 */ /* 0x040fe20000000000 */
[----:B------:R-:W-:Y:S01]  /*02b0*/  P2R R47, PR, RZ, 0x8 ;  /* 0x00000008ff2f7803 */ /* 0x000fe20000000000 */
[C---:B------:R-:W-:Y:S01]  /*02c0*/  VIADD R4, R9.reuse, 0x4 ;  /* 0x0000000409047836 */ /* 0x040fe20000000000 */
[----:B------:R-:W-:Y:S01]  /*02d0*/  P2R R46, PR, RZ, 0x10 ;  /* 0x00000010ff2e7803 */ /* 0x000fe20000000000 */
[----:B------:R-:W-:Y:S01]  /*02e0*/  VIADD R55, R9, 0xb ;  /* 0x0000000b09377836 */ /* 0x000fe20000000000 */
[----:B------:R-:W-:Y:S01]  /*02f0*/  ISETP.GE.AND P1, PT, R5, UR4, PT ;  /* 0x0000000405007c0c */ /* 0x000fe2000bf26270 */
[C---:B------:R-:W-:Y:S01]  /*0300*/  VIADD R56, R9.reuse, 0xc ;  /* 0x0000000c09387836 */ /* 0x040fe20000000000 */
[----:B------:R-:W-:Y:S01]  /*0310*/  ISETP.GE.AND P2, PT, R4, UR4, PT ;  /* 0x0000000404007c0c */ /* 0x000fe2000bf46270 */
[C---:B------:R-:W-:Y:S01]  /*0320*/  VIADD R58, R9.reuse, 0xd ;  /* 0x0000000d093a7836 */ /* 0x040fe20000000000 */
[----:B------:R-:W-:Y:S01]  /*0330*/  P2R R49, PR, RZ, 0x2 ;  /* 0x00000002ff317803 */ /* 0x000fe20000000000 */
[C---:B------:R-:W-:Y:S01]  /*0340*/  VIADD R59, R9.reuse, 0xe ;  /* 0x0000000e093b7836 */ /* 0x040fe20000000000 */
[----:B------:R-:W-:Y:S01]  /*0350*/  P2R R48, PR, RZ, 0x4 ;  /* 0x00000004ff307803 */ /* 0x000fe20000000000 */
[C---:B------:R-:W-:Y:S01]  /*0360*/  VIADD R60, R9.reuse, 0xf ;  /* 0x0000000f093c7836 */ /* 0x040fe20000000000 */
[----:B------:R-:W-:Y:S01]  /*0370*/  P2R R45, PR, RZ, 0x20 ;  /* 0x00000020ff2d7803 */ /* 0x000fe20000000000 */
[C---:B------:R-:W-:Y:S01]  /*0380*/  VIADD R61, R9.reuse, 0x10 ;  /* 0x00000010093d7836 */ /* 0x040fe20000000000 */
[----:B------:R-:W-:Y:S01]  /*0390*/  P2R R57, PR, RZ, 0x40 ;  /* 0x00000040ff397803 */ /* 0x000fe20000000000 */
[C---:B------:R-:W-:Y:S01]  /*03a0*/  VIADD R62, R9.reuse, 0x11 ;  /* 0x00000011093e7836 */ /* 0x040fe20000000000 */
[----:B------:R-:W0:Y:S01]  /*03b0*/  LDC.64 R4, c[0x0][0x390] ;  /* 0x0000e400ff047b82 */ /* 0x000e220000000a00 */
[C---:B----4-:R-:W-:Y:S01]  /*03c0*/  IMAD.WIDE.U32 R6, R9.reuse, 0x2, R6 ;  /* 0x0000000209067825 */ /* 0x050fe200078e0006 */
[----:B------:R-:W4:Y:S03]  /*03d0*/  LDCU UR9, c[0x0][0x3a8] ;  /* 0x00007500ff0977ac */ /* 0x000f260008000800 */
[----:B------:R-:W-:Y:S01]  /*03e0*/  VIADD R63, R9, 0x12 ;  /* 0x00000012093f7836 */ /* 0x000fe20000000000 */
[----:B--2---:R-:W2:Y:S01]  /*03f0*/  @!P0 LDG.E.U16 R32, desc[UR10][R6.64+0xc] ;  /* 0x00000c0a06208981 */ /* 0x004ea2000c1e1500 */
[----:B------:R-:W-:-:S03]  /*0400*/  ISETP.GE.AND P0, PT, R51, UR4, PT ;  /* 0x0000000433007c0c */ /* 0x000fc6000bf06270 */
[----:B------:R-:W3:Y:S01]  /*0410*/  @!P6 LDG.E.U16 R8, desc[UR10][R6.64] ;  /* 0x0000000a0608e981 */ /* 0x000ee2000c1e1500 */
[----:B------:R-:W-:-:S03]  /*0420*/  P2R R51, PR, RZ, 0x1 ;  /* 0x00000001ff337803 */ /* 0x000fc60000000000 */
[----:B------:R-:W4:Y:S04]  /*0430*/  @!P5 LDG.E.U16 R10, desc[UR10][R6.64+0x2] ;  /* 0x0000020a060ad981 */ /* 0x000f28000c1e1500 */
[----:B------:R-:W2:Y:S04]  /*0440*/  @!P4 LDG.E.U16 R11, desc[UR10][R6.64+0x4] ;  /* 0x0000040a060bc981 */ /* 0x000ea8000c1e1500 */
[----:B------:R-:W2:Y:S01]  /*0450*/  @!P0 LDG.E.U16 R33, desc[UR10][R6.64+0xe] ;  /* 0x00000e0a06218981 */ /* 0x000ea2000c1e1500 */
[----:B------:R-:W-:-:S03]  /*0460*/  ISETP.GE.AND P0, PT, R52, UR4, PT ;  /* 0x0000000434007c0c */ /* 0x000fc6000bf06270 */
[----:B------:R-:W2:Y:S01]  /*0470*/  @!P3 LDG.E.U16 R29, desc[UR10][R6.64+0x6] ;  /* 0x0000060a061db981 */ /* 0x000ea2000c1e1500 */
[----:B------:R-:W-:-:S03]  /*0480*/  P2R R52, PR, RZ, 0x1 ;  /* 0x00000001ff347803 */ /* 0x000fc60000000000 */
[----:B------:R-:W2:Y:S04]  /*0490*/  @!P1 LDG.E.U16 R31, desc[UR10][R6.64+0xa] ;  /* 0x00000a0a061f9981 */ /* 0x000ea8000c1e1500 */
[----:B------:R-:W2:Y:S04]  /*04a0*/  @!P2 LDG.E.U16 R30, desc[UR10][R6.64+0x8] ;  /* 0x0000080a061ea981 */ /* 0x000ea8000c1e1500 */
[----:B------:R-:W2:Y:S01]  /*04b0*/  @!P0 LDG.E.U16 R34, desc[UR10][R6.64+0x10] ;  /* 0x0000100a06228981 */ /* 0x000ea2000c1e1500 */
[----:B------:R-:W-:-:S04]  /*04c0*/  ISETP.GE.AND P0, PT, R53, UR4, PT ;  /* 0x0000000435007c0c */ /* 0x000fc8000bf06270 */
[----:B------:R-:W-:-:S09]  /*04d0*/  P2R R53, PR, RZ, 0x1 ;  /* 0x00000001ff357803 */ /* 0x000fd20000000000 */
[----:B------:R-:W2:Y:S01]  /*04e0*/  @!P0 LDG.E.U16 R35, desc[UR10][R6.64+0x12] ;  /* 0x0000120a06238981 */ /* 0x000ea2000c1e1500 */
[----:B------:R-:W-:-:S04]  /*04f0*/  ISETP.GE.AND P0, PT, R54, UR4, PT ;  /* 0x0000000436007c0c */ /* 0x000fc8000bf06270 */
[----:B------:R-:W-:-:S09]  /*0500*/  P2R R54, PR, RZ, 0x1 ;  /* 0x00000001ff367803 */ /* 0x000fd20000000000 */
[----:B------:R-:W2:Y:S01]  /*0510*/  @!P0 LDG.E.U16 R36, desc[UR10][R6.64+0x14] ;  /* 0x0000140a06248981 */ /* 0x000ea2000c1e1500 */
[----:B------:R-:W-:-:S04]  /*0520*/  ISETP.GE.AND P0, PT, R55, UR4, PT ;  /* 0x0000000437007c0c */ /* 0x000fc8000bf06270 */
[----:B------:R-:W-:Y:S02]  /*0530*/  P2R R55, PR, RZ, 0x1 ;  /* 0x00000001ff377803 */ /* 0x000fe40000000000 */
[----:B------:R-:W-:-:S07]  /*0540*/  ISETP.GE.AND P1, PT, R58, UR4, PT ;  /* 0x000000043a007c0c */ /* 0x000fce000bf26270 */
[----:B------:R-:W2:Y:S01]  /*0550*/  @!P0 LDG.E.U16 R37, desc[UR10][R6.64+0x16] ;  /* 0x0000160a06258981 */ /* 0x000ea2000c1e1500 */
[----:B------:R-:W-:Y:S02]  /*0560*/  ISETP.GE.AND P0, PT, R56, UR4, PT ;  /* 0x0000000438007c0c */ /* 0x000fe4000bf06270 */
[----:B------:R-:W-:-:S03]  /*0570*/  ISETP.GE.AND P2, PT, R59, UR4, PT ;  /* 0x000000043b007c0c */ /* 0x000fc6000bf46270 */
[----:B------:R-:W2:Y:S01]  /*0580*/  @!P1 LDG.E.U16 R39, desc[UR10][R6.64+0x1a] ;  /* 0x00001a0a06279981 */ /* 0x000ea2000c1e1500 */
[----:B------:R-:W-:-:S07]  /*0590*/  ISETP.GE.AND P3, PT, R60, UR4, PT ;  /* 0x000000043c007c0c */ /* 0x000fce000bf66270 */
[----:B------:R-:W2:Y:S01]  /*05a0*/  @!P0 LDG.E.U16 R38, desc[UR10][R6.64+0x18] ;  /* 0x0000180a06268981 */ /* 0x000ea2000c1e1500 */
[----:B------:R-:W-:-:S03]  /*05b0*/  ISETP.GE.AND P4, PT, R61, UR4, PT ;  /* 0x000000043d007c0c */ /* 0x000fc6000bf86270 */
[----:B------:R-:W2:Y:S01]  /*05c0*/  @!P2 LDG.E.U16 R40, desc[UR10][R6.64+0x1c] ;  /* 0x00001c0a0628a981 */ /* 0x000ea2000c1e1500 */
[----:B------:R-:W-:Y:S02]  /*05d0*/  ISETP.GE.AND P5, PT, R62, UR4, PT ;  /* 0x000000043e007c0c */ /* 0x000fe4000bfa6270 */
[----:B------:R-:W-:Y:S01]  /*05e0*/  P2R R56, PR, RZ, 0x1 ;  /* 0x00000001ff387803 */ /* 0x000fe20000000000 */
[----:B------:R-:W2:Y:S01]  /*05f0*/  @!P3 LDG.E.U16 R41, desc[UR10][R6.64+0x1e] ;  /* 0x00001e0a0629b981 */ /* 0x000ea2000c1e1500 */
[----:B------:R-:W-:-:S04]  /*0600*/  ISETP.NE.AND P0, PT, R55, RZ, PT ;  /* 0x000000ff3700720c */ /* 0x000fc80003f05270 */
[----:B------:R-:W-:Y:S01]  /*0610*/  P2R R55, PR, RZ, 0x1 ;  /* 0x00000001ff377803 */ /* 0x000fe20000000000 */
[----:B------:R-:W2:Y:S01]  /*0620*/  @!P4 LDG.E.U16 R42, desc[UR10][R6.64+0x20] ;  /* 0x0000200a062ac981 */ /* 0x000ea2000c1e1500 */
[----:B------:R-:W-:Y:S02]  /*0630*/  ISETP.NE.AND P0, PT, R54, RZ, PT ;  /* 0x000000ff3600720c */ /* 0x000fe40003f05270 */
[----:B------:R-:W-:Y:S01]  /*0640*/  ISETP.GE.AND P6, PT, R63, UR4, PT ;  /* 0x000000043f007c0c */ /* 0x000fe2000bfc6270 */
[----:B------:R-:W2:Y:S01]  /*0650*/  @!P5 LDG.E.U16 R43, desc[UR10][R6.64+0x22] ;  /* 0x0000220a062bd981 */ /* 0x000ea2000c1e1500 */
[----:B------:R-:W-:Y:S02]  /*0660*/  P2R R54, PR, RZ, 0x1 ;  /* 0x00000001ff367803 */ /* 0x000fe40000000000 */
[----:B------:R-:W-:-:S04]  /*0670*/  ISETP.NE.AND P0, PT, R53, RZ, PT ;  /* 0x000000ff3500720c */ /* 0x000fc80003f05270 */
[----:B------:R-:W-:Y:S02]  /*0680*/  P2R R53, PR, RZ, 0x1 ;  /* 0x00000001ff357803 */ /* 0x000fe40000000000 */
[----:B------:R-:W-:-:S03]  /*0690*/  ISETP.NE.AND P0, PT, R52, RZ, PT ;  /* 0x000000ff3400720c */ /* 0x000fc60003f05270 */
[----:B------:R3:W2:Y:S01]  /*06a0*/  @!P6 LDG.E.U16 R44, desc[UR10][R6.64+0x24] ;  /* 0x0000240a062ce981 */ /* 0x0006a2000c1e1500 */
[----:B------:R-:W-:Y:S01]  /*06b0*/  P2R R52, PR, RZ, 0x1 ;  /* 0x00000001ff347803 */ /* 0x000fe20000000000 */
[----:B------:R-:W-:Y:S01]  /*06c0*/  BAR.SYNC.DEFER_BLOCKING 0x0 ;  /* 0x0000000000007b1d */ /* 0x000fe20000010000 */
[----:B------:R-:W-:-:S04]  /*06d0*/  ISETP.NE.AND P0, PT, R51, RZ, PT ;  /* 0x000000ff3300720c */ /* 0x000fc80003f05270 */
[----:B------:R-:W-:Y:S02]  /*06e0*/  P2R R51, PR, RZ, 0x1 ;  /* 0x00000001ff337803 */ /* 0x000fe40000000000 */
        /* <DEDUP_REMOVED lines=12> */
[----:B------:R-:W-:Y:S01]  /*07b0*/  ISETP.NE.AND P0, PT, R57, RZ, PT ;  /* 0x000000ff3900720c */ /* 0x000fe20003f05270 */
[----:B0-----:R-:W-:-:S05]  /*07c0*/  IMAD.WIDE.U32 R4, R9, 0x4, R4 ;  /* 0x0000000409047825 */ /* 0x001fca00078e0004 */
[----:B------:R-:W5:Y:S04]  /*07d0*/  @!P1 LDG.E R23, desc[UR10][R4.64+0x34] ;  /* 0x0000340a04179981 */ /* 0x000f68000c1e1900 */
[----:B------:R-:W5:Y:S04]  /*07e0*/  @!P2 LDG.E R24, desc[UR10][R4.64+0x38] ;  /* 0x0000380a0418a981 */ /* 0x000f68000c1e1900 */
[----:B------:R-:W5:Y:S01]  /*07f0*/  @!P0 LDG.E R2, desc[UR10][R4.64] ;  /* 0x0000000a04028981 */ /* 0x000f62000c1e1900 */
[----:B------:R-:W-:-:S03]  /*0800*/  ISETP.NE.AND P0, PT, R45, RZ, PT ;  /* 0x000000ff2d00720c */ /* 0x000fc60003f05270 */
[----:B------:R-:W5:Y:S04]  /*0810*/  @!P3 LDG.E R25, desc[UR10][R4.64+0x3c] ;  /* 0x00003c0a0419b981 */ /* 0x000f68000c1e1900 */
[----:B------:R-:W5:Y:S04]  /*0820*/  @!P4 LDG.E R26, desc[UR10][R4.64+0x40] ;  /* 0x0000400a041ac981 */ /* 0x000f68000c1e1900 */
[----:B------:R-:W5:Y:S04]  /*0830*/  @!P5 LDG.E R27, desc[UR10][R4.64+0x44] ;  /* 0x0000440a041bd981 */ /* 0x000f68000c1e1900 */
[----:B------:R-:W5:Y:S01]  /*0840*/  @!P0 LDG.E R3, desc[UR10][R4.64+0x4] ;  /* 0x0000040a04038981 */ /* 0x000f62000c1e1900 */
[----:B------:R-:W-:-:S03]  /*0850*/  ISETP.NE.AND P0, PT, R46, RZ, PT ;  /* 0x000000ff2e00720c */ /* 0x000fc60003f05270 */
[----:B------:R-:W5:Y:S10]  /*0860*/  @!P6 LDG.E R28, desc[UR10][R4.64+0x48] ;  /* 0x0000480a041ce981 */ /* 0x000f74000c1e1900 */
[----:B------:R-:W5:Y:S01]  /*0870*/  @!P0 LDG.E R12, desc[UR10][R4.64+0x8] ;  /* 0x0000080a040c8981 */ /* 0x000f62000c1e1900 */
[----:B------:R-:W-:-:S13]  /*0880*/  ISETP.NE.AND P0, PT, R47, RZ, PT ;  /* 0x000000ff2f00720c */ /* 0x000fda0003f05270 */
        /* <DEDUP_REMOVED lines=15> */
[----:B------:R-:W-:Y:S02]  /*0980*/  ISETP.NE.AND P0, PT, R55, RZ, PT ;  /* 0x000000ff3700720c */ /* 0x000fe40003f05270 */
[----:B---3--:R-:W-:-:S11]  /*0990*/  PRMT R6, R8, 0x9910, RZ ;  /* 0x0000991008067816 */ /* 0x008fd600000000ff */
[----:B------:R-:W5:Y:S01]  /*09a0*/  @!P0 LDG.E R21, desc[UR10][R4.64+0x2c] ;  /* 0x00002c0a04158981 */ /* 0x000f62000c1e1900 */
[----:B------:R-:W-:Y:S02]  /*09b0*/  ISETP.NE.AND P0, PT, R56, RZ, PT ;  /* 0x000000ff3800720c */ /* 0x000fe40003f05270 */
[----:B----4-:R-:W-:Y:S01]  /*09c0*/  PRMT R7, R10, 0x9910, RZ ;  /* 0x000099100a077816 */ /* 0x010fe200000000ff */
[----:B------:R-:W-:-:S10]  /*09d0*/  IMAD.MOV.U32 R55, RZ, RZ, 0xffff ;  /* 0x0000ffffff377424 */ /* 0x000fd400078e00ff */
[----:B------:R0:W5:Y:S01]  /*09e0*/  @!P0 LDG.E R22, desc[UR10][R4.64+0x30] ;  /* 0x0000300a04168981 */ /* 0x000162000c1e1900 */
[----:B------:R-:W-:Y:S01]  /*09f0*/  BAR.SYNC.DEFER_BLOCKING 0x0 ;  /* 0x0000000000007b1d */ /* 0x000fe20000010000 */
[----:B------:R-:W-:Y:S01]  /*0a00*/  ISETP.GT.AND P0, PT, R6, -0x1, PT ;  /* 0xffffffff0600780c */ /* 0x000fe20003f04270 */
[----:B------:R-:W-:Y:S01]  /*0a10*/  IMAD.MOV.U32 R6, RZ, RZ, R7 ;  /* 0x000000ffff067224 */ /* 0x000fe200078e0007 */
[----:B--2---:R-:W-:-:S04]  /*0a20*/  PRMT R7, R11, 0x9910, RZ ;  /* 0x000099100b077816 */ /* 0x004fc800000000ff */
[----:B------:R-:W-:Y:S01]  /*0a30*/  ISETP.GT.AND P1, PT, R6, -0x1, PT ;  /* 0xffffffff0600780c */ /* 0x000fe20003f24270 */
[----:B------:R-:W-:Y:S01]  /*0a40*/  IMAD.MOV.U32 R6, RZ, RZ, R7 ;  /* 0x000000ffff067224 */ /* 0x000fe200078e0007 */
[----:B------:R-:W-:-:S04]  /*0a50*/  SEL R7, R55, 0x8000, !P0 ;  /* 0x0000800037077807 */ /* 0x000fc80004000000 */
[----:B------:R-:W-:Y:S02]  /*0a60*/  ISETP.GT.AND P0, PT, R6, -0x1, PT ;  /* 0xffffffff0600780c */ /* 0x000fe40003f04270 */
[----:B------:R-:W-:Y:S02]  /*0a70*/  PRMT R6, R29, 0x9910, RZ ;  /* 0x000099101d067816 */ /* 0x000fe400000000ff */
[C---:B0-----:R-:W-:Y:S02]  /*0a80*/  SEL R4, R55.reuse, 0x8000, !P0 ;  /* 0x0000800037047807 */ /* 0x041fe40004000000 */
[----:B------:R-:W-:Y:S02]  /*0a90*/  ISETP.GT.AND P0, PT, R6, -0x1, PT ;  /* 0xffffffff0600780c */ /* 0x000fe40003f04270 */
[----:B------:R-:W-:Y:S02]  /*0aa0*/  SEL R5, R55, 0x8000, !P1 ;  /* 0x0000800037057807 */ /* 0x000fe40004800000 */
[----:B------:R-:W-:-:S02]  /*0ab0*/  PRMT R9, R31, 0x9910, RZ ;  /* 0x000099101f097816 */ /* 0x000fc400000000ff */
[----:B------:R-:W-:Y:S02]  /*0ac0*/  LOP3.LUT R7, R7, R8, RZ, 0x3c, !PT ;  /* 0x0000000807077212 */ /* 0x000fe400078e3cff */
[----:B------:R-:W-:Y:S02]  /*0ad0*/  PRMT R8, R30, 0x9910, RZ ;  /* 0x000099101e087816 */ /* 0x000fe400000000ff */
[----:B------:R-:W-:Y:S02]  /*0ae0*/  SEL R6, R55, 0x8000, !P0 ;  /* 0x0000800037067807 */ /* 0x000fe40004000000 */
[----:B------:R-:W-:Y:S02]  /*0af0*/  LOP3.LUT R5, R5, R10, RZ, 0x3c, !PT ;  /* 0x0000000a05057212 */ /* 0x000fe400078e3cff */
[----:B------:R-:W-:Y:S02]  /*0b00*/  ISETP.GT.AND P0, PT, R9, -0x1, PT ;  /* 0xffffffff0900780c */ /* 0x000fe40003f04270 */
[----:B------:R-:W-:-:S02]  /*0b10*/  PRMT R10, R32, 0x9910, RZ ;  /* 0x00009910200a7816 */ /* 0x000fc400000000ff */
[----:B------:R-:W-:Y:S02]  /*0b20*/  ISETP.GT.AND P1, PT, R8, -0x1, PT ;  /* 0xffffffff0800780c */ /* 0x000fe40003f24270 */
[C---:B------:R-:W-:Y:S02]  /*0b30*/  SEL R8, R55.reuse, 0x8000, !P0 ;  /* 0x0000800037087807 */ /* 0x040fe40004000000 */
[----:B------:R-:W-:Y:S02]  /*0b40*/  ISETP.GT.AND P0, PT, R10, -0x1, PT ;  /* 0xffffffff0a00780c */ /* 0x000fe40003f04270 */
[----:B------:R-:W-:Y:S02]  /*0b50*/  SEL R9, R55, 0x8000, !P1 ;  /* 0x0000800037097807 */ /* 0x000fe40004800000 */
[----:B------:R-:W-:Y:S02]  /*0b60*/  PRMT R10, R33, 0x9910, RZ ;  /* 0x00009910210a7816 */ /* 0x000fe400000000ff */
[----:B------:R-:W-:-:S02]  /*0b70*/  LOP3.LUT R4, R4, R11, RZ, 0x3c, !PT ;  /* 0x0000000b04047212 */ /* 0x000fc400078e3cff */
[----:B------:R-:W-:Y:S02]  /*0b80*/  SEL R11, R55, 0x8000, !P0 ;  /* 0x00008000370b7807 */ /* 0x000fe40004000000 */
[----:B------:R-:W-:Y:S02]  /*0b90*/  LOP3.LUT R6, R6, R29, RZ, 0x3c, !PT ;  /* 0x0000001d06067212 */ /* 0x000fe400078e3cff */
[----:B------:R-:W-:Y:S02]  /*0ba0*/  LOP3.LUT R9, R9, R30, RZ, 0x3c, !PT ;  /* 0x0000001e09097212 */ /* 0x000fe400078e3cff */
[----:B------:R-:W-:Y:S02]  /*0bb0*/  ISETP.GT.AND P0, PT, R10, -0x1, PT ;  /* 0xffffffff0a00780c */ /* 0x000fe40003f04270 */
[----:B------:R-:W-:Y:S02]  /*0bc0*/  PRMT R29, R34, 0x9910, RZ ;  /* 0x00009910221d7816 */ /* 0x000fe400000000ff */
[----:B------:R-:W-:-:S02]  /*0bd0*/  PRMT R30, R35, 0x9910, RZ ;  /* 0x00009910231e7816 */ /* 0x000fc400000000ff */
[----:B------:R-:W-:Y:S02]  /*0be0*/  SEL R10, R55, 0x8000, !P0 ;  /* 0x00008000370a7807 */ /* 0x000fe40004000000 */
[----:B------:R-:W-:Y:S02]  /*0bf0*/  LOP3.LUT R8, R8, R31, RZ, 0x3c, !PT ;  /* 0x0000001f08087212 */ /* 0x000fe400078e3cff */
[----:B------:R-:W-:Y:S02]  /*0c00*/  ISETP.GT.AND P1, PT, R29, -0x1, PT ;  /* 0xffffffff1d00780c */ /* 0x000fe40003f24270 */
[----:B------:R-:W-:Y:S02]  /*0c10*/  ISETP.GT.AND P0, PT, R30, -0x1, PT ;  /* 0xffffffff1e00780c */ /* 0x000fe40003f04270 */
[----:B------:R-:W-:Y:S02]  /*0c20*/  PRMT R31, R36, 0x9910, RZ ;  /* 0x00009910241f7816 */ /* 0x000fe400000000ff */
[----:B------:R-:W-:-:S02]  /*0c30*/  SEL R29, R55, 0x8000, !P1 ;  /* 0x00008000371d7807 */ /* 0x000fc40004800000 */
[----:B------:R-:W-:Y:S02]  /*0c40*/  SEL R30, R55, 0x8000, !P0 ;  /* 0x00008000371e7807 */ /* 0x000fe40004000000 */
[----:B------:R-:W-:Y:S02]  /*0c50*/  ISETP.GT.AND P0, PT, R31, -0x1, PT ;  /* 0xffffffff1f00780c */ /* 0x000fe40003f04270 */
[----:B------:R-:W-:Y:S02]  /*0c60*/  PRMT R31, R37, 0x9910, RZ ;  /* 0x00009910251f7816 */ /* 0x000fe400000000ff */
[----:B------:R-:W-:Y:S02]  /*0c70*/  LOP3.LUT R11, R11, R32, RZ, 0x3c, !PT ;  /* 0x000000200b0b7212 */ /* 0x000fe400078e3cff */
[----:B------:R-:W-:Y:S02]  /*0c80*/  LOP3.LUT R45, R29, R34, RZ, 0x3c, !PT ;  /* 0x000000221d2d7212 */ /* 0x000fe400078e3cff */
[----:B------:R-:W-:-:S02]  /*0c90*/  SEL R29, R55, 0x8000, !P0 ;  /* 0x00008000371d7807 */ /* 0x000fc40004000000 */
[----:B------:R-:W-:Y:S02]  /*0ca0*/  PRMT R32, R38, 0x9910, RZ ;  /* 0x0000991026207816 */ /* 0x000fe400000000ff */
[----:B------:R-:W-:Y:S01]  /*0cb0*/  LOP3.LUT R46, R30, R35, RZ, 0x3c, !PT ;  /* 0x000000231e2e7212 */ /* 0x000fe200078e3cff */
[----:B------:R-:W-:Y:S01]  /*0cc0*/  IMAD.MOV.U32 R30, RZ, RZ, R31 ;  /* 0x000000ffff1e7224 */ /* 0x000fe200078e001f */
[----:B------:R-:W-:Y:S02]  /*0cd0*/  PRMT R31, R39, 0x9910, RZ ;  /* 0x00009910271f7816 */ /* 0x000fe400000000ff */
[----:B------:R-:W-:Y:S01]  /*0ce0*/  LOP3.LUT R47, R29, R36, RZ, 0x3c, !PT ;  /* 0x000000241d2f7212 */ /* 0x000fe200078e3cff */
[----:B------:R-:W-:Y:S01]  /*0cf0*/  IMAD.MOV.U32 R29, RZ, RZ, R32 ;  /* 0x000000ffff1d7224 */ /* 0x000fe200078e0020 */
[----:B------:R-:W-:Y:S01]  /*0d00*/  ISETP.GT.AND P0, PT, R30, -0x1, PT ;  /* 0xffffffff1e00780c */ /* 0x000fe20003f04270 */
[----:B------:R-:W-:Y:S01]  /*0d10*/  IMAD.MOV.U32 R30, RZ, RZ, R31 ;  /* 0x000000ffff1e7224 */ /* 0x000fe200078e001f */
[----:B------:R-:W-:-:S02]  /*0d20*/  PRMT R31, R40, 0x9910, RZ ;  /* 0x00009910281f7816 */ /* 0x000fc400000000ff */
[----:B------:R-:W-:Y:S02]  /*0d30*/  ISETP.GT.AND P1, PT, R29, -0x1, PT ;  /* 0xffffffff1d00780c */ /* 0x000fe40003f24270 */
[----:B------:R-:W-:Y:S02]  /*0d40*/  ISETP.GT.AND P2, PT, R30, -0x1, PT ;  /* 0xffffffff1e00780c */ /* 0x000fe40003f44270 */
[C---:B------:R-:W-:Y:S02]  /*0d50*/  SEL R30, R55.reuse, 0x8000, !P0 ;  /* 0x00008000371e7807 */ /* 0x040fe40004000000 */
[----:B------:R-:W-:Y:S02]  /*0d60*/  SEL R29, R55, 0x8000, !P1 ;  /* 0x00008000371d7807 */ /* 0x000fe40004800000 */
[----:B------:R-:W-:Y:S02]  /*0d70*/  ISETP.GT.AND P0, PT, R31, -0x1, PT ;  /* 0xffffffff1f00780c */ /* 0x000fe40003f04270 */
[----:B------:R-:W-:-:S02]  /*0d80*/  LOP3.LUT R48, R30, R37, RZ, 0x3c, !PT ;  /* 0x000000251e307212 */ /* 0x000fc400078e3cff */
[----:B------:R-:W-:Y:S02]  /*0d90*/  LOP3.LUT R49, R29, R38, RZ, 0x3c, !PT ;  /* 0x000000261d317212 */ /* 0x000fe400078e3cff */
[----:B------:R-:W-:Y:S02]  /*0da0*/  SEL R29, R55, 0x8000, !P0 ;  /* 0x00008000371d7807 */ /* 0x000fe40004000000 */
[----:B------:R-:W-:Y:S02]  /*0db0*/  PRMT R30, R41, 0x9910, RZ ;  /* 0x00009910291e7816 */ /* 0x000fe400000000ff */
[----:B------:R-:W-:Y:S02]  /*0dc0*/  PRMT R31, R42, 0x9910, RZ ;  /* 0x000099102a1f7816 */ /* 0x000fe400000000ff */
[----:B------:R-:W-:Y:S01]  /*0dd0*/  LOP3.LUT R51, R29, R40, RZ, 0x3c, !PT ;  /* 0x000000281d337212 */ /* 0x000fe200078e3cff */
[----:B------:R-:W-:Y:S02]  /*0de0*/  IMAD.MOV.U32 R29, RZ, RZ, R30 ;  /* 0x000000ffff1d7224 */ /* 0x000fe400078e001e */
[----:B------:R-:W-:Y:S01]  /*0df0*/  IMAD.MOV.U32 R30, RZ, RZ, R31 ;  /* 0x000000ffff1e7224 */ /* 0x000fe200078e001f */
[----:B------:R-:W-:-:S02]  /*0e00*/  PRMT R31, R43, 0x9910, RZ ;  /* 0x000099102b1f7816 */ /* 0x000fc400000000ff */
[----:B------:R-:W-:Y:S01]  /*0e10*/  ISETP.GT.AND P0, PT, R29, -0x1, PT ;  /* 0xffffffff1d00780c */ /* 0x000fe20003f04270 */
[----:B------:R-:W-:Y:S01]  /*0e20*/  UMOV UR4, 0x400 ;  /* 0x0000040000047882 */ /* 0x000fe20000000000 */
[C---:B------:R-:W-:Y:S01]  /*0e30*/  SEL R32, R55.reuse, 0x8000, !P2 ;  /* 0x0000800037207807 */ /* 0x040fe20005000000 */
[----:B------:R-:W-:Y:S01]  /*0e40*/  IMAD.MOV.U32 R29, RZ, RZ, R31 ;  /* 0x000000ffff1d7224 */ /* 0x000fe200078e001f */
[----:B------:R-:W-:Y:S01]  /*0e50*/  ISETP.GT.AND P1, PT, R30, -0x1, PT ;  /* 0xffffffff1e00780c */ /* 0x000fe20003f24270 */
[----:B------:R-:W-:Y:S01]  /*0e60*/  ULEA UR4, UR5, UR4, 0x18 ;  /* 0x0000000405047291 */ /* 0x000fe2000f8ec0ff */
[----:B------:R-:W-:Y:S02]  /*0e70*/  SEL R30, R55, 0x8000, !P0 ;  /* 0x00008000371e7807 */ /* 0x000fe40004000000 */
[----:B------:R-:W-:Y:S02]  /*0e80*/  LOP3.LUT R50, R32, R39, RZ, 0x3c, !PT ;  /* 0x0000002720327212 */ /* 0x000fe400078e3cff */
[----:B------:R-:W-:-:S02]  /*0e90*/  ISETP.GT.AND P0, PT, R29, -0x1, PT ;  /* 0xffffffff1d00780c */ /* 0x000fc40003f04270 */
[----:B------:R-:W-:Y:S02]  /*0ea0*/  PRMT R32, R44, 0x9910, RZ ;  /* 0x000099102c207816 */ /* 0x000fe400000000ff */
[----:B------:R-:W-:Y:S02]  /*0eb0*/  LOP3.LUT R52, R30, R41, RZ, 0x3c, !PT ;  /* 0x000000291e347212 */ /* 0x000fe400078e3cff */
[C---:B------:R-:W-:Y:S02]  /*0ec0*/  SEL R31, R55.reuse, 0x8000, !P1 ;  /* 0x00008000371f7807 */ /* 0x040fe40004800000 */
[----:B------:R-:W-:Y:S02]  /*0ed0*/  SEL R30, R55, 0x8000, !P0 ;  /* 0x00008000371e7807 */ /* 0x000fe40004000000 */
[----:B------:R-:W-:Y:S02]  /*0ee0*/  LEA R29, R0, UR4, 0x2 ;  /* 0x00000004001d7c11 */ /* 0x000fe4000f8e10ff */
[----:B------:R-:W-:-:S02]  /*0ef0*/  ISETP.GT.AND P0, PT, R32, -0x1, PT ;  /* 0xffffffff2000780c */ /* 0x000fc40003f04270 */
[----:B------:R-:W-:Y:S01]  /*0f00*/  LOP3.LUT R53, R31, R42, RZ, 0x3c, !PT ;  /* 0x0000002a1f357212 */ /* 0x000fe200078e3cff */
[----:B------:R-:W-:Y:S01]  /*0f10*/  IMAD R31, R0, 0x80, R29 ;  /* 0x00000080001f7824 */ /* 0x000fe200078e021d */
[----:B------:R-:W-:Y:S02]  /*0f20*/  SEL R35, R55, 0x8000, !P0 ;  /* 0x0000800037237807 */ /* 0x000fe40004000000 */
[----:B------:R-:W-:Y:S01]  /*0f30*/  LOP3.LUT R10, R10, R33, RZ, 0x3c, !PT ;  /* 0x000000210a0a7212 */ /* 0x000fe200078e3cff */
[----:B------:R-:W-:Y:S01]  /*0f40*/  IMAD R33, R0, -0x5e, R31 ;  /* 0xffffffa200217824 */ /* 0x000fe200078e021f */
[----:B------:R-:W-:Y:S02]  /*0f50*/  LOP3.LUT R54, R30, R43, RZ, 0x3c, !PT ;  /* 0x0000002b1e367212 */ /* 0x000fe400078e3cff */
[----:B------:R-:W-:Y:S02]  /*0f60*/  SHF.R.U32.HI R124, RZ, 0x5, R0 ;  /* 0x00000005ff7c7819 */ /* 0x000fe40000011600 */
[----:B------:R-:W-:-:S02]  /*0f70*/  LOP3.LUT R55, R35, R44, RZ, 0x3c, !PT ;  /* 0x0000002c23377212 */ /* 0x000fc400078e3cff */
[----:B------:R-:W-:Y:S02]  /*0f80*/  PRMT R42, R45, 0x7610, R42 ;  /* 0x000076102d2a7816 */ /* 0x000fe4000000002a */
[----:B------:R-:W-:Y:S02]  /*0f90*/  PRMT R43, R46, 0x7610, R43 ;  /* 0x000076102e2b7816 */ /* 0x000fe4000000002b */
[----:B------:R-:W-:Y:S02]  /*0fa0*/  PRMT R44, R47, 0x7610, R44 ;  /* 0x000076102f2c7816 */ /* 0x000fe4000000002c */
[----:B------:R-:W-:Y:S02]  /*0fb0*/  PRMT R45, R48, 0x7610, R45 ;  /* 0x00007610302d7816 */ /* 0x000fe4000000002d */
[----:B------:R-:W-:Y:S01]  /*0fc0*/  PRMT R46, R49, 0x7610, R46 ;  /* 0x00007610312e7816 */ /* 0x000fe2000000002e */
[----:B------:R-:W-:Y:S01]  /*0fd0*/  IMAD R35, R0, 0x26, R33 ;  /* 0x0000002600237824 */ /* 0x000fe200078e0221 */
[----:B------:R-:W-:-:S02]  /*0fe0*/  PRMT R47, R50, 0x7610, R47 ;  /* 0x00007610322f7816 */ /* 0x000fc4000000002f */
[----:B------:R-:W-:Y:S02]  /*0ff0*/  PRMT R48, R51, 0x7610, R48 ;  /* 0x0000761033307816 */ /* 0x000fe40000000030 */
[----:B------:R-:W-:Y:S02]  /*1000*/  PRMT R49, R52, 0x7610, R49 ;  /* 0x0000761034317816 */ /* 0x000fe40000000031 */
[----:B------:R-:W-:Y:S02]  /*1010*/  LEA R30, R124, UR4, 0x2 ;  /* 0x000000047c1e7c11 */ /* 0x000fe4000f8e10ff */
[----:B------:R-:W-:Y:S02]  /*1020*/  PRMT R32, R7, 0x7610, R32 ;  /* 0x0000761007207816 */ /* 0x000fe40000000020 */
[----:B------:R-:W-:Y:S02]  /*1030*/  PRMT R34, R5, 0x7610, R34 ;  /* 0x0000761005227816 */ /* 0x000fe40000000022 */
[----:B------:R-:W-:-:S02]  /*1040*/  PRMT R36, R4, 0x7610, R36 ;  /* 0x0000761004247816 */ /* 0x000fc40000000024 */
[----:B------:R-:W-:Y:S02]  /*1050*/  PRMT R37, R6, 0x7610, R37 ;  /* 0x0000761006257816 */ /* 0x000fe40000000025 */
[----:B------:R-:W-:Y:S02]  /*1060*/  PRMT R38, R9, 0x7610, R38 ;  /* 0x0000761009267816 */ /* 0x000fe40000000026 */
[----:B------:R-:W-:Y:S02]  /*1070*/  PRMT R39, R8, 0x7610, R39 ;  /* 0x0000761008277816 */ /* 0x000fe40000000027 */
[----:B------:R-:W-:Y:S02]  /*1080*/  PRMT R40, R11, 0x7610, R40 ;  /* 0x000076100b287816 */ /* 0x000fe40000000028 */
[----:B------:R-:W-:Y:S02]  /*1090*/  PRMT R41, R10, 0x7610, R41 ;  /* 0x000076100a297816 */ /* 0x000fe40000000029 */
[----:B------:R-:W-:-:S02]  /*10a0*/  PRMT R50, R53, 0x7610, R50 ;  /* 0x0000761035327816 */ /* 0x000fc40000000032 */
[----:B------:R-:W-:Y:S02]  /*10b0*/  PRMT R51, R54, 0x7610, R51 ;  /* 0x0000761036337816 */ /* 0x000fe40000000033 */
[----:B------:R-:W-:Y:S01]  /*10c0*/  PRMT R52, R55, 0x7610, R52 ;  /* 0x0000761037347816 */ /* 0x000fe20000000034 */
[----:B------:R-:W-:Y:S02]  /*10d0*/  UIADD3 UR8, UPT, UPT, UR6, 0x6, URZ ;  /* 0x0000000606087890 */ /* 0x000fe4000fffe0ff */
[----:B-1----:R-:W-:-:S12]  /*10e0*/  UIADD3 UR5, UPT, UPT, -UR6, UR7, URZ ;  /* 0x0000000706057290 */ /* 0x002fd8000fffe1ff */
.L_x_214:
[----:B0-2---:R-:W-:Y:S01]  /*10f0*/  PRMT R4, R32, 0x9910, RZ ;  /* 0x0000991020047816 */ /* 0x005fe200000000ff */
[----:B------:R-:W-:Y:S01]  /*1100*/  UISETP.LT.AND UP0, UPT, UR5, 0x6, UPT ;  /* 0x000000060500788c */ /* 0x000fe2000bf01270 */
[----:B------:R-:W-:Y:S01]  /*1110*/  STS [R29], RZ ;  /* 0x000000ff1d007388 */ /* 0x000fe20000000800 */
[----:B------:R-:W-:Y:S01]  /*1120*/  UIADD3 UR6, UPT, UPT, UR8, -0x6, URZ ;  /* 0xfffffffa08067890 */ /* 0x000fe2000fffe0ff */
[----:B------:R-:W-:Y:S01]  /*1130*/  ISETP.NE.AND P0, PT, R4, 0x7fff, PT ;  /* 0x00007fff0400780c */ /* 0x000fe20003f05270 */
[----:B------:R-:W-:Y:S01]  /*1140*/  USEL UR4, UR5, 0x6, UP0 ;  /* 0x0000000605047887 */ /* 0x000fe20008000000 */
[----:B------:R-:W-:Y:S01]  /*1150*/  STS [R29+0x400], RZ ;  /* 0x000400ff1d007388 */ /* 0x000fe20000000800 */
[----:B------:R-:W-:Y:S01]  /*1160*/  ISETP.NE.AND P2, PT, R124, 0x6, PT ;  /* 0x000000067c00780c */ /* 0x000fe20003f45270 */
[----:B------:R-:W-:Y:S01]  /*1170*/  UISETP.GE.AND UP0, UPT, UR8, UR9, UPT ;  /* 0x000000090800728c */ /* 0x000fe2000bf06270 */
[----:B------:R-:W-:Y:S01]  /*1180*/  SEL R4, R32, 0x8000, P0 ;  /* 0x0000800020047807 */ /* 0x000fe20000000000 */
[----:B------:R-:W-:Y:S01]  /*1190*/  UBMSK UR4, URZ, UR4 ;  /* 0x00000004ff04729b */ /* 0x000fe20008000000 */
[----:B------:R-:W-:Y:S01]  /*11a0*/  STS [R29+0x800], RZ ;  /* 0x000800ff1d007388 */ /* 0x000fe20000000800 */
[----:B------:R-:W-:-:S02]  /*11b0*/  ISETP.NE.AND P3, PT, R124, 0x7, PT ;  /* 0x000000077c00780c */ /* 0x000fc40003f65270 */
[----:B------:R-:W-:Y:S01]  /*11c0*/  LOP3.LUT R4, R4, 0xffff, RZ, 0xc0, !PT ;  /* 0x0000ffff04047812 */ /* 0x000fe200078ec0ff */
[----:B------:R-:W-:Y:S03]  /*11d0*/  STS [R29+0xc00], RZ ;  /* 0x000c00ff1d007388 */ /* 0x000fe60000000800 */
[----:B------:R-:W-:Y:S01]  /*11e0*/  SHF.R.U32.HI R4, RZ, UR6, R4 ;  /* 0x00000006ff047c19 */ /* 0x000fe20008011604 */
[----:B------:R-:W-:Y:S03]  /*11f0*/  STS [R29+0x1000], RZ ;  /* 0x001000ff1d007388 */ /* 0x000fe60000000800 */
[----:B------:R-:W-:Y:S01]  /*1200*/  LOP3.LUT R4, R4, UR4, RZ, 0xc0, !PT ;  /* 0x0000000404047c12 */ /* 0x000fe2000f8ec0ff */
[----:B------:R-:W-:Y:S03]  /*1210*/  STS [R29+0x1400], RZ ;  /* 0x001400ff1d007388 */ /* 0x000fe60000000800 */
[----:B------:R-:W-:Y:S01]  /*1220*/  SHF.R.U32.HI R6, RZ, 0x4, R4 ;  /* 0x00000004ff067819 */ /* 0x000fe20000011604 */
[----:B------:R-:W-:Y:S01]  /*1230*/  IMAD.SHL.U32 R5, R4, 0x400, RZ ;  /* 0x0000040004057824 */ /* 0x000fe200078e00ff */
[----:B------:R-:W-:Y:S02]  /*1240*/  STS [R29+0x1800], RZ ;  /* 0x001800ff1d007388 */ /* 0x000fe40000000800 */
[----:B------:R-:W-:-:S02]  /*1250*/  LOP3.LUT R6, R6, 0xffe, RZ, 0xc0, !PT ;  /* 0x00000ffe06067812 */ /* 0x000fc400078ec0ff */
[----:B------:R-:W-:Y:S01]  /*1260*/  LOP3.LUT R4, R5, 0x7c00, RZ, 0xc, !PT ;  /* 0x00007c0005047812 */ /* 0x000fe200078e0cff */
[----:B------:R-:W-:Y:S03]  /*1270*/  STS [R29+0x1c00], RZ ;  /* 0x001c00ff1d007388 */ /* 0x000fe60000000800 */
[----:B------:R-:W-:Y:S01]  /*1280*/  IADD3 R55, PT, PT, -R6, R29, R4 ;  /* 0x0000001d06377210 */ /* 0x000fe20007ffe104 */
[----:B------:R-:W-:Y:S01]  /*1290*/  STS [R29+0x2000], RZ ;  /* 0x002000ff1d007388 */ /* 0x000fe20000000800 */
[----:B------:R-:W-:-:S03]  /*12a0*/  PRMT R4, R34, 0x9910, RZ ;  /* 0x0000991022047816 */ /* 0x000fc600000000ff */
[----:B------:R-:W-:Y:S01]  /*12b0*/  STS [R29+0x2400], RZ ;  /* 0x002400ff1d007388 */ /* 0x000fe20000000800 */
[----:B------:R-:W-:-:S03]  /*12c0*/  ISETP.NE.AND P0, PT, R4, 0x7fff, PT ;  /* 0x00007fff0400780c */ /* 0x000fc60003f05270 */
[----:B------:R-:W-:Y:S01]  /*12d0*/  STS [R29+0x2800], RZ ;  /* 0x002800ff1d007388 */ /* 0x000fe20000000800 */
[----:B------:R-:W-:-:S03]  /*12e0*/  SEL R4, R34, 0x8000, P0 ;  /* 0x0000800022047807 */ /* 0x000fc60000000000 */
[----:B------:R-:W-:Y:S01]  /*12f0*/  STS [R29+0x2c00], RZ ;  /* 0x002c00ff1d007388 */ /* 0x000fe20000000800 */
[----:B------:R-:W-:-:S03]  /*1300*/  LOP3.LUT R4, R4, 0xffff, RZ, 0xc0, !PT ;  /* 0x0000ffff04047812 */ /* 0x000fc600078ec0ff */
[----:B------:R-:W-:Y:S01]  /*1310*/  STS [R29+0x3000], RZ ;  /* 0x003000ff1d007388 */ /* 0x000fe20000000800 */
[----:B------:R-:W-:-:S03]  /*1320*/  SHF.R.U32.HI R4, RZ, UR6, R4 ;  /* 0x00000006ff047c19 */ /* 0x000fc60008011604 */
[----:B------:R-:W-:Y:S01]  /*1330*/  STS [R29+0x3400], RZ ;  /* 0x003400ff1d007388 */ /* 0x000fe20000000800 */
[----:B------:R-:W-:-:S03]  /*1340*/  LOP3.LUT R4, R4, UR4, RZ, 0xc0, !PT ;  /* 0x0000000404047c12 */ /* 0x000fc6000f8ec0ff */
[----:B------:R-:W-:Y:S02]  /*1350*/  STS [R29+0x3800], RZ ;  /* 0x003800ff1d007388 */ /* 0x000fe40000000800 */
[----:B------:R-:W-:Y:S01]  /*1360*/  IMAD.SHL.U32 R5, R4, 0x400, RZ ;  /* 0x0000040004057824 */ /* 0x000fe200078e00ff */
[----:B------:R-:W-:Y:S01]  /*1370*/  SHF.R.U32.HI R4, RZ, 0x4, R4 ;  /* 0x00000004ff047819 */ /* 0x000fe20000011604 */
[----:B------:R-:W-:Y:S03]  /*1380*/  STS [R29+0x3c00], RZ ;  /* 0x003c00ff1d007388 */ /* 0x000fe60000000800 */
[----:B------:R-:W-:Y:S01]  /*1390*/  LOP3.LUT R56, R5, 0x7c00, RZ, 0xc, !PT ;  /* 0x00007c0005387812 */ /* 0x000fe200078e0cff */
[----:B------:R-:W-:Y:S01]  /*13a0*/  STS [R29+0x4000], RZ ;  /* 0x004000ff1d007388 */ /* 0x000fe20000000800 */
[----:B------:R-:W-:-:S03]  /*13b0*/  LOP3.LUT R5, R4, 0xffe, RZ, 0xc0, !PT ;  /* 0x00000ffe04057812 */ /* 0x000fc600078ec0ff */
[----:B------:R-:W-:Y:S01]  /*13c0*/  STS [R29+0x4400], RZ ;  /* 0x004400ff1d007388 */ /* 0x000fe20000000800 */
[----:B------:R-:W-:Y:S02]  /*13d0*/  IADD3 R56, PT, PT, -R5, R29, R56 ;  /* 0x0000001d05387210 */ /* 0x000fe40007ffe138 */
[C---:B------:R-:W-:Y:S01]  /*13e0*/  PRMT R5, R36.reuse, 0x9910, RZ ;  /* 0x0000991024057816 */ /* 0x040fe200000000ff */
[----:B------:R-:W-:Y:S03]  /*13f0*/  STS [R29+0x4800], RZ ;  /* 0x004800ff1d007388 */ /* 0x000fe60000000800 */
[----:B------:R-:W-:Y:S01]  /*1400*/  ISETP.NE.AND P0, PT, R5, 0x7fff, PT ;  /* 0x00007fff0500780c */ /* 0x000fe20003f05270 */
[----:B------:R-:W-:Y:S03]  /*1410*/  STS [R29+0x4c00], RZ ;  /* 0x004c00ff1d007388 */ /* 0x000fe60000000800 */
[----:B------:R-:W-:Y:S01]  /*1420*/  SEL R5, R36, 0x8000, P0 ;  /* 0x0000800024057807 */ /* 0x000fe20000000000 */
[----:B------:R-:W-:Y:S03]  /*1430*/  STS [R29+0x5000], RZ ;  /* 0x005000ff1d007388 */ /* 0x000fe60000000800 */
[----:B------:R-:W-:Y:S01]  /*1440*/  LOP3.LUT R5, R5, 0xffff, RZ, 0xc0, !PT ;  /* 0x0000ffff05057812 */ /* 0x000fe200078ec0ff */
[----:B------:R-:W-:Y:S03]  /*1450*/  STS [R29+0x5400], RZ ;  /* 0x005400ff1d007388 */ /* 0x000fe60000000800 */
[----:B------:R-:W-:Y:S01]  /*1460*/  SHF.R.U32.HI R5, RZ, UR6, R5 ;  /* 0x00000006ff057c19 */ /* 0x000fe20008011605 */
[----:B------:R-:W-:Y:S03]  /*1470*/  STS [R29+0x5800], RZ ;  /* 0x005800ff1d007388 */ /* 0x000fe60000000800 */
[----:B------:R-:W-:Y:S01]  /*1480*/  LOP3.LUT R5, R5, UR4, RZ, 0xc0, !PT ;  /* 0x0000000405057c12 */ /* 0x000fe2000f8ec0ff */
[----:B------:R-:W-:Y:S04]  /*1490*/  STS [R29+0x5c00], RZ ;  /* 0x005c00ff1d007388 */ /* 0x000fe80000000800 */
[----:B------:R-:W-:Y:S01]  /*14a0*/  STS [R29+0x6000], RZ ;  /* 0x006000ff1d007388 */ /* 0x000fe20000000800 */
[----:B------:R-:W-:Y:S01]  /*14b0*/  IMAD.SHL.U32 R6, R5, 0x400, RZ ;  /* 0x0000040005067824 */ /* 0x000fe200078e00ff */
[----:B------:R-:W-:-:S02]  /*14c0*/  SHF.R.U32.HI R5, RZ, 0x4, R5 ;  /* 0x00000004ff057819 */ /* 0x000fc40000011605 */
[----:B------:R-:W-:Y:S02]  /*14d0*/  STS [R29+0x6400], RZ ;  /* 0x006400ff1d007388 */ /* 0x000fe40000000800 */
[----:B------:R-:W-:Y:S02]  /*14e0*/  LOP3.LUT R6, R6, 0x7c00, RZ, 0xc, !PT ;  /* 0x00007c0006067812 */ /* 0x000fe400078e0cff */
[----:B------:R-:W-:Y:S01]  /*14f0*/  STS [R29+0x6800], RZ ;  /* 0x006800ff1d007388 */ /* 0x000fe20000000800 */
[----:B------:R-:W-:-:S03]  /*1500*/  LOP3.LUT R58, R5, 0xffe, RZ, 0xc0, !PT ;  /* 0x00000ffe053a7812 */ /* 0x000fc600078ec0ff */
[----:B------:R-:W-:Y:S01]  /*1510*/  STS [R29+0x6c00], RZ ;  /* 0x006c00ff1d007388 */ /* 0x000fe20000000800 */
[----:B------:R-:W-:-:S03]  /*1520*/  IADD3 R58, PT, PT, -R58, R29, R6 ;  /* 0x0000001d3a3a7210 */ /* 0x000fc60007ffe106 */
[----:B------:R-:W-:Y:S04]  /*1530*/  STS [R29+0x7000], RZ ;  /* 0x007000ff1d007388 */ /* 0x000fe80000000800 */
[----:B------:R-:W-:Y:S04]  /*1540*/  STS [R29+0x7400], RZ ;  /* 0x007400ff1d007388 */ /* 0x000fe80000000800 */
[----:B------:R-:W-:Y:S04]  /*1550*/  STS [R29+0x7800], RZ ;  /* 0x007800ff1d007388 */ /* 0x000fe80000000800 */
[----:B------:R-:W-:Y:S04]  /*1560*/  STS [R29+0x7c00], RZ ;  /* 0x007c00ff1d007388 */ /* 0x000fe80000000800 */
[----:B------:R-:W-:Y:S04]  /*1570*/  STS [R29+0x8000], RZ ;  /* 0x008000ff1d007388 */ /* 0x000fe80000000800 */
[----:B------:R-:W0:Y:S01]  /*1580*/  LDS.U16 R54, [R55+0x2] ;  /* 0x0000020037367984 */ /* 0x000e220000000400 */
[----:B------:R-:W1:Y:S02]  /*1590*/  S2R R128, SR_LANEID ;  /* 0x0000000000807919 */ /* 0x000e640000000000 */
[----:B-1----:R-:W-:Y:S01]  /*15a0*/  ISETP.NE.AND P1, PT, R128, 0x1f, PT ;  /* 0x0000001f8000780c */ /* 0x002fe20003f25270 */
[----:B0-----:R-:W-:-:S05]  /*15b0*/  VIADD R4, R54, 0x1 ;  /* 0x0000000136047836 */ /* 0x001fca0000000000 */
[----:B------:R0:W-:Y:S04]  /*15c0*/  STS.U16 [R55+0x2], R4 ;  /* 0x0000020437007388 */ /* 0x0001e80000000400 */
[----:B------:R-:W1:Y:S01]  /*15d0*/  LDS.U16 R57, [R56+0x2] ;  /* 0x0000020038397984 */ /* 0x000e620000000400 */
[----:B0-----:R-:W-:-:S04]  /*15e0*/  PRMT R4, R37, 0x9910, RZ ;  /* 0x0000991025047816 */ /* 0x001fc800000000ff */
[----:B------:R-:W-:-:S04]  /*15f0*/  ISETP.NE.AND P0, PT, R4, 0x7fff, PT ;  /* 0x00007fff0400780c */ /* 0x000fc80003f05270 */
[----:B------:R-:W-:-:S04]  /*1600*/  SEL R4, R37, 0x8000, P0 ;  /* 0x0000800025047807 */ /* 0x000fc80000000000 */
[----:B------:R-:W-:-:S04]  /*1610*/  LOP3.LUT R4, R4, 0xffff, RZ, 0xc0, !PT ;  /* 0x0000ffff04047812 */ /* 0x000fc800078ec0ff */
[----:B------:R-:W-:-:S04]  /*1620*/  SHF.R.U32.HI R4, RZ, UR6, R4 ;  /* 0x00000006ff047c19 */ /* 0x000fc80008011604 */
[----:B------:R-:W-:-:S05]  /*1630*/  LOP3.LUT R4, R4, UR4, RZ, 0xc0, !PT ;  /* 0x0000000404047c12 */ /* 0x000fca000f8ec0ff */
[----:B------:R-:W-:Y:S01]  /*1640*/  IMAD.SHL.U32 R6, R4, 0x400, RZ ;  /* 0x0000040004067824 */ /* 0x000fe200078e00ff */
[----:B------:R-:W-:-:S04]  /*1650*/  SHF.R.U32.HI R4, RZ, 0x4, R4 ;  /* 0x00000004ff047819 */ /* 0x000fc80000011604 */
[----:B------:R-:W-:Y:S02]  /*1660*/  LOP3.LUT R6, R6, 0x7c00, RZ, 0xc, !PT ;  /* 0x00007c0006067812 */ /* 0x000fe400078e0cff */
[----:B------:R-:W-:Y:S01]  /*1670*/  LOP3.LUT R4, R4, 0xffe, RZ, 0xc0, !PT ;  /* 0x00000ffe04047812 */ /* 0x000fe200078ec0ff */
[----:B-1----:R-:W-:-:S03]  /*1680*/  VIADD R5, R57, 0x1 ;  /* 0x0000000139057836 */ /* 0x002fc60000000000 */
[----:B------:R-:W-:Y:S02]  /*1690*/  IADD3 R60, PT, PT, -R4, R29, R6 ;  /* 0x0000001d043c7210 */ /* 0x000fe40007ffe106 */
[----:B------:R-:W-:Y:S01]  /*16a0*/  PRMT R4, R38, 0x9910, RZ ;  /* 0x0000991026047816 */ /* 0x000fe200000000ff */
[----:B------:R-:W-:Y:S03]  /*16b0*/  STS.U16 [R56+0x2], R5 ;  /* 0x0000020538007388 */ /* 0x000fe60000000400 */
[----:B------:R-:W-:Y:S01]  /*16c0*/  ISETP.NE.AND P0, PT, R4, 0x7fff, PT ;  /* 0x00007fff0400780c */ /* 0x000fe20003f05270 */
[----:B------:R-:W0:Y:S03]  /*16d0*/  LDS.U16 R59, [R58+0x2] ;  /* 0x000002003a3b7984 */ /* 0x000e260000000400 */
[----:B------:R-:W-:-:S04]  /*16e0*/  SEL R4, R38, 0x8000, P0 ;  /* 0x0000800026047807 */ /* 0x000fc80000000000 */
[----:B------:R-:W-:-:S04]  /*16f0*/  LOP3.LUT R4, R4, 0xffff, RZ, 0xc0, !PT ;  /* 0x0000ffff04047812 */ /* 0x000fc800078ec0ff */
[----:B------:R-:W-:-:S04]  /*1700*/  SHF.R.U32.HI R4, RZ, UR6, R4 ;  /* 0x00000006ff047c19 */ /* 0x000fc80008011604 */
[----:B------:R-:W-:-:S05]  /*1710*/  LOP3.LUT R4, R4, UR4, RZ, 0xc0, !PT ;  /* 0x0000000404047c12 */ /* 0x000fca000f8ec0ff */
[----:B------:R-:W-:Y:S01]  /*1720*/  IMAD.SHL.U32 R6, R4, 0x400, RZ ;  /* 0x0000040004067824 */ /* 0x000fe200078e00ff */
[----:B------:R-:W-:-:S04]  /*1730*/  SHF.R.U32.HI R4, RZ, 0x4, R4 ;  /* 0x00000004ff047819 */ /* 0x000fc80000011604 */
[----:B------:R-:W-:Y:S02]  /*1740*/  LOP3.LUT R6, R6, 0x7c00, RZ, 0xc, !PT ;  /* 0x00007c0006067812 */ /* 0x000fe400078e0cff */
[----:B------:R-:W-:-:S04]  /*1750*/  LOP3.LUT R4, R4, 0xffe, RZ, 0xc0, !PT ;  /* 0x00000ffe04047812 */ /* 0x000fc800078ec0ff */
[----:B------:R-:W-:Y:S02]  /*1760*/  IADD3 R62, PT, PT, -R4, R29, R6 ;  /* 0x0000001d043e7210 */ /* 0x000fe40007ffe106 */
[----:B------:R-:W-:-:S04]  /*1770*/  PRMT R4, R39, 0x9910, RZ ;  /* 0x0000991027047816 */ /* 0x000fc800000000ff */
[----:B------:R-:W-:Y:S01]  /*1780*/  ISETP.NE.AND P0, PT, R4, 0x7fff, PT ;  /* 0x00007fff0400780c */ /* 0x000fe20003f05270 */
[----:B0-----:R-:W-:-:S03]  /*1790*/  VIADD R5, R59, 0x1 ;  /* 0x000000013b057836 */ /* 0x001fc60000000000 */
[----:B------:R-:W-:Y:S02]  /*17a0*/  SEL R4, R39, 0x8000, P0 ;  /* 0x0000800027047807 */ /* 0x000fe40000000000 */
[----:B------:R-:W-:Y:S02]  /*17b0*/  STS.U16 [R58+0x2], R5 ;  /* 0x000002053a007388 */ /* 0x000fe40000000400 */
[----:B------:R-:W-:Y:S02]  /*17c0*/  LOP3.LUT R4, R4, 0xffff, RZ, 0xc0, !PT ;  /* 0x0000ffff04047812 */ /* 0x000fe400078ec0ff */
[----:B------:R-:W0:Y:S02]  /*17d0*/  LDS.U16 R61, [R60+0x2] ;  /* 0x000002003c3d7984 */ /* 0x000e240000000400 */
        /* <DEDUP_REMOVED lines=8> */
[----:B------:R-:W-:-:S04]  /*1860*/  ISETP.NE.AND P0, PT, R4, 0x7fff, PT ;  /* 0x00007fff0400780c */ /* 0x000fc80003f05270 */
[----:B------:R-:W-:-:S04]  /*1870*/  SEL R4, R40, 0x8000, P0 ;  /* 0x0000800028047807 */ /* 0x000fc80000000000 */
[----:B------:R-:W-:-:S04]  /*1880*/  LOP3.LUT R4, R4, 0xffff, RZ, 0xc0, !PT ;  /* 0x0000ffff04047812 */ /* 0x000fc800078ec0ff */
[----:B------:R-:W-:Y:S01]  /*1890*/  SHF.R.U32.HI R4, RZ, UR6, R4 ;  /* 0x00000006ff047c19 */ /* 0x000fe20008011604 */
[----:B0-----:R-:W-:-:S03]  /*18a0*/  VIADD R5, R61, 0x1 ;  /* 0x000000013d057836 */ /* 0x001fc60000000000 */
[----:B------:R-:W-:Y:S02]  /*18b0*/  LOP3.LUT R4, R4, UR4, RZ, 0xc0, !PT ;  /* 0x0000000404047c12 */ /* 0x000fe4000f8ec0ff */
[----:B------:R-:W-:Y:S03]  /*18c0*/  STS.U16 [R60+0x2], R5 ;  /* 0x000002053c007388 */ /* 0x000fe60000000400 */
[----:B------:R-:W-:Y:S01]  /*18d0*/  IMAD.SHL.U32 R6, R4, 0x400, RZ ;  /* 0x0000040004067824 */ /* 0x000fe200078e00ff */
[----:B------:R-:W0:Y:S01]  /*18e0*/  LDS.U16 R63, [R62+0x2] ;  /* 0x000002003e3f7984 */ /* 0x000e220000000400 */
[----:B------:R-:W-:-:S03]  /*18f0*/  SHF.R.U32.HI R4, RZ, 0x4, R4 ;  /* 0x00000004ff047819 */ /* 0x000fc60000011604 */
[----:B------:R-:W-:Y:S02]  /*1900*/  LOP3.LUT R6, R6, 0x7c00, RZ, 0xc, !PT ;  /* 0x00007c0006067812 */ /* 0x000fe400078e0cff */
[----:B------:R-:W-:-:S04]  /*1910*/  LOP3.LUT R4, R4, 0xffe, RZ, 0xc0, !PT ;  /* 0x00000ffe04047812 */ /* 0x000fc800078ec0ff */
[----:B------:R-:W-:Y:S02]  /*1920*/  IADD3 R66, PT, PT, -R4, R29, R6 ;  /* 0x0000001d04427210 */ /* 0x000fe40007ffe106 */
[----:B------:R-:W-:-:S04]  /*1930*/  PRMT R4, R41, 0x9910, RZ ;  /* 0x0000991029047816 */ /* 0x000fc800000000ff */
[----:B------:R-:W-:-:S04]  /*1940*/  ISETP.NE.AND P0, PT, R4, 0x7fff, PT ;  /* 0x00007fff0400780c */ /* 0x000fc80003f05270 */
[----:B------:R-:W-:-:S04]  /*1950*/  SEL R4, R41, 0x8000, P0 ;  /* 0x0000800029047807 */ /* 0x000fc80000000000 */
[----:B------:R-:W-:-:S04]  /*1960*/  LOP3.LUT R4, R4, 0xffff, RZ, 0xc0, !PT ;  /* 0x0000ffff04047812 */ /* 0x000fc800078ec0ff */
[----:B------:R-:W-:-:S04]  /*1970*/  SHF.R.U32.HI R4, RZ, UR6, R4 ;  /* 0x00000006ff047c19 */ /* 0x000fc80008011604 */
[----:B------:R-:W-:-:S05]  /*1980*/  LOP3.LUT R4, R4, UR4, RZ, 0xc0, !PT ;  /* 0x0000000404047c12 */ /* 0x000fca000f8ec0ff */
[----:B------:R-:W-:Y:S01]  /*1990*/  IMAD.SHL.U32 R6, R4, 0x400, RZ ;  /* 0x0000040004067824 */ /* 0x000fe200078e00ff */
[----:B------:R-:W-:Y:S01]  /*19a0*/  SHF.R.U32.HI R4, RZ, 0x4, R4 ;  /* 0x00000004ff047819 */ /* 0x000fe20000011604 */
[----:B0-----:R-:W-:-:S03]  /*19b0*/  VIADD R5, R63, 0x1 ;  /* 0x000000013f057836 */ /* 0x001fc60000000000 */
[----:B------:R-:W-:Y:S02]  /*19c0*/  LOP3.LUT R6, R6, 0x7c00, RZ, 0xc, !PT ;  /* 0x00007c0006067812 */ /* 0x000fe400078e0cff */
[----:B------:R-:W-:Y:S01]  /*19d0*/  LOP3.LUT R4, R4, 0xffe, RZ, 0xc0, !PT ;  /* 0x00000ffe04047812 */ /* 0x000fe200078ec0ff */
[----:B------:R-:W-:Y:S03]  /*19e0*/  STS.U16 [R62+0x2], R5 ;  /* 0x000002053e007388 */ /* 0x000fe60000000400 */
[----:B------:R-:W-:Y:S01]  /*19f0*/  IADD3 R68, PT, PT, -R4, R29, R6 ;  /* 0x0000001d04447210 */ /* 0x000fe20007ffe106 */
[----:B------:R-:W0:Y:S01]  /*1a00*/  LDS.U16 R65, [R64+0x2] ;  /* 0x0000020040417984 */ /* 0x000e220000000400 */
[----:B------:R-:W-:-:S04]  /*1a10*/  PRMT R4, R42, 0x9910, RZ ;  /* 0x000099102a047816 */ /* 0x000fc800000000ff */
        /* <DEDUP_REMOVED lines=10> */
[----:B------:R-:W-:Y:S01]  /*1ac0*/  PRMT R4, R43, 0x9910, RZ ;  /* 0x000099102b047816 */ /* 0x000fe200000000ff */
[----:B0-----:R-:W-:-:S03]  /*1ad0*/  VIADD R5, R65, 0x1 ;  /* 0x0000000141057836 */ /* 0x001fc60000000000 */
[----:B------:R-:W-:Y:S02]  /*1ae0*/  ISETP.NE.AND P0, PT, R4, 0x7fff, PT ;  /* 0x00007fff0400780c */ /* 0x000fe40003f05270 */
[----:B------:R-:W-:Y:S02]  /*1af0*/  STS.U16 [R64+0x2], R5 ;  /* 0x0000020540007388 */ /* 0x000fe40000000400 */
[----:B------:R-:W-:Y:S02]  /*1b00*/  SEL R4, R43, 0x8000, P0 ;  /* 0x000080002b047807 */ /* 0x000fe40000000000 */
[----:B------:R-:W0:Y:S02]  /*1b10*/  LDS.U16 R67, [R66+0x2] ;  /* 0x0000020042437984 */ /* 0x000e240000000400 */
        /* <DEDUP_REMOVED lines=10> */
[----:B------:R-:W-:Y:S01]  /*1bc0*/  SEL R4, R44, 0x8000, P0 ;  /* 0x000080002c047807 */ /* 0x000fe20000000000 */
[----:B0-----:R-:W-:-:S03]  /*1bd0*/  VIADD R5, R67, 0x1 ;  /* 0x0000000143057836 */ /* 0x001fc60000000000 */
[----:B------:R-:W-:Y:S02]  /*1be0*/  LOP3.LUT R4, R4, 0xffff, RZ, 0xc0, !PT ;  /* 0x0000ffff04047812 */ /* 0x000fe400078ec0ff */
[----:B------:R-:W-:Y:S02]  /*1bf0*/  STS.U16 [R66+0x2], R5 ;  /* 0x0000020542007388 */ /* 0x000fe40000000400 */
[----:B------:R-:W-:Y:S02]  /*1c00*/  SHF.R.U32.HI R4, RZ, UR6, R4 ;  /* 0x00000006ff047c19 */ /* 0x000fe40008011604 */
[----:B------:R-:W0:Y:S02]  /*1c10*/  LDS.U16 R69, [R68+0x2] ;  /* 0x0000020044457984 */ /* 0x000e240000000400 */
        /* <DEDUP_REMOVED lines=11> */
[----:B------:R-:W-:Y:S01]  /*1cd0*/  LOP3.LUT R4, R4, UR4, RZ, 0xc0, !PT ;  /* 0x0000000404047c12 */ /* 0x000fe2000f8ec0ff */
[----:B0-----:R-:W-:-:S04]  /*1ce0*/  VIADD R5, R69, 0x1 ;  /* 0x0000000145057836 */ /* 0x001fc80000000000 */
[----:B------:R-:W-:Y:S01]  /*1cf0*/  IMAD.SHL.U32 R6, R4, 0x400, RZ ;  /* 0x0000040004067824 */ /* 0x000fe200078e00ff */
[----:B------:R-:W-:Y:S01]  /*1d00*/  STS.U16 [R68+0x2], R5 ;  /* 0x0000020544007388 */ /* 0x000fe20000000400 */
[----:B------:R-:W-:-:S03]  /*1d10*/  SHF.R.U32.HI R4, RZ, 0x4, R4 ;  /* 0x00000004ff047819 */ /* 0x000fc60000011604 */
[----:B------:R-:W0:Y:S01]  /*1d20*/  LDS.U16 R71, [R70+0x2] ;  /* 0x0000020046477984 */ /* 0x000e220000000400 */
        /* <DEDUP_REMOVED lines=11> */
[----:B------:R-:W-:Y:S01]  /*1de0*/  LOP3.LUT R6, R6, 0x7c00, RZ, 0xc, !PT ;  /* 0x00007c0006067812 */ /* 0x000fe200078e0cff */
[----:B0-----:R-:W-:Y:S01]  /*1df0*/  VIADD R5, R71, 0x1 ;  /* 0x0000000147057836 */ /* 0x001fe20000000000 */
[----:B------:R-:W-:-:S04]  /*1e00*/  LOP3.LUT R4, R4, 0xffe, RZ, 0xc0, !PT ;  /* 0x00000ffe04047812 */ /* 0x000fc800078ec0ff */
[----:B------:R-:W-:Y:S01]  /*1e10*/  STS.U16 [R70+0x2], R5 ;  /* 0x0000020546007388 */ /* 0x000fe20000000400 */
[----:B------:R-:W-:Y:S02]  /*1e20*/  IADD3 R78, PT, PT, -R4, R29, R6 ;  /* 0x0000001d044e7210 */ /* 0x000fe40007ffe106 */
[----:B------:R-:W-:Y:S01]  /*1e30*/  PRMT R4, R47, 0x9910, RZ ;  /* 0x000099102f047816 */ /* 0x000fe200000000ff */
[----:B------:R-:W0:Y:S03]  /*1e40*/  LDS.U16 R73, [R72+0x2] ;  /* 0x0000020048497984 */ /* 0x000e260000000400 */
        /* <DEDUP_REMOVED lines=27> */
[----:B------:R-:W-:Y:S01]  /*2000*/  LOP3.LUT R4, R4, 0xffff, RZ, 0xc0, !PT ;  /* 0x0000ffff04047812 */ /* 0x000fe200078ec0ff */
[----:B0-----:R-:W-:-:S03]  /*2010*/  VIADD R5, R75, 0x1 ;  /* 0x000000014b057836 */ /* 0x001fc60000000000 */
[----:B------:R-:W-:Y:S02]  /*2020*/  SHF.R.U32.HI R4, RZ, UR6, R4 ;  /* 0x00000006ff047c19 */ /* 0x000fe40008011604 */
[----:B------:R-:W-:Y:S02]  /*2030*/  STS.U16 [R74+0x2], R5 ;  /* 0x000002054a007388 */ /* 0x000fe40000000400 */
[----:B------:R-:W-:Y:S02]  /*2040*/  LOP3.LUT R4, R4, UR4, RZ, 0xc0, !PT ;  /* 0x0000000404047c12 */ /* 0x000fe4000f8ec0ff */
[----:B------:R-:W0:Y:S03]  /*2050*/  LDS.U16 R77, [R76+0x2] ;  /* 0x000002004c4d7984 */ /* 0x000e260000000400 */
        /* <DEDUP_REMOVED lines=13> */
[----:B------:R-:W-:Y:S01]  /*2130*/  SHF.R.U32.HI R4, RZ, 0x4, R4 ;  /* 0x00000004ff047819 */ /* 0x000fe20000011604 */
[----:B------:R-:W-:Y:S03]  /*2140*/  STS.U16 [R76+0x2], R5 ;  /* 0x000002054c007388 */ /* 0x000fe60000000400 */
[----:B------:R-:W-:Y:S01]  /*2150*/  LOP3.LUT R6, R6, 0x7c00, RZ, 0xc, !PT ;  /* 0x00007c0006067812 */ /* 0x000fe200078e0cff */
[----:B------:R-:W0:Y:S01]  /*2160*/  LDS.U16 R79, [R78+0x2] ;  /* 0x000002004e4f7984 */ /* 0x000e220000000400 */
        /* <DEDUP_REMOVED lines=12> */
[----:B0-----:R-:W-:-:S03]  /*2230*/  VIADD R5, R79, 0x1 ;  /* 0x000000014f057836 */ /* 0x001fc60000000000 */
[----:B------:R-:W-:Y:S02]  /*2240*/  IADD3 R88, PT, PT, -R4, R29, R6 ;  /* 0x0000001d04587210 */ /* 0x000fe40007ffe106 */
[----:B------:R-:W-:Y:S01]  /*2250*/  STS.U16 [R78+0x2], R5 ;  /* 0x000002054e007388 */ /* 0x000fe20000000400 */
[----:B------:R-:W-:-:S03]  /*2260*/  PRMT R4, R52, 0x9910, RZ ;  /* 0x0000991034047816 */ /* 0x000fc600000000ff */
[----:B------:R-:W0:Y:S01]  /*2270*/  LDS.U16 R81, [R80+0x2] ;  /* 0x0000020050517984 */ /* 0x000e220000000400 */
[----:B------:R-:W-:-:S04]  /*2280*/  ISETP.NE.AND P0, PT, R4, 0x7fff, PT ;  /* 0x00007fff0400780c */ /* 0x000fc80003f05270 */
[----:B------:R-:W-:-:S04]  /*2290*/  SEL R4, R52, 0x8000, P0 ;  /* 0x0000800034047807 */ /* 0x000fc80000000000 */
[----:B------:R-:W-:-:S04]  /*22a0*/  LOP3.LUT R4, R4, 0xffff, RZ, 0xc0, !PT ;  /* 0x0000ffff04047812 */ /* 0x000fc800078ec0ff */
[----:B------:R-:W-:Y:S01]  /*22b0*/  SHF.R.U32.HI R4, RZ, UR6, R4 ;  /* 0x00000006ff047c19 */ /* 0x000fe20008011604 */
[----:B------:R-:W1:Y:S03]  /*22c0*/  S2UR UR6, SR_CgaCtaId ;  /* 0x00000000000679c3 */ /* 0x000e660000008800 */
[----:B------:R-:W-:Y:S01]  /*22d0*/  LOP3.LUT R4, R4, UR4, RZ, 0xc0, !PT ;  /* 0x0000000404047c12 */ /* 0x000fe2000f8ec0ff */
[----:B------:R-:W-:-:S04]  /*22e0*/  UMOV UR4, 0x400 ;  /* 0x0000040000047882 */ /* 0x000fc80000000000 */
[----:B------:R-:W-:Y:S01]  /*22f0*/  IMAD.SHL.U32 R6, R4, 0x400, RZ ;  /* 0x0000040004067824 */ /* 0x000fe200078e00ff */
[----:B------:R-:W-:-:S04]  /*2300*/  SHF.R.U32.HI R4, RZ, 0x4, R4 ;  /* 0x00000004ff047819 */ /* 0x000fc80000011604 */
[----:B------:R-:W-:Y:S02]  /*2310*/  LOP3.LUT R6, R6, 0x7c00, RZ, 0xc, !PT ;  /* 0x00007c0006067812 */ /* 0x000fe400078e0cff */
[----:B------:R-:W-:-:S04]  /*2320*/  LOP3.LUT R4, R4, 0xffe, RZ, 0xc0, !PT ;  /* 0x00000ffe04047812 */ /* 0x000fc800078ec0ff */
[----:B------:R-:W-:Y:S01]  /*2330*/  IADD3 R90, PT, PT, -R4, R29, R6 ;  /* 0x0000001d045a7210 */ /* 0x000fe20007ffe106 */
[----:B-1----:R-:W-:Y:S01]  /*2340*/  ULEA UR4, UR6, UR4, 0x18 ;  /* 0x0000000406047291 */ /* 0x002fe2000f8ec0ff */
[----:B0-----:R-:W-:-:S05]  /*2350*/  VIADD R5, R81, 0x1 ;  /* 0x0000000151057836 */ /* 0x001fca0000000000 */
[----:B------:R-:W-:Y:S04]  /*2360*/  STS.U16 [R80+0x2], R5 ;  /* 0x0000020550007388 */ /* 0x000fe80000000400 */
[----:B------:R-:W0:Y:S02]  /*2370*/  LDS.U16 R83, [R82+0x2] ;  /* 0x0000020052537984 */ /* 0x000e240000000400 */
        /* <DEDUP_REMOVED lines=13> */
[----:B------:R-:W-:Y:S01]  /*2450*/  STS.U16 [R90+0x2], R7 ;  /* 0x000002075a007388 */ /* 0x000fe20000000400 */
[----:B------:R-:W-:Y:S06]  /*2460*/  BAR.SYNC.DEFER_BLOCKING 0x0 ;  /* 0x0000000000007b1d */ /* 0x000fec0000010000 */
[----:B------:R-:W-:Y:S04]  /*2470*/  LDS R92, [R31] ;  /* 0x000000001f5c7984 */ /* 0x000fe80000000800 */
[----:B------:R-:W0:Y:S04]  /*2480*/  LDS R93, [R31+0x4] ;  /* 0x000004001f5d7984 */ /* 0x000e280000000800 */
[----:B------:R-:W1:Y:S04]  /*2490*/  LDS R94, [R31+0x8] ;  /* 0x000008001f5e7984 */ /* 0x000e680000000800 */
[----:B------:R-:W2:Y:S04]  /*24a0*/  LDS R95, [R31+0xc] ;  /* 0x00000c001f5f7984 */ /* 0x000ea80000000800 */
[----:B------:R-:W3:Y:S04]  /*24b0*/  LDS R96, [R31+0x10] ;  /* 0x000010001f607984 */ /* 0x000ee80000000800 */
[----:B------:R-:W4:Y:S04]  /*24c0*/  LDS R97, [R31+0x14] ;  /* 0x000014001f617984 */ /* 0x000f280000000800 */
[----:B------:R-:W4:Y:S04]  /*24d0*/  LDS R98, [R31+0x18] ;  /* 0x000018001f627984 */ /* 0x000f280000000800 */
[----:B------:R-:W4:Y:S04]  /*24e0*/  LDS R99, [R31+0x1c] ;  /* 0x00001c001f637984 */ /* 0x000f280000000800 */
[----:B------:R-:W4:Y:S04]  /*24f0*/  LDS R100, [R31+0x20] ;  /* 0x000020001f647984 */ /* 0x000f280000000800 */
[----:B------:R-:W4:Y:S04]  /*2500*/  LDS R101, [R31+0x24] ;  /* 0x000024001f657984 */ /* 0x000f280000000800 */
[----:B------:R-:W4:Y:S04]  /*2510*/  LDS R102, [R31+0x28] ;  /* 0x000028001f667984 */ /* 0x000f280000000800 */
[----:B------:R-:W4:Y:S01]  /*2520*/  LDS R103, [R31+0x2c] ;  /* 0x00002c001f677984 */ /* 0x000f220000000800 */
        /* <DEDUP_REMOVED lines=10> */
[----:B------:R-:W-:-:S03]  /*25d0*/  IMAD.IADD R98, R98, 0x1, R97 ;  /* 0x0000000162627824 */ /* 0x000fc600078e0261 */
        /* <DEDUP_REMOVED lines=31> */
[----:B------:R-:W-:-:S04]  /*27d0*/  IMAD.IADD R114, R114, 0x1, R113 ;  /* 0x0000000172727824 */ /* 0x000fc800078e0271 */
[----:B0-----:R-:W-:-:S04]  /*27e0*/  IMAD.IADD R115, R115, 0x1, R114 ;  /* 0x0000000173737824 */ /* 0x001fc800078e0272 */
[----:B-1----:R-:W-:-:S04]  /*27f0*/  IMAD.IADD R116, R116, 0x1, R115 ;  /* 0x0000000174747824 */ /* 0x002fc800078e0273 */
[----:B--2---:R-:W-:-:S04]  /*2800*/  IMAD.IADD R117, R117, 0x1, R116 ;  /* 0x0000000175757824 */ /* 0x004fc800078e0274 */
[----:B---3--:R-:W-:-:S04]  /*2810*/  IMAD.IADD R118, R118, 0x1, R117 ;  /* 0x0000000176767824 */ /* 0x008fc800078e0275 */
[----:B----4-:R-:W-:-:S04]  /*2820*/  IMAD.IADD R119, R119, 0x1, R118 ;  /* 0x0000000177777824 */ /* 0x010fc800078e0276 */
[----:B------:R-:W-:-:S04]  /*2830*/  IMAD.IADD R120, R120, 0x1, R119 ;  /* 0x0000000178787824 */ /* 0x000fc800078e0277 */
[----:B------:R-:W-:-:S04]  /*2840*/  IMAD.IADD R121, R121, 0x1, R120 ;  /* 0x0000000179797824 */ /* 0x000fc800078e0278 */
[----:B------:R-:W-:-:S04]  /*2850*/  IMAD.IADD R122, R122, 0x1, R121 ;  /* 0x000000017a7a7824 */ /* 0x000fc800078e0279 */
[----:B------:R-:W-:-:S04]  /*2860*/  IMAD.IADD R123, R123, 0x1, R122 ;  /* 0x000000017b7b7824 */ /* 0x000fc800078e027a */
[----:B------:R-:W-:-:S05]  /*2870*/  IMAD.IADD R125, R4, 0x1, R123 ;  /* 0x00000001047d7824 */ /* 0x000fca00078e027b */
        /* <DEDUP_REMOVED lines=8> */
[----:B------:R-:W0:Y:S02]  /*2900*/  SHFL.UP P0, R126, R127, 0x10, RZ ;  /* 0x060000007f7e7989 */ /* 0x000e2400000000ff */
[----:B0-----:R-:W-:Y:S01]  /*2910*/  @P0 IMAD.IADD R126, R127, 0x1, R126 ;  /* 0x000000017f7e0824 */ /* 0x001fe200078e027e */
[----:B------:R-:W-:-:S03]  /*2920*/  ISETP.NE.AND P0, PT, R124, 0x1, PT ;  /* 0x000000017c00780c */ /* 0x000fc60003f05270 */
[----:B------:R-:W-:Y:S01]  /*2930*/  IMAD.IADD R125, R126, 0x1, -R125 ;  /* 0x000000017e7d7824 */ /* 0x000fe200078e0a7d */
[----:B------:R-:W-:Y:S01]  /*2940*/  @!P1 STS [R30+0x8400], R126 ;  /* 0x0084007e1e009388 */ /* 0x000fe20000000800 */
[----:B------:R-:W-:Y:S01]  /*2950*/  BAR.SYNC.DEFER_BLOCKING 0x0 ;  /* 0x0000000000007b1d */ /* 0x000fe20000010000 */
[----:B------:R-:W-:-:S05]  /*2960*/  ISETP.NE.AND P1, PT, R124, 0x4, PT ;  /* 0x000000047c00780c */ /* 0x000fca0003f25270 */
[----:B------:R-:W0:Y:S04]  /*2970*/  LDS.128 R4, [UR4+0x8400] ;  /* 0x00840004ff047984 */ /* 0x000e280008000c00 */
[----:B------:R-:W1:Y:S01]  /*2980*/  LDS.128 R8, [UR4+0x8410] ;  /* 0x00841004ff087984 */ /* 0x000e620008000c00 */
[C---:B0-----:R-:W-:Y:S01]  /*2990*/  SEL R53, R4.reuse, R53, !P0 ;  /* 0x0000003504357207 */ /* 0x041fe20004000000 */
[----:B------:R-:W-:Y:S01]  /*29a0*/  IMAD.IADD R5, R4, 0x1, R5 ;  /* 0x0000000104057824 */ /* 0x000fe200078e0205 */
[----:B------:R-:W-:-:S03]  /*29b0*/  ISETP.NE.AND P0, PT, R124, 0x2, PT ;  /* 0x000000027c00780c */ /* 0x000fc60003f05270 */
[----:B------:R-:W-:Y:S01]  /*29c0*/  IMAD.IADD R6, R6, 0x1, R5 ;  /* 0x0000000106067824 */ /* 0x000fe200078e0205 */
[----:B------:R-:W-:Y:S02]  /*29d0*/  SEL R53, R5, R53, !P0 ;  /* 0x0000003505357207 */ /* 0x000fe40004000000 */
[----:B------:R-:W-:Y:S01]  /*29e0*/  ISETP.NE.AND P0, PT, R124, 0x3, PT ;  /* 0x000000037c00780c */ /* 0x000fe20003f05270 */
[----:B------:R-:W-:-:S03]  /*29f0*/  IMAD.IADD R7, R7, 0x1, R6 ;  /* 0x0000000107077824 */ /* 0x000fc600078e0206 */
[----:B------:R-:W-:Y:S01]  /*2a00*/  SEL R53, R6, R53, !P0 ;  /* 0x0000003506357207 */ /* 0x000fe20004000000 */
[C---:B-1----:R-:W-:Y:S01]  /*2a10*/  IMAD.IADD R8, R7.reuse, 0x1, R8 ;  /* 0x0000000107087824 */ /* 0x042fe200078e0208 */
[----:B------:R-:W-:Y:S02]  /*2a20*/  ISETP.NE.AND P0, PT, R124, 0x5, PT ;  /* 0x000000057c00780c */ /* 0x000fe40003f05270 */
[----:B------:R-:W-:Y:S01]  /*2a30*/  SEL R53, R7, R53, !P1 ;  /* 0x0000003507357207 */ /* 0x000fe20004800000 */
[----:B------:R-:W-:Y:S01]  /*2a40*/  IMAD.IADD R9, R9, 0x1, R8 ;  /* 0x0000000109097824 */ /* 0x000fe200078e0208 */
[----:B------:R-:W-:Y:S02]  /*2a50*/  ISETP.NE.AND P1, PT, R128, RZ, PT ;  /* 0x000000ff8000720c */ /* 0x000fe40003f25270 */
[----:B------:R-:W-:Y:S01]  /*2a60*/  SEL R53, R8, R53, !P0 ;  /* 0x0000003508357207 */ /* 0x000fe20004000000 */
[----:B------:R-:W-:Y:S01]  /*2a70*/  IMAD.IADD R10, R10, 0x1, R9 ;  /* 0x000000010a0a7824 */ /* 0x000fe200078e0209 */
[----:B------:R-:W-:-:S02]  /*2a80*/  ISETP.GT.U32.AND P0, PT, R0, 0x1f, PT ;  /* 0x0000001f0000780c */ /* 0x000fc40003f04070 */
[----:B------:R-:W-:Y:S01]  /*2a90*/  SEL R53, R9, R53, !P2 ;  /* 0x0000003509357207 */ /* 0x000fe20005000000 */
[----:B------:R-:W-:Y:S01]  /*2aa0*/  IMAD.IADD R11, R11, 0x1, R10 ;  /* 0x000000010b0b7824 */ /* 0x000fe200078e020a */
[----:B------:R-:W-:Y:S02]  /*2ab0*/  ISETP.GT.U32.OR P2, PT, R0, 0x1f, P1 ;  /* 0x0000001f0000780c */ /* 0x000fe40000f44470 */
[----:B------:R-:W-:Y:S02]  /*2ac0*/  SEL R4, R125, RZ, P1 ;  /* 0x000000ff7d047207 */ /* 0x000fe40000800000 */
[----:B------:R-:W-:-:S05]  /*2ad0*/  SEL R53, R10, R53, !P3 ;  /* 0x000000350a357207 */ /* 0x000fca0005800000 */
[----:B------:R-:W-:Y:S01]  /*2ae0*/  @P0 IMAD.IADD R125, R53, 0x1, R4 ;  /* 0x00000001357d0824 */ /* 0x000fe200078e0204 */
[----:B------:R-:W-:-:S03]  /*2af0*/  ISETP.NE.AND P0, PT, R0, RZ, PT ;  /* 0x000000ff0000720c */ /* 0x000fc60003f05270 */
[----:B------:R-:W-:-:S05]  /*2b00*/  @!P2 IMAD.U32 R125, R11, 0x10000, RZ ;  /* 0x000100000b7da824 */ /* 0x000fca00078e00ff */
[----:B------:R-:W-:Y:S01]  /*2b10*/  @!P2 STS [UR4+0x8428], R125 ;  /* 0x0084287dff00a988 */ /* 0x000fe20008000804 */
[----:B------:R-:W-:Y:S06]  /*2b20*/  BAR.SYNC.DEFER_BLOCKING 0x0 ;  /* 0x0000000000007b1d */ /* 0x000fec0000010000 */
[----:B------:R-:W0:Y:S02]  /*2b30*/  LDS R4, [UR4+0x8428] ;  /* 0x00842804ff047984 */ /* 0x000e240008000800 */
[----:B0-----:R-:W-:-:S05]  /*2b40*/  SEL R4, R4, RZ, P0 ;  /* 0x000000ff04047207 */ /* 0x001fca0000000000 */
[----:B------:R-:W-:-:S04]  /*2b50*/  IMAD.IADD R4, R4, 0x1, R125 ;  /* 0x0000000104047824 */ /* 0x000fc800078e027d */
[--C-:B------:R-:W-:Y:S01]  /*2b60*/  IMAD.IADD R92, R92, 0x1, R4.reuse ;  /* 0x000000015c5c7824 */ /* 0x100fe200078e0204 */
[----:B------:R-:W-:Y:S01]  /*2b70*/  STS [R31], R4 ;  /* 0x000000041f007388 */ /* 0x000fe20000000800 */
[--C-:B------:R-:W-:Y:S02]  /*2b80*/  IMAD.IADD R6, R93, 0x1, R4.reuse ;  /* 0x000000015d067824 */ /* 0x100fe400078e0204 */
[--C-:B------:R-:W-:Y:S01]  /*2b90*/  IMAD.IADD R94, R94, 0x1, R4.reuse ;  /* 0x000000015e5e7824 */ /* 0x100fe200078e0204 */
[----:B------:R-:W-:Y:S01]  /*2ba0*/  STS [R31+0x4], R92 ;  /* 0x0000045c1f007388 */ /* 0x000fe20000000800 */
[--C-:B------:R-:W-:Y:S02]  /*2bb0*/  IMAD.IADD R8, R95, 0x1, R4.reuse ;  /* 0x000000015f087824 */ /* 0x100fe400078e0204 */
[--C-:B------:R-:W-:Y:S01]  /*2bc0*/  IMAD.IADD R96, R96, 0x1, R4.reuse ;  /* 0x0000000160607824 */ /* 0x100fe200078e0204 */
[----:B------:R-:W-:Y:S01]  /*2bd0*/  STS [R31+0x8], R6 ;  /* 0x000008061f007388 */ /* 0x000fe20000000800 */
[----:B------:R-:W-:-:S02]  /*2be0*/  IMAD.IADD R10, R97, 0x1, R4 ;  /* 0x00000001610a7824 */ /* 0x000fc400078e0204 */
[--C-:B------:R-:W-:Y:S01]  /*2bf0*/  IMAD.IADD R98, R98, 0x1, R4.reuse ;  /* 0x0000000162627824 */ /* 0x100fe200078e0204 */
[----:B------:R-:W-:Y:S01]  /*2c00*/  STS [R31+0xc], R94 ;  /* 0x00000c5e1f007388 */ /* 0x000fe20000000800 */
        /* <DEDUP_REMOVED lines=36> */
[----:B------:R-:W-:-:S03]  /*2e50*/  IMAD.IADD R150, R123, 0x1, R4 ;  /* 0x000000017b967824 */ /* 0x000fc600078e0204 */
[----:B------:R-:W-:Y:S04]  /*2e60*/  STS [R31+0x40], R134 ;  /* 0x000040861f007388 */ /* 0x000fe80000000800 */
        /* <DEDUP_REMOVED lines=15> */
[----:B------:R-:W-:Y:S01]  /*2f60*/  STS [R31+0x80], R150 ;  /* 0x000080961f007388 */ /* 0x000fe20000000800 */
[----:B------:R-:W-:Y:S06]  /*2f70*/  BAR.SYNC.DEFER_BLOCKING 0x0 ;  /* 0x0000000000007b1d */ /* 0x000fec0000010000 */
[----:B------:R-:W0:Y:S04]  /*2f80*/  LDS.U16 R55, [R55+0x2] ;  /* 0x0000020037377984 */ /* 0x000e280000000400 */
[----:B------:R-:W1:Y:S04]  /*2f90*/  LDS.U16 R56, [R56+0x2] ;  /* 0x0000020038387984 */ /* 0x000e680000000400 */
[----:B------:R-:W2:Y:S04]  /*2fa0*/  LDS.U16 R58, [R58+0x2] ;  /* 0x000002003a3a7984 */ /* 0x000ea80000000400 */
[----:B------:R-:W3:Y:S04]  /*2fb0*/  LDS.U16 R60, [R60+0x2] ;  /* 0x000002003c3c7984 */ /* 0x000ee80000000400 */
[----:B------:R-:W4:Y:S04]  /*2fc0*/  LDS.U16 R62, [R62+0x2] ;  /* 0x000002003e3e7984 */ /* 0x000f280000000400 */
[----:B------:R-:W4:Y:S04]  /*2fd0*/  LDS.U16 R64, [R64+0x2] ;  /* 0x0000020040407984 */ /* 0x000f280000000400 */
[----:B------:R-:W4:Y:S04]  /*2fe0*/  LDS.U16 R66, [R66+0x2] ;  /* 0x0000020042427984 */ /* 0x000f280000000400 */
[----:B------:R-:W4:Y:S04]  /*2ff0*/  LDS.U16 R68, [R68+0x2] ;  /* 0x0000020044447984 */ /* 0x000f280000000400 */
[----:B------:R-:W4:Y:S04]  /*3000*/  LDS.U16 R70, [R70+0x2] ;  /* 0x0000020046467984 */ /* 0x000f280000000400 */
[----:B------:R-:W4:Y:S04]  /*3010*/  LDS.U16 R72, [R72+0x2] ;  /* 0x0000020048487984 */ /* 0x000f280000000400 */
[----:B------:R-:W4:Y:S01]  /*3020*/  LDS.U16 R74, [R74+0x2] ;  /* 0x000002004a4a7984 */ /* 0x000f220000000400 */
[----:B0-----:R-:W-:-:S03]  /*3030*/  IMAD.IADD R54, R54, 0x1, R55 ;  /* 0x0000000136367824 */ /* 0x001fc600078e0237 */
[----:B------:R-:W0:Y:S01]  /*3040*/  LDS.U16 R76, [R76+0x2] ;  /* 0x000002004c4c7984 */ /* 0x000e220000000400 */
[----:B-1----:R-:W-:-:S03]  /*3050*/  IMAD.IADD R56, R57, 0x1, R56 ;  /* 0x0000000139387824 */ /* 0x002fc600078e0238 */
[----:B------:R-:W1:Y:S01]  /*3060*/  LDS.U16 R78, [R78+0x2] ;  /* 0x000002004e4e7984 */ /* 0x000e620000000400 */
[----:B--2---:R-:W-:-:S03]  /*3070*/  IMAD.IADD R58, R59, 0x1, R58 ;  /* 0x000000013b3a7824 */ /* 0x004fc600078e023a */
[----:B------:R-:W2:Y:S01]  /*3080*/  LDS.U16 R80, [R80+0x2] ;  /* 0x0000020050507984 */ /* 0x000ea20000000400 */
[----:B---3--:R-:W-:-:S03]  /*3090*/  IMAD.IADD R61, R61, 0x1, R60 ;  /* 0x000000013d3d7824 */ /* 0x008fc600078e023c */
[----:B------:R-:W3:Y:S01]  /*30a0*/  LDS.U16 R82, [R82+0x2] ;  /* 0x0000020052527984 */ /* 0x000ee20000000400 */
[----:B----4-:R-:W-:-:S03]  /*30b0*/  IMAD.IADD R62, R63, 0x1, R62 ;  /* 0x000000013f3e7824 */ /* 0x010fc600078e023e */
[----:B------:R-:W4:Y:S01]  /*30c0*/  LDS.U16 R84, [R84+0x2] ;  /* 0x0000020054547984 */ /* 0x000f220000000400 */
[----:B------:R-:W-:-:S03]  /*30d0*/  IMAD.IADD R65, R65, 0x1, R64 ;  /* 0x0000000141417824 */ /* 0x000fc600078e0240 */
[----:B------:R-:W4:Y:S01]  /*30e0*/  LDS.U16 R86, [R86+0x2] ;  /* 0x0000020056567984 */ /* 0x000f220000000400 */
[----:B------:R-:W-:-:S03]  /*30f0*/  IMAD.IADD R66, R67, 0x1, R66 ;  /* 0x0000000143427824 */ /* 0x000fc600078e0242 */
[----:B------:R-:W4:Y:S01]  /*3100*/  LDS.U16 R88, [R88+0x2] ;  /* 0x0000020058587984 */ /* 0x000f220000000400 */
[----:B------:R-:W-:-:S03]  /*3110*/  IMAD.IADD R69, R69, 0x1, R68 ;  /* 0x0000000145457824 */ /* 0x000fc600078e0244 */
[----:B------:R-:W4:Y:S01]  /*3120*/  LDS.U16 R90, [R90+0x2] ;  /* 0x000002005a5a7984 */ /* 0x000f220000000400 */
[----:B------:R-:W-:Y:S02]  /*3130*/  IMAD.IADD R70, R71, 0x1, R70 ;  /* 0x0000000147467824 */ /* 0x000fe400078e0246 */
[----:B------:R-:W-:Y:S02]  /*3140*/  IMAD.IADD R73, R73, 0x1, R72 ;  /* 0x0000000149497824 */ /* 0x000fe400078e0248 */
[----:B------:R-:W-:Y:S02]  /*3150*/  IMAD.IADD R74, R75, 0x1, R74 ;  /* 0x000000014b4a7824 */ /* 0x000fe400078e024a */
[----:B0-----:R-:W-:Y:S02]  /*3160*/  IMAD.IADD R77, R77, 0x1, R76 ;  /* 0x000000014d4d7824 */ /* 0x001fe400078e024c */
[----:B-1----:R-:W-:Y:S02]  /*3170*/  IMAD.IADD R78, R79, 0x1, R78 ;  /* 0x000000014f4e7824 */ /* 0x002fe400078e024e */
[----:B--2---:R-:W-:-:S02]  /*3180*/  IMAD.IADD R81, R81, 0x1, R80 ;  /* 0x0000000151517824 */ /* 0x004fc400078e0250 */
[----:B---3--:R-:W-:Y:S02]  /*3190*/  IMAD.IADD R82, R83, 0x1, R82 ;  /* 0x0000000153527824 */ /* 0x008fe400078e0252 */
[----:B----4-:R-:W-:Y:S02]  /*31a0*/  IMAD.IADD R85, R85, 0x1, R84 ;  /* 0x0000000155557824 */ /* 0x010fe400078e0254 */
[----:B------:R-:W-:Y:S02]  /*31b0*/  IMAD.IADD R86, R87, 0x1, R86 ;  /* 0x0000000157567824 */ /* 0x000fe400078e0256 */
[----:B------:R-:W-:Y:S02]  /*31c0*/  IMAD.IADD R89, R89, 0x1, R88 ;  /* 0x0000000159597824 */ /* 0x000fe400078e0258 */
[----:B------:R-:W-:Y:S01]  /*31d0*/  IMAD.IADD R90, R91, 0x1, R90 ;  /* 0x000000015b5a7824 */ /* 0x000fe200078e025a */
[----:B------:R-:W-:Y:S06]  /*31e0*/  BAR.SYNC.DEFER_BLOCKING 0x0 ;  /* 0x0000000000007b1d */ /* 0x000fec0000010000 */
[----:B------:R-:W-:Y:S05]  /*31f0*/  BRA.U UP0, `(.L_x_213) ;  /* 0x0000000500e47547 */ /* 0x000fea000b800000 */
[----:B------:R-:W-:Y:S01]  /*3200*/  LEA R5, R54, UR4, 0x1 ;  /* 0x0000000436057c11 */ /* 0x000fe2000f8e08ff */
[----:B------:R-:W-:Y:S01]  /*3210*/  UIADD3 UR8, UPT, UPT, UR8, 0x6, URZ ;  /* 0x0000000608087890 */ /* 0x000fe2000fffe0ff */
[----:B------:R-:W-:Y:S01]  /*3220*/  LEA R7, R56, UR4, 0x1 ;  /* 0x0000000438077c11 */ /* 0x000fe2000f8e08ff */
[----:B------:R-:W-:Y:S01]  /*3230*/  UIADD3 UR5, UPT, UPT, UR5, -0x6, URZ ;  /* 0xfffffffa05057890 */ /* 0x000fe2000fffe0ff */
[----:B------:R-:W-:Y:S01]  /*3240*/  LEA R9, R58, UR4, 0x1 ;  /* 0x000000043a097c11 */ /* 0x000fe2000f8e08ff */
[----:B------:R0:W-:Y:S01]  /*3250*/  STS.U16 [R5], R32 ;  /* 0x0000002005007388 */ /* 0x0001e20000000400 */
[----:B------:R-:W-:Y:S01]  /*3260*/  LEA R4, R61, UR4, 0x1 ;  /* 0x000000043d047c11 */ /* 0x000fe2000f8e08ff */
[----:B------:R-:W-:Y:S01]  /*3270*/  IMAD R55, R54, 0x2, R5 ;  /* 0x0000000236377824 */ /* 0x000fe200078e0205 */
[----:B------:R-:W-:Y:S01]  /*3280*/  LEA R11, R62, UR4, 0x1 ;  /* 0x000000043e0b7c11 */ /* 0x000fe2000f8e08ff */
[----:B------:R1:W-:Y:S01]  /*3290*/  STS.U16 [R7], R34 ;  /* 0x0000002207007388 */ /* 0x0003e20000000400 */
[----:B------:R-:W-:Y:S01]  /*32a0*/  LEA R6, R65, UR4, 0x1 ;  /* 0x0000000441067c11 */ /* 0x000fe2000f8e08ff */
[----:B------:R-:W-:Y:S01]  /*32b0*/  IMAD R10, R56, 0x2, R7 ;  /* 0x00000002380a7824 */ /* 0x000fe200078e0207 */
[----:B------:R-:W-:Y:S01]  /*32c0*/  LEA R8, R69, UR4, 0x1 ;  /* 0x0000000445087c11 */ /* 0x000fe2000f8e08ff */
[----:B------:R2:W-:Y:S01]  /*32d0*/  STS.U16 [R9], R36 ;  /* 0x0000002409007388 */ /* 0x0005e20000000400 */
[----:B------:R-:W-:Y:S01]  /*32e0*/  IMAD R54, R61, 0x2, R4 ;  /* 0x000000023d367824 */ /* 0x000fe200078e0204 */
[----:B0-----:R-:W-:Y:S01]  /*32f0*/  LEA R5, R66, UR4, 0x1 ;  /* 0x0000000442057c11 */ /* 0x001fe2000f8e08ff */
[----:B------:R-:W-:Y:S01]  /*3300*/  IMAD R57, R58, 0x2, R9 ;  /* 0x000000023a397824 */ /* 0x000fe200078e0209 */
[----:B------:R0:W-:Y:S01]  /*3310*/  STS.U16 [R4], R37 ;  /* 0x0000002504007388 */ /* 0x0001e20000000400 */
[----:B------:R-:W-:Y:S01]  /*3320*/  IMAD R56, R65, 0x2, R6 ;  /* 0x0000000241387824 */ /* 0x000fe200078e0206 */
[----:B-1----:R-:W-:Y:S01]  /*3330*/  LEA R7, R70, UR4, 0x1 ;  /* 0x0000000446077c11 */ /* 0x002fe2000f8e08ff */
[----:B------:R-:W-:Y:S01]  /*3340*/  IMAD R61, R66, 0x2, R5 ;  /* 0x00000002423d7824 */ /* 0x000fe200078e0205 */
[----:B------:R1:W-:Y:S01]  /*3350*/  STS.U16 [R11], R38 ;  /* 0x000000260b007388 */ /* 0x0003e20000000400 */
[----:B------:R-:W-:Y:S01]  /*3360*/  IMAD R59, R62, 0x2, R11 ;  /* 0x000000023e3b7824 */ /* 0x000fe200078e020b */
[----:B--2---:R-:W-:Y:S01]  /*3370*/  LEA R9, R74, UR4, 0x1 ;  /* 0x000000044a097c11 */ /* 0x004fe2000f8e08ff */
[----:B------:R-:W-:Y:S01]  /*3380*/  IMAD R58, R69, 0x2, R8 ;  /* 0x00000002453a7824 */ /* 0x000fe200078e0208 */
[----:B------:R2:W-:Y:S01]  /*3390*/  STS.U16 [R6], R39 ;  /* 0x0000002706007388 */ /* 0x0005e20000000400 */
[----:B0-----:R-:W-:-:S02]  /*33a0*/  LEA R4, R73, UR4, 0x1 ;  /* 0x0000000449047c11 */ /* 0x001fc4000f8e08ff */
[----:B------:R-:W-:Y:S01]  /*33b0*/  IMAD R63, R74, 0x2, R9 ;  /* 0x000000024a3f7824 */ /* 0x000fe200078e0209 */
[----:B------:R0:W-:Y:S01]  /*33c0*/  STS.U16 [R5], R40 ;  /* 0x0000002805007388 */ /* 0x0001e20000000400 */
[----:B-1----:R-:W-:-:S03]  /*33d0*/  IMAD R11, R70, 0x2, R7 ;  /* 0x00000002460b7824 */ /* 0x002fc600078e0207 */
[----:B------:R1:W-:Y:S01]  /*33e0*/  STS.U16 [R8], R41 ;  /* 0x0000002908007388 */ /* 0x0003e20000000400 */
[----:B------:R-:W-:Y:S01]  /*33f0*/  IMAD R60, R73, 0x2, R4 ;  /* 0x00000002493c7824 */ /* 0x000fe200078e0204 */
[C---:B--2---:R-:W-:Y:S02]  /*3400*/  LEA R6, R77.reuse, UR4, 0x1 ;  /* 0x000000044d067c11 */ /* 0x044fe4000f8e08ff */
[----:B------:R2:W-:Y:S01]  /*3410*/  STS.U16 [R7], R42 ;  /* 0x0000002a07007388 */ /* 0x0005e20000000400 */
[C---:B0-----:R-:W-:Y:S02]  /*3420*/  LEA R5, R78.reuse, UR4, 0x1 ;  /* 0x000000044e057c11 */ /* 0x041fe4000f8e08ff */
[----:B------:R-:W-:Y:S01]  /*3430*/  IMAD R62, R77, 0x2, R6 ;  /* 0x000000024d3e7824 */ /* 0x000fe200078e0206 */
[----:B------:R0:W-:Y:S01]  /*3440*/  STS.U16 [R4], R43 ;  /* 0x0000002b04007388 */ /* 0x0001e20000000400 */
[----:B-1----:R-:W-:Y:S01]  /*3450*/  LEA R8, R81, UR4, 0x1 ;  /* 0x0000000451087c11 */ /* 0x002fe2000f8e08ff */
[----:B------:R-:W-:-:S02]  /*3460*/  IMAD R65, R78, 0x2, R5 ;  /* 0x000000024e417824 */ /* 0x000fc400078e0205 */
[----:B------:R1:W-:Y:S01]  /*3470*/  STS.U16 [R9], R44 ;  /* 0x0000002c09007388 */ /* 0x0003e20000000400 */
[C---:B--2---:R-:W-:Y:S01]  /*3480*/  LEA R7, R82.reuse, UR4, 0x1 ;  /* 0x0000000452077c11 */ /* 0x044fe2000f8e08ff */
[----:B------:R-:W-:Y:S02]  /*3490*/  IMAD R64, R81, 0x2, R8 ;  /* 0x0000000251407824 */ /* 0x000fe400078e0208 */
[----:B------:R2:W-:Y:S01]  /*34a0*/  STS.U16 [R6], R45 ;  /* 0x0000002d06007388 */ /* 0x0005e20000000400 */
[C---:B0-----:R-:W-:Y:S01]  /*34b0*/  LEA R4, R85.reuse, UR4, 0x1 ;  /* 0x0000000455047c11 */ /* 0x041fe2000f8e08ff */
[----:B------:R-:W-:Y:S02]  /*34c0*/  IMAD R67, R82, 0x2, R7 ;  /* 0x0000000252437824 */ /* 0x000fe400078e0207 */
[----:B------:R0:W-:Y:S01]  /*34d0*/  STS.U16 [R5], R46 ;  /* 0x0000002e05007388 */ /* 0x0001e20000000400 */
[----:B-1----:R-:W-:Y:S01]  /*34e0*/  LEA R9, R86, UR4, 0x1 ;  /* 0x0000000456097c11 */ /* 0x002fe2000f8e08ff */
[----:B------:R-:W-:-:S02]  /*34f0*/  IMAD R66, R85, 0x2, R4 ;  /* 0x0000000255427824 */ /* 0x000fc400078e0204 */
[----:B------:R1:W-:Y:S01]  /*3500*/  STS.U16 [R8], R47 ;  /* 0x0000002f08007388 */ /* 0x0003e20000000400 */
[----:B--2---:R-:W-:Y:S01]  /*3510*/  LEA R6, R89, UR4, 0x1 ;  /* 0x0000000459067c11 */ /* 0x004fe2000f8e08ff */
[----:B------:R-:W-:Y:S02]  /*3520*/  IMAD R69, R86, 0x2, R9 ;  /* 0x0000000256457824 */ /* 0x000fe400078e0209 */
[----:B------:R2:W-:Y:S01]  /*3530*/  STS.U16 [R7], R48 ;  /* 0x0000003007007388 */ /* 0x0005e20000000400 */
[----:B0-----:R-:W-:-:S03]  /*3540*/  LEA R5, R90, UR4, 0x1 ;  /* 0x000000045a057c11 */ /* 0x001fc6000f8e08ff */
[----:B------:R2:W-:Y:S01]  /*3550*/  STS.U16 [R4], R49 ;  /* 0x0000003104007388 */ /* 0x0005e20000000400 */
[----:B-1----:R-:W-:-:S03]  /*3560*/  IMAD R8, R89, 0x2, R6 ;  /* 0x0000000259087824 */ /* 0x002fc600078e0206 */
[----:B------:R2:W-:Y:S01]  /*3570*/  STS.U16 [R9], R50 ;  /* 0x0000003209007388 */ /* 0x0005e20000000400 */
[----:B------:R-:W-:-:S03]  /*3580*/  IMAD R71, R90, 0x2, R5 ;  /* 0x000000025a477824 */ /* 0x000fc600078e0205 */
[----:B------:R2:W-:Y:S04]  /*3590*/  STS.U16 [R6], R51 ;  /* 0x0000003306007388 */ /* 0x0005e80000000400 */
[----:B------:R2:W-:Y:S01]  /*35a0*/  STS.U16 [R5], R52 ;  /* 0x0000003405007388 */ /* 0x0005e20000000400 */
[----:B------:R-:W-:Y:S06]  /*35b0*/  BAR.SYNC.DEFER_BLOCKING 0x0 ;  /* 0x0000000000007b1d */ /* 0x000fec0000010000 */
[----:B------:R2:W0:Y:S04]  /*35c0*/  LDS.U16 R32, [R33] ;  /* 0x0000000021207984 */ /* 0x0004280000000400 */
[----:B------:R2:W1:Y:S04]  /*35d0*/  LDS.U16 R34, [R33+0x2] ;  /* 0x0000020021227984 */ /* 0x0004680000000400 */
[----:B------:R2:W3:Y:S04]  /*35e0*/  LDS.U16 R36, [R33+0x4] ;  /* 0x0000040021247984 */ /* 0x0004e80000000400 */
[----:B------:R2:W4:Y:S04]  /*35f0*/  LDS.U16 R37, [R33+0x6] ;  /* 0x0000060021257984 */ /* 0x0005280000000400 */
[----:B------:R2:W0:Y:S04]  /*3600*/  LDS.U16 R38, [R33+0x8] ;  /* 0x0000080021267984 */ /* 0x0004280000000400 */
        /* <DEDUP_REMOVED lines=13> */
[----:B------:R2:W0:Y:S01]  /*36e0*/  LDS.U16 R52, [R33+0x24] ;  /* 0x0000240021347984 */ /* 0x0004220000000400 */
[----:B------:R-:W-:Y:S06]  /*36f0*/  BAR.SYNC.DEFER_BLOCKING 0x0 ;  /* 0x0000000000007b1d */ /* 0x000fec0000010000 */
[----:B-----5:R2:W-:Y:S04]  /*3700*/  STS [R55], R2 ;  /* 0x0000000237007388 */ /* 0x0205e80000000800 */
[----:B------:R2:W-:Y:S04]  /*3710*/  STS [R10], R3 ;  /* 0x000000030a007388 */ /* 0x0005e80000000800 */
        /* <DEDUP_REMOVED lines=16> */
[----:B------:R2:W-:Y:S01]  /*3820*/  STS [R71], R28 ;  /* 0x0000001c47007388 */ /* 0x0005e20000000800 */
[----:B------:R-:W-:Y:S06]  /*3830*/  BAR.SYNC.DEFER_BLOCKING 0x0 ;  /* 0x0000000000007b1d */ /* 0x000fec0000010000 */
[----:B------:R2:W0:Y:S04]  /*3840*/  LDS R2, [R35] ;  /* 0x0000000023027984 */ /* 0x0004280000000800 */
[----:B------:R2:W0:Y:S04]  /*3850*/  LDS R3, [R35+0x4] ;  /* 0x0000040023037984 */ /* 0x0004280000000800 */
        /* <DEDUP_REMOVED lines=16> */
[----:B------:R2:W0:Y:S01]  /*3960*/  LDS R28, [R35+0x48] ;  /* 0x00004800231c7984 */ /* 0x0004220000000800 */
[----:B------:R-:W-:Y:S06]  /*3970*/  BAR.SYNC.DEFER_BLOCKING 0x0 ;  /* 0x0000000000007b1d */ /* 0x000fec0000010000 */
[----:B-1-34-:R-:W-:Y:S05]  /*3980*/  BRA `(.L_x_214) ;  /* 0xffffffd400d87947 */ /* 0x01afea000383ffff */
.L_x_213:
[----:B------:R-:W-:Y:S01]  /*3990*/  LEA R5, R54, UR4, 0x1 ;  /* 0x0000000436057c11 */ /* 0x000fe2000f8e08ff */
[----:B------:R-:W-:Y:S01]  /*39a0*/  IMAD R35, R0, -0x4a, R35 ;  /* 0xffffffb600237824 */ /* 0x000fe200078e0223 */
[----:B------:R-:W-:Y:S02]  /*39b0*/  LEA R7, R56, UR4, 0x1 ;  /* 0x0000000438077c11 */ /* 0x000fe4000f8e08ff */
        /* <DEDUP_REMOVED lines=17> */
[----:B------:R-:W-:Y:S01]  /*3ad0*/  STS.U16 [R11], R38 ;  /* 0x000000260b007388 */ /* 0x000fe20000000400 */
[----:B------:R-:W-:Y:S01]  /*3ae0*/  IMAD R60, R69, 0x2, R8 ;  /* 0x00000002453c7824 */ /* 0x000fe200078e0208 */
[----:B--2---:R-:W-:Y:S01]  /*3af0*/  LEA R9, R74, UR4, 0x1 ;  /* 0x000000044a097c11 */ /* 0x004fe2000f8e08ff */
[----:B------:R-:W-:Y:S01]  /*3b00*/  IMAD R57, R62, 0x2, R11 ;  /* 0x000000023e397824 */ /* 0x000fe200078e020b */
[----:B------:R1:W-:Y:S01]  /*3b10*/  STS.U16 [R6], R39 ;  /* 0x0000002706007388 */ /* 0x0003e20000000400 */
[----:B------:R-:W-:Y:S01]  /*3b20*/  IMAD R61, R70, 0x2, R7 ;  /* 0x00000002463d7824 */ /* 0x000fe200078e0207 */
[C---:B0-----:R-:W-:Y:S01]  /*3b30*/  LEA R4, R73.reuse, UR4, 0x1 ;  /* 0x0000000449047c11 */ /* 0x041fe2000f8e08ff */
[----:B------:R-:W-:Y:S01]  /*3b40*/  IMAD R63, R74, 0x2, R9 ;  /* 0x000000024a3f7824 */ /* 0x000fe200078e0209 */
[----:B------:R0:W-:Y:S03]  /*3b50*/  STS.U16 [R5], R40 ;  /* 0x0000002805007388 */ /* 0x0001e60000000400 */
[----:B------:R-:W-:Y:S01]  /*3b60*/  IMAD R62, R73, 0x2, R4 ;  /* 0x00000002493e7824 */ /* 0x000fe200078e0204 */
[----:B------:R2:W-:Y:S01]  /*3b70*/  STS.U16 [R8], R41 ;  /* 0x0000002908007388 */ /* 0x0005e20000000400 */
[----:B-1----:R-:W-:-:S03]  /*3b80*/  LEA R6, R77, UR4, 0x1 ;  /* 0x000000044d067c11 */ /* 0x002fc6000f8e08ff */
[----:B------:R1:W-:Y:S01]  /*3b90*/  STS.U16 [R7], R42 ;  /* 0x0000002a07007388 */ /* 0x0003e20000000400 */
[C---:B0-----:R-:W-:Y:S01]  /*3ba0*/  LEA R5, R78.reuse, UR4, 0x1 ;  /* 0x000000044e057c11 */ /* 0x041fe2000f8e08ff */
[----:B------:R-:W-:Y:S02]  /*3bb0*/  IMAD R64, R77, 0x2, R6 ;  /* 0x000000024d407824 */ /* 0x000fe400078e0206 */
[----:B------:R0:W-:Y:S01]  /*3bc0*/  STS.U16 [R4], R43 ;  /* 0x0000002b04007388 */ /* 0x0001e20000000400 */
[C---:B--2---:R-:W-:Y:S01]  /*3bd0*/  LEA R8, R81.reuse, UR4, 0x1 ;  /* 0x0000000451087c11 */ /* 0x044fe2000f8e08ff */
[----:B------:R-:W-:Y:S02]  /*3be0*/  IMAD R65, R78, 0x2, R5 ;  /* 0x000000024e417824 */ /* 0x000fe400078e0205 */
[----:B------:R2:W-:Y:S01]  /*3bf0*/  STS.U16 [R9], R44 ;  /* 0x0000002c09007388 */ /* 0x0005e20000000400 */
[----:B-1----:R-:W-:Y:S01]  /*3c00*/  LEA R7, R82, UR4, 0x1 ;  /* 0x0000000452077c11 */ /* 0x002fe2000f8e08ff */
[----:B------:R-:W-:-:S02]  /*3c10*/  IMAD R66, R81, 0x2, R8 ;  /* 0x0000000251427824 */ /* 0x000fc400078e0208 */
        /* <DEDUP_REMOVED lines=9> */
[----:B------:R-:W-:Y:S01]  /*3cb0*/  STS.U16 [R7], R48 ;  /* 0x0000003007007388 */ /* 0x000fe20000000400 */
[C---:B0-----:R-:W-:Y:S01]  /*3cc0*/  LEA R5, R90.reuse, UR4, 0x1 ;  /* 0x000000045a057c11 */ /* 0x041fe2000f8e08ff */
[----:B------:R-:W-:Y:S02]  /*3cd0*/  IMAD R46, R89, 0x2, R6 ;  /* 0x00000002592e7824 */ /* 0x000fe400078e0206 */
[----:B------:R0:W-:Y:S01]  /*3ce0*/  STS.U16 [R4], R49 ;  /* 0x0000003104007388 */ /* 0x0001e20000000400 */
[----:B------:R-:W1:Y:S01]  /*3cf0*/  LDCU UR4, c[0x0][0x3a0] ;  /* 0x00007400ff0477ac */ /* 0x000e620008000800 */
[----:B--2---:R-:W-:Y:S02]  /*3d00*/  IMAD R47, R90, 0x2, R5 ;  /* 0x000000025a2f7824 */ /* 0x004fe400078e0205 */
[----:B------:R-:W-:Y:S04]  /*3d10*/  STS.U16 [R9], R50 ;  /* 0x0000003209007388 */ /* 0x000fe80000000400 */
[----:B------:R-:W-:Y:S01]  /*3d20*/  STS.U16 [R6], R51 ;  /* 0x0000003306007388 */ /* 0x000fe20000000400 */
[----:B0-----:R-:W-:-:S03]  /*3d30*/  VIADD R4, R0, 0x100 ;  /* 0x0000010000047836 */ /* 0x001fc60000000000 */
[----:B------:R0:W-:Y:S01]  /*3d40*/  STS.U16 [R5], R52 ;  /* 0x0000003405007388 */ /* 0x0001e20000000400 */
[----:B------:R-:W-:Y:S01]  /*3d50*/  BAR.SYNC.DEFER_BLOCKING 0x0 ;  /* 0x0000000000007b1d */ /* 0x000fe20000010000 */
[----:B-1----:R-:W-:Y:S02]  /*3d60*/  ISETP.GE.U32.AND P0, PT, R0, UR4, PT ;  /* 0x0000000400007c0c */ /* 0x002fe4000bf06070 */
[----:B------:R-:W-:-:S05]  /*3d70*/  ISETP.GE.U32.AND P2, PT, R4, UR4, PT ;  /* 0x0000000404007c0c */ /* 0x000fca000bf46070 */
[----:B0-----:R-:W0:Y:S01]  /*3d80*/  LDC.64 R4, c[0x0][0x398] ;  /* 0x0000e600ff047b82 */ /* 0x001e220000000a00 */
[----:B------:R-:W1:Y:S04]  /*3d90*/  LDS.U16 R30, [R35] ;  /* 0x00000000231e7984 */ /* 0x000e680000000400 */
[----:B------:R-:W2:Y:S01]  /*3da0*/  LDS.U16 R31, [R35+0x200] ;  /* 0x00020000231f7984 */ /* 0x000ea20000000400 */
[----:B0-----:R-:W-:-:S03]  /*3db0*/  IMAD.WIDE.U32 R4, R0, 0x4, R4 ;  /* 0x0000000400047825 */ /* 0x001fc600078e0004 */
[----:B------:R-:W0:Y:S04]  /*3dc0*/  LDS.U16 R32, [R35+0x400] ;  /* 0x0004000023207984 */ /* 0x000e280000000400 */
[----:B------:R-:W3:Y:S04]  /*3dd0*/  LDS.U16 R33, [R35+0x600] ;  /* 0x0006000023217984 */ /* 0x000ee80000000400 */
[----:B------:R-:W-:Y:S04]  /*3de0*/  LDS.U16 R34, [R35+0x800] ;  /* 0x0008000023227984 */ /* 0x000fe80000000400 */
[----:B------:R-:W4:Y:S04]  /*3df0*/  LDS.U16 R36, [R35+0xa00] ;  /* 0x000a000023247984 */ /* 0x000f280000000400 */
[----:B------:R-:W-:Y:S04]  /*3e00*/  LDS.U16 R37, [R35+0xc00] ;  /* 0x000c000023257984 */ /* 0x000fe80000000400 */
        /* <DEDUP_REMOVED lines=11> */
[----:B------:R1:W-:Y:S01]  /*3ec0*/  LDS.U16 R6, [R35+0x2400] ;  /* 0x0024000023067984 */ /* 0x0003e20000000400 */
[----:B------:R-:W-:Y:S01]  /*3ed0*/  BAR.SYNC.DEFER_BLOCKING 0x0 ;  /* 0x0000000000007b1d */ /* 0x000fe20000010000 */
[----:B-1----:R-:W-:-:S05]  /*3ee0*/  IMAD R35, R0, 0x2, R35 ;  /* 0x0000000200237824 */ /* 0x002fca00078e0223 */
[----:B-----5:R-:W-:Y:S04]  /*3ef0*/  STS [R53], R2 ;  /* 0x0000000235007388 */ /* 0x020fe80000000800 */
[----:B------:R1:W-:Y:S04]  /*3f00*/  STS [R56], R3 ;  /* 0x0000000338007388 */ /* 0x0003e80000000800 */
[----:B------:R2:W-:Y:S04]  /*3f10*/  STS [R55], R12 ;  /* 0x0000000c37007388 */ /* 0x0005e80000000800 */
[----:B------:R-:W-:Y:S01]  /*3f20*/  STS [R54], R13 ;  /* 0x0000000d36007388 */ /* 0x000fe20000000800 */
[----:B-1----:R-:W1:Y:S03]  /*3f30*/  LDC.64 R2, c[0x0][0x388] ;  /* 0x0000e200ff027b82 */ /* 0x002e660000000a00 */
[----:B------:R0:W-:Y:S01]  /*3f40*/  STS [R57], R14 ;  /* 0x0000000e39007388 */ /* 0x0001e20000000800 */
[----:B--2---:R-:W-:-:S03]  /*3f50*/  VIADD R12, R0, 0x200 ;  /* 0x00000200000c7836 */ /* 0x004fc60000000000 */
[----:B------:R-:W-:Y:S02]  /*3f60*/  STS [R58], R15 ;  /* 0x0000000f3a007388 */ /* 0x000fe40000000800 */
[----:B------:R-:W-:Y:S02]  /*3f70*/  ISETP.GE.U32.AND P3, PT, R12, UR4, PT ;  /* 0x000000040c007c0c */ /* 0x000fe4000bf66070 */
[----:B------:R2:W-:Y:S01]  /*3f80*/  STS [R59], R16 ;  /* 0x000000103b007388 */ /* 0x0005e20000000800 */
[----:B------:R-:W-:Y:S01]  /*3f90*/  VIADD R12, R0, 0x300 ;  /* 0x00000300000c7836 */ /* 0x000fe20000000000 */
[----:B0-----:R-:W-:Y:S02]  /*3fa0*/  @!P0 PRMT R14, R30, 0x9910, RZ ;  /* 0x000099101e0e8816 */ /* 0x001fe400000000ff */
[----:B------:R0:W-:Y:S02]  /*3fb0*/  STS [R60], R17 ;  /* 0x000000113c007388 */ /* 0x0001e40000000800 */
[----:B------:R-:W-:-:S02]  /*3fc0*/  @!P0 ISETP.GT.AND P1, PT, R14, -0x1, PT ;  /* 0xffffffff0e00880c */ /* 0x000fc40003f24270 */
[----:B------:R-:W-:Y:S01]  /*3fd0*/  STS [R61], R18 ;  /* 0x000000123d007388 */ /* 0x000fe20000000800 */
[----:B------:R-:W-:Y:S02]  /*3fe0*/  LOP3.LUT R14, R0, 0x400, RZ, 0xfc, !PT ;  /* 0x00000400000e7812 */ /* 0x000fe400078efcff */
[----:B--2---:R-:W-:Y:S01]  /*3ff0*/  @!P2 PRMT R16, R31, 0x9910, RZ ;  /* 0x000099101f10a816 */ /* 0x004fe200000000ff */
[----:B------:R-:W-:Y:S01]  /*4000*/  STS [R62], R19 ;  /* 0x000000133e007388 */ /* 0x000fe20000000800 */
[----:B------:R-:W-:Y:S01]  /*4010*/  ISETP.GE.U32.AND P6, PT, R14, UR4, PT ;  /* 0x000000040e007c0c */ /* 0x000fe2000bfc6070 */
[----:B0-----:R-:W-:Y:S01]  /*4020*/  @!P0 IMAD.MOV.U32 R17, RZ, RZ, 0xffff ;  /* 0x0000ffffff118424 */ /* 0x001fe200078e00ff */
[----:B------:R-:W-:Y:S01]  /*4030*/  @!P2 ISETP.GT.AND P4, PT, R16, -0x1, PT ;  /* 0xffffffff1000a80c */ /* 0x000fe20003f84270 */
[----:B------:R-:W-:Y:S01]  /*4040*/  STS [R63], R20 ;  /* 0x000000143f007388 */ /* 0x000fe20000000800 */
[----:B------:R-:W-:Y:S01]  /*4050*/  @!P3 PRMT R16, R32, 0x9910, RZ ;  /* 0x000099102010b816 */ /* 0x000fe200000000ff */
[----:B-1----:R-:W-:Y:S01]  /*4060*/  IMAD.WIDE.U32 R2, R0, 0x2, R2 ;  /* 0x0000000200027825 */ /* 0x002fe200078e0002 */
[----:B------:R-:W-:Y:S01]  /*4070*/  @!P0 SEL R17, R17, 0x8000, P1 ;  /* 0x0000800011118807 */ /* 0x000fe20000800000 */
[----:B------:R0:W-:Y:S01]  /*4080*/  STS [R64], R21 ;  /* 0x0000001540007388 */ /* 0x0001e20000000800 */
[----:B------:R-:W-:Y:S01]  /*4090*/  ISETP.GE.U32.AND P1, PT, R12, UR4, PT ;  /* 0x000000040c007c0c */ /* 0x000fe2000bf26070 */
[----:B------:R-:W-:-:S02]  /*40a0*/  @!P2 IMAD.MOV.U32 R12, RZ, RZ, 0xffff ;  /* 0x0000ffffff0ca424 */ /* 0x000fc400078e00ff */
[----:B------:R-:W-:Y:S01]  /*40b0*/  STS [R65], R22 ;  /* 0x0000001641007388 */ /* 0x000fe20000000800 */
[----:B------:R-:W-:Y:S02]  /*40c0*/  VIADD R14, R0, 0x500 ;  /* 0x00000500000e7836 */ /* 0x000fe40000000000 */
[----:B------:R-:W-:Y:S01]  /*40d0*/  @!P2 SEL R12, R12, 0x8000, P4 ;  /* 0x000080000c0ca807 */ /* 0x000fe20002000000 */
[----:B------:R1:W-:Y:S01]  /*40e0*/  STS [R66], R23 ;  /* 0x0000001742007388 */ /* 0x0003e20000000800 */
[----:B------:R-:W-:Y:S02]  /*40f0*/  @!P3 ISETP.GT.AND P4, PT, R16, -0x1, PT ;  /* 0xffffffff1000b80c */ /* 0x000fe40003f84270 */
[----:B0-----:R-:W-:Y:S01]  /*4100*/  @!P0 LOP3.LUT R21, R17, R30, RZ, 0x3c, !PT ;  /* 0x0000001e11158212 */ /* 0x001fe200078e3cff */
[----:B------:R-:W-:Y:S01]  /*4110*/  STS [R67], R24 ;  /* 0x0000001843007388 */ /* 0x000fe20000000800 */
[----:B------:R-:W-:Y:S01]  /*4120*/  @!P2 LOP3.LUT R31, R12, R31, RZ, 0x3c, !PT ;  /* 0x0000001f0c1fa212 */ /* 0x000fe200078e3cff */
[----:B------:R-:W-:Y:S01]  /*4130*/  VIADD R12, R0, 0x600 ;  /* 0x00000600000c7836 */ /* 0x000fe20000000000 */
[----:B---3--:R-:W-:Y:S01]  /*4140*/  @!P1 PRMT R16, R33, 0x9910, RZ ;  /* 0x0000991021109816 */ /* 0x008fe200000000ff */
[----:B------:R-:W-:Y:S01]  /*4150*/  STS [R44], R25 ;  /* 0x000000192c007388 */ /* 0x000fe20000000800 */
[----:B------:R-:W-:Y:S01]  /*4160*/  ISETP.GE.U32.AND P5, PT, R14, UR4, PT ;  /* 0x000000040e007c0c */ /* 0x000fe2000bfa6070 */
[----:B-1----:R-:W-:-:S02]  /*4170*/  @!P3 IMAD.MOV.U32 R23, RZ, RZ, 0xffff ;  /* 0x0000ffffff17b424 */ /* 0x002fc400078e00ff */
[----:B------:R-:W-:Y:S01]  /*4180*/  STS [R45], R26 ;  /* 0x0000001a2d007388 */ /* 0x000fe20000000800 */
[----:B------:R-:W-:Y:S02]  /*4190*/  VIADD R14, R0, 0x700 ;  /* 0x00000700000e7836 */ /* 0x000fe40000000000 */
[----:B------:R-:W-:Y:S01]  /*41a0*/  @!P3 SEL R23, R23, 0x8000, P4 ;  /* 0x000080001717b807 */ /* 0x000fe20002000000 */
[----:B------:R-:W-:Y:S02]  /*41b0*/  STS [R46], R27 ;  /* 0x0000001b2e007388 */ /* 0x000fe40000000800 */
[----:B------:R-:W-:Y:S02]  /*41c0*/  ISETP.GE.U32.AND P4, PT, R14, UR4, PT ;  /* 0x000000040e007c0c */ /* 0x000fe4000bf86070 */
[----:B------:R-:W-:Y:S01]  /*41d0*/  STS [R47], R28 ;  /* 0x0000001c2f007388 */ /* 0x000fe20000000800 */
[----:B------:R-:W-:Y:S01]  /*41e0*/  @!P3 LOP3.LUT R23, R23, R32, RZ, 0x3c, !PT ;  /* 0x000000201717b212 */ /* 0x000fe200078e3cff */
[----:B------:R-:W-:Y:S01]  /*41f0*/  @!P5 IMAD.MOV.U32 R18, RZ, RZ, 0xffff ;  /* 0x0000ffffff12d424 */ /* 0x000fe200078e00ff */
[----:B----4-:R-:W-:Y:S01]  /*4200*/  @!P5 PRMT R14, R36, 0x9910, RZ ;  /* 0x00009910240ed816 */ /* 0x010fe200000000ff */
[----:B------:R-:W-:Y:S06]  /*4210*/  BAR.SYNC.DEFER_BLOCKING 0x0 ;  /* 0x0000000000007b1d */ /* 0x000fec0000010000 */
[----:B------:R-:W0:Y:S04]  /*4220*/  @!P0 LDS R43, [R35] ;  /* 0x00000000232b8984 */ /* 0x000e280000000800 */
[----:B------:R-:W1:Y:S04]  /*4230*/  LDS R13, [R35+0x400] ;  /* 0x00040000230d7984 */ /* 0x000e680000000800 */
[----:B------:R-:W2:Y:S04]  /*4240*/  LDS R15, [R35+0x800] ;  /* 0x00080000230f7984 */ /* 0x000ea80000000800 */
[----:B------:R-:W3:Y:S04]  /*4250*/  LDS R17, [R35+0xc00] ;  /* 0x000c000023117984 */ /* 0x000ee80000000800 */
[----:B------:R-:W-:Y:S04]  /*4260*/  @!P0 STG.E.U16 desc[UR10][R2.64], R21 ;  /* 0x0000001502008986 */ /* 0x000fe8000c10150a */
[----:B------:R-:W4:Y:S04]  /*4270*/  LDS R19, [R35+0x1000] ;  /* 0x0010000023137984 */ /* 0x000f280000000800 */
[----:B------:R-:W4:Y:S04]  /*4280*/  LDS R21, [R35+0x1400] ;  /* 0x0014000023157984 */ /* 0x000f280000000800 */
[----:B0-----:R-:W-:Y:S01]  /*4290*/  @!P0 STG.E desc[UR10][R4.64], R43 ;  /* 0x0000002b04008986 */ /* 0x001fe2000c10190a */
[----:B------:R-:W-:Y:S01]  /*42a0*/  ISETP.GE.U32.AND P0, PT, R12, UR4, PT ;  /* 0x000000040c007c0c */ /* 0x000fe2000bf06070 */
[----:B------:R-:W-:-:S02]  /*42b0*/  @!P1 IMAD.MOV.U32 R12, RZ, RZ, R16 ;  /* 0x000000ffff0c9224 */ /* 0x000fc400078e0010 */
[----:B------:R-:W-:Y:S01]  /*42c0*/  @!P2 STG.E.U16 desc[UR10][R2.64+0x200], R31 ;  /* 0x0002001f0200a986 */ /* 0x000fe2000c10150a */
[----:B------:R-:W-:-:S03]  /*42d0*/  @!P1 IMAD.MOV.U32 R16, RZ, RZ, 0xffff ;  /* 0x0000ffffff109424 */ /* 0x000fc600078e00ff */
[----:B-1----:R0:W-:Y:S01]  /*42e0*/  @!P2 STG.E desc[UR10][R4.64+0x400], R13 ;  /* 0x0004000d0400a986 */ /* 0x0021e2000c10190a */
[----:B------:R-:W-:Y:S02]  /*42f0*/  @!P1 ISETP.GT.AND P2, PT, R12, -0x1, PT ;  /* 0xffffffff0c00980c */ /* 0x000fe40003f44270 */
[----:B------:R-:W-:Y:S01]  /*4300*/  @!P6 PRMT R12, R34, 0x9910, RZ ;  /* 0x00009910220ce816 */ /* 0x000fe200000000ff */
[----:B------:R1:W-:Y:S04]  /*4310*/  @!P3 STG.E.U16 desc[UR10][R2.64+0x400], R23 ;  /* 0x000400170200b986 */ /* 0x0003e8000c10150a */
[----:B--2---:R-:W-:Y:S01]  /*4320*/  @!P3 STG.E desc[UR10][R4.64+0x800], R15 ;  /* 0x0008000f0400b986 */ /* 0x004fe2000c10190a */
[----:B------:R-:W-:Y:S02]  /*4330*/  @!P6 ISETP.GT.AND P3, PT, R12, -0x1, PT ;  /* 0xffffffff0c00e80c */ /* 0x000fe40003f64270 */
[----:B------:R-:W-:Y:S01]  /*4340*/  @!P1 SEL R12, R16, 0x8000, P2 ;  /* 0x00008000100c9807 */ /* 0x000fe20001000000 */
[----:B0-----:R-:W-:Y:S01]  /*4350*/  @!P6 IMAD.MOV.U32 R13, RZ, RZ, 0xffff ;  /* 0x0000ffffff0de424 */ /* 0x001fe200078e00ff */
[----:B------:R-:W-:Y:S01]  /*4360*/  @!P5 ISETP.GT.AND P2, PT, R14, -0x1, PT ;  /* 0xffffffff0e00d80c */ /* 0x000fe20003f44270 */
[----:B------:R-:W-:Y:S01]  /*4370*/  LDS R15, [R35+0x1c00] ;  /* 0x001c0000230f7984 */ /* 0x000fe20000000800 */
[C---:B------:R-:W-:Y:S01]  /*4380*/  LOP3.LUT R14, R0.reuse, 0x800, RZ, 0xfc, !PT ;  /* 0x00000800000e7812 */ /* 0x040fe200078efcff */
[----:B------:R-:W-:Y:S01]  /*4390*/  VIADD R16, R0, 0x900 ;  /* 0x0000090000107836 */ /* 0x000fe20000000000 */
[----:B------:R-:W-:-:S02]  /*43a0*/  @!P6 SEL R13, R13, 0x8000, P3 ;  /* 0x000080000d0de807 */ /* 0x000fc40001800000 */
[----:B-1----:R-:W-:Y:S02]  /*43b0*/  @!P5 SEL R23, R18, 0x8000, P2 ;  /* 0x000080001217d807 */ /* 0x002fe40001000000 */
[----:B------:R-:W-:Y:S02]  /*43c0*/  @!P6 LOP3.LUT R25, R13, R34, RZ, 0x3c, !PT ;  /* 0x000000220d19e212 */ /* 0x000fe400078e3cff */
[----:B------:R-:W0:Y:S01]  /*43d0*/  LDS R13, [R35+0x1800] ;  /* 0x00180000230d7984 */ /* 0x000e220000000800 */
[----:B------:R-:W-:Y:S01]  /*43e0*/  @!P1 LOP3.LUT R33, R12, R33, RZ, 0x3c, !PT ;  /* 0x000000210c219212 */ /* 0x000fe200078e3cff */
[----:B------:R-:W-:Y:S01]  /*43f0*/  VIADD R12, R0, 0xa00 ;  /* 0x00000a00000c7836 */ /* 0x000fe20000000000 */
[----:B------:R-:W-:Y:S02]  /*4400*/  @!P5 LOP3.LUT R27, R23, R36, RZ, 0x3c, !PT ;  /* 0x00000024171bd212 */ /* 0x000fe400078e3cff */
[----:B------:R-:W1:Y:S01]  /*4410*/  LDS R23, [R35+0x2000] ;  /* 0x0020000023177984 */ /* 0x000e620000000800 */
[----:B------:R-:W-:-:S02]  /*4420*/  ISETP.GE.U32.AND P3, PT, R14, UR4, PT ;  /* 0x000000040e007c0c */ /* 0x000fc4000bf66070 */
[----:B------:R-:W-:Y:S01]  /*4430*/  @!P0 PRMT R14, R37, 0x9910, RZ ;  /* 0x00009910250e8816 */ /* 0x000fe200000000ff */
[----:B------:R-:W-:Y:S01]  /*4440*/  @!P1 STG.E.U16 desc[UR10][R2.64+0x600], R33 ;  /* 0x0006002102009986 */ /* 0x000fe2000c10150a */
[----:B------:R-:W-:Y:S01]  /*4450*/  ISETP.GE.U32.AND P2, PT, R16, UR4, PT ;  /* 0x0000000410007c0c */ /* 0x000fe2000bf46070 */
[----:B------:R-:W-:Y:S02]  /*4460*/  @!P0 IMAD.MOV.U32 R16, RZ, RZ, 0xffff ;  /* 0x0000ffffff108424 */ /* 0x000fe400078e00ff */
[----:B---3--:R-:W-:Y:S01]  /*4470*/  @!P1 STG.E desc[UR10][R4.64+0xc00], R17 ;  /* 0x000c001104009986 */ /* 0x008fe2000c10190a */
[----:B------:R-:W-:Y:S02]  /*4480*/  ISETP.GE.U32.AND P1, PT, R12, UR4, PT ;  /* 0x000000040c007c0c */ /* 0x000fe4000bf26070 */
[----:B------:R-:W-:Y:S01]  /*4490*/  @!P4 PRMT R12, R38, 0x9910, RZ ;  /* 0x00009910260cc816 */ /* 0x000fe200000000ff */
[----:B------:R-:W-:Y:S02]  /*44a0*/  @!P6 STG.E.U16 desc[UR10][R2.64+0x800], R25 ;  /* 0x000800190200e986 */ /* 0x000fe4000c10150a */
[----:B------:R-:W-:-:S02]  /*44b0*/  @!P3 IMAD.MOV.U32 R18, RZ, RZ, 0xffff ;  /* 0x0000ffffff12b424 */ /* 0x000fc400078e00ff */
[----:B----4-:R2:W-:Y:S01]  /*44c0*/  @!P6 STG.E desc[UR10][R4.64+0x1000], R19 ;  /* 0x001000130400e986 */ /* 0x0105e2000c10190a */
[----:B------:R-:W-:Y:S02]  /*44d0*/  @!P0 ISETP.GT.AND P6, PT, R14, -0x1, PT ;  /* 0xffffffff0e00880c */ /* 0x000fe40003fc4270 */
[----:B------:R-:W-:Y:S01]  /*44e0*/  @!P3 PRMT R14, R39, 0x9910, RZ ;  /* 0x00009910270eb816 */ /* 0x000fe200000000ff */
[----:B------:R-:W3:Y:S04]  /*44f0*/  LDS R17, [R35+0x2400] ;  /* 0x0024000023117984 */ /* 0x000ee80000000800 */
[----:B------:R4:W-:Y:S04]  /*4500*/  @!P5 STG.E.U16 desc[UR10][R2.64+0xa00], R27 ;  /* 0x000a001b0200d986 */ /* 0x0009e8000c10150a */
[----:B------:R-:W-:Y:S01]  /*4510*/  @!P5 STG.E desc[UR10][R4.64+0x1400], R21 ;  /* 0x001400150400d986 */ /* 0x000fe2000c10190a */
[----:B--2---:R-:W-:Y:S01]  /*4520*/  @!P4 IMAD.MOV.U32 R19, RZ, RZ, 0xffff ;  /* 0x0000ffffff13c424 */ /* 0x004fe200078e00ff */
[----:B------:R-:W-:-:S02]  /*4530*/  @!P4 ISETP.GT.AND P5, PT, R12, -0x1, PT ;  /* 0xffffffff0c00c80c */ /* 0x000fc40003fa4270 */
[----:B------:R-:W-:Y:S01]  /*4540*/  @!P0 SEL R12, R16, 0x8000, P6 ;  /* 0x00008000100c8807 */ /* 0x000fe20003000000 */
[----:B------:R-:W-:Y:S01]  /*4550*/  LDS R21, [R35+0x2c00] ;  /* 0x002c000023157984 */ /* 0x000fe20000000800 */
[----:B------:R-:W-:Y:S02]  /*4560*/  @!P4 SEL R19, R19, 0x8000, P5 ;  /* 0x000080001313c807 */ /* 0x000fe40002800000 */
[----:B------:R-:W-:Y:S01]  /*4570*/  @!P3 ISETP.GT.AND P6, PT, R14, -0x1, PT ;  /* 0xffffffff0e00b80c */ /* 0x000fe20003fc4270 */
[----:B------:R-:W-:Y:S01]  /*4580*/  VIADD R14, R0, 0xb00 ;  /* 0x00000b00000e7836 */ /* 0x000fe20000000000 */
[----:B------:R-:W-:Y:S01]  /*4590*/  @!P4 LOP3.LUT R25, R19, R38, RZ, 0x3c, !PT ;  /* 0x000000261319c212 */ /* 0x000fe200078e3cff */
[----:B----4-:R-:W-:Y:S01]  /*45a0*/  @!P2 IMAD.MOV.U32 R27, RZ, RZ, 0xffff ;  /* 0x0000ffffff1ba424 */ /* 0x010fe200078e00ff */
[----:B------:R-:W2:Y:S01]  /*45b0*/  LDS R19, [R35+0x2800] ;  /* 0x0028000023137984 */ /* 0x000ea20000000800 */
[----:B------:R-:W-:Y:S02]  /*45c0*/  @!P0 LOP3.LUT R37, R12, R37, RZ, 0x3c, !PT ;  /* 0x000000250c258212 */ /* 0x000fe400078e3cff */
[----:B------:R-:W-:-:S02]  /*45d0*/  ISETP.GE.U32.AND P5, PT, R14, UR4, PT ;  /* 0x000000040e007c0c */ /* 0x000fc4000bfa6070 */
[----:B------:R-:W-:Y:S01]  /*45e0*/  @!P2 PRMT R12, R40, 0x9910, RZ ;  /* 0x00009910280ca816 */ /* 0x000fe200000000ff */
[----:B------:R-:W-:Y:S01]  /*45f0*/  @!P0 STG.E.U16 desc[UR10][R2.64+0xc00], R37 ;  /* 0x000c002502008986 */ /* 0x000fe2000c10150a */
[----:B------:R-:W-:Y:S02]  /*4600*/  LOP3.LUT R16, R0, 0xc00, RZ, 0xfc, !PT ;  /* 0x00000c0000107812 */ /* 0x000fe400078efcff */
[----:B------:R-:W-:Y:S01]  /*4610*/  @!P3 SEL R14, R18, 0x8000, P6 ;  /* 0x00008000120eb807 */ /* 0x000fe20003000000 */
[----:B0-----:R0:W-:Y:S01]  /*4620*/  @!P0 STG.E desc[UR10][R4.64+0x1800], R13 ;  /* 0x0018000d04008986 */ /* 0x0011e2000c10190a */
[----:B------:R-:W-:Y:S01]  /*4630*/  @!P2 ISETP.GT.AND P0, PT, R12, -0x1, PT ;  /* 0xffffffff0c00a80c */ /* 0x000fe20003f04270 */
[----:B------:R-:W-:Y:S01]  /*4640*/  VIADD R12, R0, 0xd00 ;  /* 0x00000d00000c7836 */ /* 0x000fe20000000000 */
[----:B------:R-:W-:Y:S01]  /*4650*/  ISETP.GE.U32.AND P6, PT, R16, UR4, PT ;  /* 0x0000000410007c0c */ /* 0x000fe2000bfc6070 */
[----:B------:R-:W-:Y:S01]  /*4660*/  @!P4 STG.E.U16 desc[UR10][R2.64+0xe00], R25 ;  /* 0x000e00190200c986 */ /* 0x000fe2000c10150a */
[----:B------:R-:W-:-:S02]  /*4670*/  @!P1 PRMT R16, R41, 0x9910, RZ ;  /* 0x0000991029109816 */ /* 0x000fc400000000ff */
[----:B------:R-:W-:Y:S01]  /*4680*/  @!P3 LOP3.LUT R39, R14, R39, RZ, 0x3c, !PT ;  /* 0x000000270e27b212 */ /* 0x000fe200078e3cff */
[----:B------:R4:W-:Y:S01]  /*4690*/  @!P4 STG.E desc[UR10][R4.64+0x1c00], R15 ;  /* 0x001c000f0400c986 */ /* 0x0009e2000c10190a */
[----:B------:R-:W-:Y:S01]  /*46a0*/  ISETP.GE.U32.AND P4, PT, R12, UR4, PT ;  /* 0x000000040c007c0c */ /* 0x000fe2000bf86070 */
[----:B------:R-:W-:Y:S01]  /*46b0*/  @!P1 IMAD.MOV.U32 R12, RZ, RZ, R16 ;  /* 0x000000ffff0c9224 */ /* 0x000fe200078e0010 */
[----:B------:R-:W-:Y:S01]  /*46c0*/  @!P2 SEL R27, R27, 0x8000, P0 ;  /* 0x000080001b1ba807 */ /* 0x000fe20000000000 */
[----:B------:R-:W-:Y:S01]  /*46d0*/  VIADD R14, R0, 0xe00 ;  /* 0x00000e00000e7836 */ /* 0x000fe20000000000 */
[----:B0-----:R-:W-:Y:S01]  /*46e0*/  @!P5 PRMT R13, R42, 0x9910, RZ ;  /* 0x000099102a0dd816 */ /* 0x001fe200000000ff */
[----:B------:R-:W-:Y:S01]  /*46f0*/  @!P3 STG.E.U16 desc[UR10][R2.64+0x1000], R39 ;  /* 0x001000270200b986 */ /* 0x000fe2000c10150a */
[----:B------:R-:W-:Y:S02]  /*4700*/  @!P2 LOP3.LUT R27, R27, R40, RZ, 0x3c, !PT ;  /* 0x000000281b1ba212 */ /* 0x000fe400078e3cff */
[----:B------:R-:W-:Y:S01]  /*4710*/  ISETP.GE.U32.AND P0, PT, R14, UR4, PT ;  /* 0x000000040e007c0c */ /* 0x000fe2000bf06070 */
[----:B-1----:R-:W-:Y:S01]  /*4720*/  @!P3 STG.E desc[UR10][R4.64+0x2000], R23 ;  /* 0x002000170400b986 */ /* 0x002fe2000c10190a */
[----:B------:R-:W-:Y:S01]  /*4730*/  @!P1 ISETP.GT.AND P3, PT, R12, -0x1, PT ;  /* 0xffffffff0c00980c */ /* 0x000fe20003f64270 */
[----:B------:R-:W-:-:S02]  /*4740*/  @!P5 IMAD.MOV.U32 R12, RZ, RZ, R13 ;  /* 0x000000ffff0cd224 */ /* 0x000fc400078e000d */
[----:B------:R-:W-:Y:S01]  /*4750*/  @!P1 IMAD.MOV.U32 R14, RZ, RZ, 0xffff ;  /* 0x0000ffffff0e9424 */ /* 0x000fe200078e00ff */
[----:B------:R0:W-:Y:S01]  /*4760*/  @!P2 STG.E.U16 desc[UR10][R2.64+0x1200], R27 ;  /* 0x0012001b0200a986 */ /* 0x0001e2000c10150a */
[----:B------:R-:W-:Y:S02]  /*4770*/  VIADD R13, R0, 0xf00 ;  /* 0x00000f00000d7836 */ /* 0x000fe40000000000 */
[----:B----4-:R-:W-:Y:S01]  /*4780*/  @!P5 IMAD.MOV.U32 R15, RZ, RZ, 0xffff ;  /* 0x0000ffffff0fd424 */ /* 0x010fe200078e00ff */
[----:B---3--:R-:W-:Y:S01]  /*4790*/  @!P2 STG.E desc[UR10][R4.64+0x2400], R17 ;  /* 0x002400110400a986 */ /* 0x008fe2000c10190a */
[----:B------:R-:W-:Y:S02]  /*47a0*/  @!P5 ISETP.GT.AND P2, PT, R12, -0x1, PT ;  /* 0xffffffff0c00d80c */ /* 0x000fe40003f44270 */
[----:B------:R-:W-:Y:S01]  /*47b0*/  @!P1 SEL R12, R14, 0x8000, P3 ;  /* 0x000080000e0c9807 */ /* 0x000fe20001800000 */
[----:B------:R-:W-:Y:S01]  /*47c0*/  LDS R17, [R35+0x3800] ;  /* 0x0038000023117984 */ /* 0x000fe20000000800 */
[----:B------:R-:W-:Y:S01]  /*47d0*/  ISETP.GE.U32.AND P3, PT, R13, UR4, PT ;  /* 0x000000040d007c0c */ /* 0x000fe2000bf66070 */
[----:B------:R-:W-:Y:S01]  /*47e0*/  @!P0 IMAD.MOV.U32 R25, RZ, RZ, 0xffff ;  /* 0x0000ffffff198424 */ /* 0x000fe200078e00ff */
[----:B------:R-:W-:Y:S01]  /*47f0*/  @!P5 SEL R13, R15, 0x8000, P2 ;  /* 0x000080000f0dd807 */ /* 0x000fe20001000000 */
[----:B------:R-:W-:Y:S01]  /*4800*/  LDS R23, [R35+0x4400] ;  /* 0x0044000023177984 */ /* 0x000fe20000000800 */
[----:B------:R-:W-:-:S02]  /*4810*/  @!P1 LOP3.LUT R41, R12, R41, RZ, 0x3c, !PT ;  /* 0x000000290c299212 */ /* 0x000fc400078e3cff */
[----:B------:R-:W-:Y:S02]  /*4820*/  @!P5 LOP3.LUT R15, R13, R42, RZ, 0x3c, !PT ;  /* 0x0000002a0d0fd212 */ /* 0x000fe400078e3cff */
[----:B------:R-:W-:Y:S01]  /*4830*/  @!P6 PRMT R12, R29, 0x9910, RZ ;  /* 0x000099101d0ce816 */ /* 0x000fe200000000ff */
[----:B------:R-:W-:Y:S01]  /*4840*/  @!P1 STG.E.U16 desc[UR10][R2.64+0x1400], R41 ;  /* 0x0014002902009986 */ /* 0x000fe2000c10150a */
[----:B------:R-:W-:Y:S02]  /*4850*/  @!P4 PRMT R13, R11, 0x9910, RZ ;  /* 0x000099100b0dc816 */ /* 0x000fe400000000ff */
[----:B------:R-:W-:Y:S01]  /*4860*/  LOP3.LUT R14, R0, 0x1000, RZ, 0xfc, !PT ;  /* 0x00001000000e7812 */ /* 0x000fe200078efcff */
[----:B--2---:R-:W-:Y:S01]  /*4870*/  @!P1 STG.E desc[UR10][R4.64+0x2800], R19 ;  /* 0x0028001304009986 */ /* 0x004fe2000c10190a */
[----:B------:R-:W-:Y:S01]  /*4880*/  @!P6 ISETP.GT.AND P1, PT, R12, -0x1, PT ;  /* 0xffffffff0c00e80c */ /* 0x000fe20003f24270 */
[----:B------:R-:W-:Y:S01]  /*4890*/  @!P6 IMAD.MOV.U32 R12, RZ, RZ, 0xffff ;  /* 0x0000ffffff0ce424 */ /* 0x000fe200078e00ff */
[----:B------:R-:W-:Y:S01]  /*48a0*/  ISETP.GE.U32.AND P2, PT, R14, UR4, PT ;  /* 0x000000040e007c0c */ /* 0x000fe2000bf46070 */
[----:B------:R-:W-:Y:S01]  /*48b0*/  @!P5 STG.E.U16 desc[UR10][R2.64+0x1600], R15 ;  /* 0x0016000f0200d986 */ /* 0x000fe2000c10150a */
[----:B------:R-:W-:Y:S01]  /*48c0*/  @!P4 IMAD.MOV.U32 R14, RZ, RZ, 0xffff ;  /* 0x0000ffffff0ec424 */ /* 0x000fe200078e00ff */
[----:B------:R-:W-:-:S02]  /*48d0*/  @!P0 PRMT R16, R10, 0x9910, RZ ;  /* 0x000099100a108816 */ /* 0x000fc400000000ff */
[----:B------:R-:W-:Y:S01]  /*48e0*/  @!P5 STG.E desc[UR10][R4.64+0x2c00], R21 ;  /* 0x002c00150400d986 */ /* 0x000fe2000c10190a */
[----:B------:R-:W-:Y:S01]  /*48f0*/  @!P4 ISETP.GT.AND P5, PT, R13, -0x1, PT ;  /* 0xffffffff0d00c80c */ /* 0x000fe20003fa4270 */
[----:B------:R-:W-:Y:S01]  /*4900*/  VIADD R13, R0, 0x1100 ;  /* 0x00001100000d7836 */ /* 0x000fe20000000000 */
[----:B------:R-:W-:Y:S01]  /*4910*/  @!P6 SEL R12, R12, 0x8000, P1 ;  /* 0x000080000c0ce807 */ /* 0x000fe20000800000 */
[----:B------:R-:W-:Y:S01]  /*4920*/  LDS R15, [R35+0x3400] ;  /* 0x00340000230f7984 */ /* 0x000fe20000000800 */
[----:B------:R-:W-:Y:S02]  /*4930*/  @!P4 SEL R14, R14, 0x8000, P5 ;  /* 0x000080000e0ec807 */ /* 0x000fe40002800000 */
[----:B------:R-:W-:Y:S01]  /*4940*/  ISETP.GE.U32.AND P1, PT, R13, UR4, PT ;  /* 0x000000040d007c0c */ /* 0x000fe2000bf26070 */
[----:B------:R-:W-:Y:S01]  /*4950*/  LDS R19, [R35+0x3c00] ;  /* 0x003c000023137984 */ /* 0x000fe20000000800 */
[----:B------:R-:W-:Y:S01]  /*4960*/  @!P0 ISETP.GT.AND P5, PT, R16, -0x1, PT ;  /* 0xffffffff1000880c */ /* 0x000fe20003fa4270 */
[----:B0-----:R-:W-:Y:S01]  /*4970*/  @!P2 IMAD.MOV.U32 R27, RZ, RZ, 0xffff ;  /* 0x0000ffffff1ba424 */ /* 0x001fe200078e00ff */
[----:B------:R-:W-:Y:S01]  /*4980*/  @!P3 PRMT R16, R9, 0x9910, RZ ;  /* 0x000099100910b816 */ /* 0x000fe200000000ff */
[----:B------:R-:W0:Y:S01]  /*4990*/  LDS R13, [R35+0x3000] ;  /* 0x00300000230d7984 */ /* 0x000e220000000800 */
[----:B------:R-:W-:-:S02]  /*49a0*/  @!P0 SEL R25, R25, 0x8000, P5 ;  /* 0x0000800019198807 */ /* 0x000fc40002800000 */
[----:B------:R-:W-:Y:S01]  /*49b0*/  @!P3 ISETP.GT.AND P5, PT, R16, -0x1, PT ;  /* 0xffffffff1000b80c */ /* 0x000fe20003fa4270 */
[----:B------:R-:W1:Y:S01]  /*49c0*/  LDS R21, [R35+0x4000] ;  /* 0x0040000023157984 */ /* 0x000e620000000800 */
[----:B------:R-:W-:Y:S01]  /*49d0*/  @!P3 IMAD.MOV.U32 R16, RZ, RZ, 0xffff ;  /* 0x0000ffffff10b424 */ /* 0x000fe200078e00ff */
[----:B------:R-:W-:Y:S02]  /*49e0*/  @!P2 PRMT R18, R8, 0x9910, RZ ;  /* 0x000099100812a816 */ /* 0x000fe400000000ff */
[----:B------:R-:W-:Y:S02]  /*49f0*/  @!P1 PRMT R20, R7, 0x9910, RZ ;  /* 0x0000991007149816 */ /* 0x000fe400000000ff */
[----:B------:R-:W-:Y:S02]  /*4a00*/  @!P3 SEL R16, R16, 0x8000, P5 ;  /* 0x000080001010b807 */ /* 0x000fe40002800000 */
[----:B------:R-:W-:Y:S01]  /*4a10*/  @!P2 ISETP.GT.AND P5, PT, R18, -0x1, PT ;  /* 0xffffffff1200a80c */ /* 0x000fe20003fa4270 */
[----:B------:R-:W-:Y:S01]  /*4a20*/  @!P1 IMAD.MOV.U32 R18, RZ, RZ, R20 ;  /* 0x000000ffff129224 */ /* 0x000fe200078e0014 */
[----:B------:R-:W-:Y:S01]  /*4a30*/  @!P6 LOP3.LUT R29, R12, R29, RZ, 0x3c, !PT ;  /* 0x0000001d0c1de212 */ /* 0x000fe200078e3cff */
[----:B------:R-:W-:Y:S01]  /*4a40*/  @!P1 IMAD.MOV.U32 R20, RZ, RZ, 0xffff ;  /* 0x0000ffffff149424 */ /* 0x000fe200078e00ff */
[----:B------:R-:W-:-:S02]  /*4a50*/  @!P2 SEL R27, R27, 0x8000, P5 ;  /* 0x000080001b1ba807 */ /* 0x000fc40002800000 */
[----:B------:R-:W-:Y:S01]  /*4a60*/  @!P1 ISETP.GT.AND P5, PT, R18, -0x1, PT ;  /* 0xffffffff1200980c */ /* 0x000fe20003fa4270 */
[----:B------:R-:W-:Y:S01]  /*4a70*/  VIADD R18, R0, 0x1200 ;  /* 0x0000120000127836 */ /* 0x000fe20000000000 */
[----:B------:R-:W-:Y:S01]  /*4a80*/  @!P4 LOP3.LUT R11, R14, R11, RZ, 0x3c, !PT ;  /* 0x0000000b0e0bc212 */ /* 0x000fe200078e3cff */
[----:B------:R2:W-:Y:S01]  /*4a90*/  @!P6 STG.E.U16 desc[UR10][R2.64+0x1800], R29 ;  /* 0x0018001d0200e986 */ /* 0x0005e2000c10150a */
[----:B------:R-:W-:Y:S02]  /*4aa0*/  @!P1 SEL R0, R20, 0x8000, P5 ;  /* 0x0000800014009807 */ /* 0x000fe40002800000 */
[----:B------:R-:W-:Y:S02]  /*4ab0*/  ISETP.GE.U32.AND P5, PT, R18, UR4, PT ;  /* 0x0000000412007c0c */ /* 0x000fe4000bfa6070 */
[----:B------:R-:W-:Y:S02]  /*4ac0*/  @!P0 LOP3.LUT R25, R25, R10, RZ, 0x3c, !PT ;  /* 0x0000000a19198212 */ /* 0x000fe400078e3cff */
[----:B------:R-:W-:-:S02]  /*4ad0*/  @!P3 LOP3.LUT R9, R16, R9, RZ, 0x3c, !PT ;  /* 0x000000091009b212 */ /* 0x000fc400078e3cff */
[----:B------:R-:W-:Y:S02]  /*4ae0*/  @!P2 LOP3.LUT R27, R27, R8, RZ, 0x3c, !PT ;  /* 0x000000081b1ba212 */ /* 0x000fe400078e3cff */
[----:B------:R-:W-:Y:S01]  /*4af0*/  @!P1 LOP3.LUT R7, R0, R7, RZ, 0x3c, !PT ;  /* 0x0000000700079212 */ /* 0x000fe200078e3cff */
[----:B0-----:R2:W-:Y:S04]  /*4b00*/  @!P6 STG.E desc[UR10][R4.64+0x3000], R13 ;  /* 0x0030000d0400e986 */ /* 0x0015e8000c10190a */
[----:B------:R2:W-:Y:S04]  /*4b10*/  @!P4 STG.E.U16 desc[UR10][R2.64+0x1a00], R11 ;  /* 0x001a000b0200c986 */ /* 0x0005e8000c10150a */
[----:B------:R2:W-:Y:S04]  /*4b20*/  @!P4 STG.E desc[UR10][R4.64+0x3400], R15 ;  /* 0x0034000f0400c986 */ /* 0x0005e8000c10190a */
[----:B------:R2:W-:Y:S04]  /*4b30*/  @!P0 STG.E.U16 desc[UR10][R2.64+0x1c00], R25 ;  /* 0x001c001902008986 */ /* 0x0005e8000c10150a */
[----:B------:R2:W-:Y:S04]  /*4b40*/  @!P0 STG.E desc[UR10][R4.64+0x3800], R17 ;  /* 0x0038001104008986 */ /* 0x0005e8000c10190a */
[----:B------:R2:W-:Y:S04]  /*4b50*/  @!P3 STG.E.U16 desc[UR10][R2.64+0x1e00], R9 ;  /* 0x001e00090200b986 */ /* 0x0005e8000c10150a */
[----:B------:R2:W-:Y:S04]  /*4b60*/  @!P3 STG.E desc[UR10][R4.64+0x3c00], R19 ;  /* 0x003c00130400b986 */ /* 0x0005e8000c10190a */
[----:B------:R2:W-:Y:S04]  /*4b70*/  @!P2 STG.E.U16 desc[UR10][R2.64+0x2000], R27 ;  /* 0x0020001b0200a986 */ /* 0x0005e8000c10150a */
[----:B-1----:R2:W-:Y:S04]  /*4b80*/  @!P2 STG.E desc[UR10][R4.64+0x4000], R21 ;  /* 0x004000150400a986 */ /* 0x0025e8000c10190a */
[----:B------:R2:W-:Y:S04]  /*4b90*/  @!P1 STG.E.U16 desc[UR10][R2.64+0x2200], R7 ;  /* 0x0022000702009986 */ /* 0x0005e8000c10150a */
[----:B------:R2:W-:Y:S01]  /*4ba0*/  @!P1 STG.E desc[UR10][R4.64+0x4400], R23 ;  /* 0x0044001704009986 */ /* 0x0005e2000c10190a */
[----:B------:R-:W-:Y:S05]  /*4bb0*/  @P5 EXIT ;  /* 0x000000000000594d */ /* 0x000fea0003800000 */
[----:B------:R-:W0:Y:S01]  /*4bc0*/  LDS R35, [R35+0x4800] ;  /* 0x0048000023237984 */ /* 0x000e220000000800 */
[----:B------:R-:W-:Y:S01]  /*4bd0*/  PRMT R0, R6, 0x9910, RZ ;  /* 0x0000991006007816 */ /* 0x000fe200000000ff */
[----:B--2---:R-:W-:-:S03]  /*4be0*/  IMAD.MOV.U32 R7, RZ, RZ, 0xffff ;  /* 0x0000ffffff077424 */ /* 0x004fc600078e00ff */
[----:B------:R-:W-:-:S04]  /*4bf0*/  ISETP.GT.AND P0, PT, R0, -0x1, PT ;  /* 0xffffffff0000780c */ /* 0x000fc80003f04270 */
[----:B------:R-:W-:-:S04]  /*4c00*/  SEL R7, R7, 0x8000, P0 ;  /* 0x0000800007077807 */ /* 0x000fc80000000000 */
[----:B------:R-:W-:-:S05]  /*4c10*/  LOP3.LUT R7, R7, R6, RZ, 0x3c, !PT ;  /* 0x0000000607077212 */ /* 0x000fca00078e3cff */
[----:B------:R-:W-:Y:S04]  /*4c20*/  STG.E.U16 desc[UR10][R2.64+0x2400], R7 ;  /* 0x0024000702007986 */ /* 0x000fe8000c10150a */
[----:B0-----:R-:W-:Y:S01]  /*4c30*/  STG.E desc[UR10][R4.64+0x4800], R35 ;  /* 0x0048002304007986 */ /* 0x001fe2000c10190a */
[----:B------:R-:W-:Y:S05]  /*4c40*/  EXIT ;  /* 0x000000000000794d */ /* 0x000fea0003800000 */
.L_x_215:
        /* <DEDUP_REMOVED lines=11> */
.L_x_497:


//--------------------- .text._ZN3cub18CUB_300001_SM_10006detail4scan16DeviceScanKernelINS2_10policy_hubI6__halfS5_S5_jN4cuda3std3__44plusIvEEE10Policy1000EPS5_SD_NS0_13ScanTileStateIS5_Lb1EEESA_NS0_8NullTypeEjS5_Lb0ESG_EEvT0_T1_T2_iT3_T4_T5_ --------------------------
	.section	.text._ZN3cub18CUB_300001_SM_10006detail4scan16DeviceScanKernelINS2_10policy_hubI6__halfS5_S5_jN4cuda3std3__44plusIvEEE10Policy1000EPS5_SD_NS0_13ScanTileStateIS5_Lb1EEESA_NS0_8NullTypeEjS5_Lb0ESG_EEvT0_T1_T2_iT3_T4_T5_,"ax",@progbits
	.align	128
        .global         _ZN3cub18CUB_300001_SM_10006detail4scan16DeviceScanKernelINS2_10policy_hubI6__halfS5_S5_jN4cuda3std3__44plusIvEEE10Policy1000EPS5_SD_NS0_13ScanTileStateIS5_Lb1EEESA_NS0_8NullTypeEjS5_Lb0ESG_EEvT0_T1_T2_iT3_T4_T5_
        .type           _ZN3cub18CUB_300001_SM_10006detail4scan16DeviceScanKernelINS2_10policy_hubI6__halfS5_S5_jN4cuda3std3__44plusIvEEE10Policy1000EPS5_SD_NS0_13ScanTileStateIS5_Lb1EEESA_NS0_8NullTypeEjS5_Lb0ESG_EEvT0_T1_T2_iT3_T4_T5_,@function
        .size           _ZN3cub18CUB_300001_SM_10006detail4scan16DeviceScanKernelINS2_10policy_hubI6__halfS5_S5_jN4cuda3std3__44plusIvEEE10Policy1000EPS5_SD_NS0_13ScanTileStateIS5_Lb1EEESA_NS0_8NullTypeEjS5_Lb0ESG_EEvT0_T1_T2_iT3_T4_T5_,(.L_x_498 - _ZN3cub18CUB_300001_SM_10006detail4scan16DeviceScanKernelINS2_10policy_hubI6__halfS5_S5_jN4cuda3std3__44plusIvEEE10Policy1000EPS5_SD_NS0_13ScanTileStateIS5_Lb1EEESA_NS0_8NullTypeEjS5_Lb0ESG_EEvT0_T1_T2_iT3_T4_T5_)
        .other          _ZN3cub18CUB_300001_SM_10006detail4scan16DeviceScanKernelINS2_10policy_hubI6__halfS5_S5_jN4cuda3std3__44plusIvEEE10Policy1000EPS5_SD_NS0_13ScanTileStateIS5_Lb1EEESA_NS0_8NullTypeEjS5_Lb0ESG_EEvT0_T1_T2_iT3_T4_T5_,@"STO_CUDA_ENTRY STV_DEFAULT"
_ZN3cub18CUB_300001_SM_10006detail4scan16DeviceScanKernelINS2_10policy_hubI6__halfS5_S5_jN4cuda3std3__44plusIvEEE10Policy1000EPS5_SD_NS0_13ScanTileStateIS5_Lb1EEESA_NS0_8NullTypeEjS5_Lb0ESG_EEvT0_T1_T2_iT3_T4_T5_:
.text._ZN3cub18CUB_300001_SM_10006detail4scan16DeviceScanKernelINS2_10policy_hubI6__halfS5_S5_jN4cuda3std3__44plusIvEEE10Policy1000EPS5_SD_NS0_13ScanTileStateIS5_Lb1EEESA_NS0_8NullTypeEjS5_Lb0ESG_EEvT0_T1_T2_iT3_T4_T5_:
[----:B------:R-:W-:Y:S08]  /*0000*/  LDC R1, c[0x0][0x37c] ;  /* 0x0000df00ff017b82 */ /* 0x000ff00000000800 */
[----:B------:R-:W0:Y:S01]  /*0010*/  S2UR UR6, SR_CTAID.X ;  /* 0x00000000000679c3 */ /* 0x000e220000002500 */
[----:B------:R-:W0:Y:S01]  /*0020*/  LDCU UR4, c[0x0][0x398] ;  /* 0x00007300ff0477ac */ /* 0x000e220008000800 */
[----:B------:R-:W1:Y:S01]  /*0030*/  LDCU UR5, c[0x0][0x3a0] ;  /* 0x00007400ff0577ac */ /* 0x000e620008000800 */
[----:B------:R-:W2:Y:S01]  /*0040*/  LDCU.64 UR10, c[0x0][0x358] ;  /* 0x00006b00ff0a77ac */ /* 0x000ea20008000a00 */
[----:B0-----:R-:W-:-:S04]  /*0050*/  UIADD3 UR6, UPT, UPT, UR6, UR4, URZ ;  /* 0x0000000406067290 */ /* 0x001fc8000fffe0ff */
[----:B------:R-:W-:-:S04]  /*0060*/  UIMAD UR9, UR6, 0x3400, URZ ;  /* 0x00003400060978a4 */ /* 0x000fc8000f8e02ff */
[----:B-1----:R-:W-:-:S04]  /*0070*/  UIADD3 UR4, UPT, UPT, -UR9, UR5, URZ ;  /* 0x0000000509047290 */ /* 0x002fc8000fffe1ff */
[----:B------:R-:W-:-:S09]  /*0080*/  UISETP.GE.U32.AND UP0, UPT, UR4, 0x3401, UPT ;  /* 0x000034010400788c */ /* 0x000fd2000bf06070 */
[----:B--2---:R-:W-:Y:S05]  /*0090*/  BRA.U !UP0, `(.L_x_216) ;  /* 0x0000002508a47547 */ /* 0x004fea000b800000 */
[----:B------:R-:W0:Y:S01]  /*00a0*/  S2R R24, SR_TID.X ;  /* 0x0000000000187919 */ /* 0x000e220000002100 */
[----:B------:R-:W1:Y:S01]  /*00b0*/  LDCU.64 UR4, c[0x0][0x380] ;  /* 0x00007000ff0477ac */ /* 0x000e620008000a00 */
[C---:B0-----:R-:W-:Y:S02]  /*00c0*/  LOP3.LUT R0, R24.reuse, 0x1f, RZ, 0xc0, !PT ;  /* 0x0000001f18007812 */ /* 0x041fe400078ec0ff */
[----:B------:R-:W-:-:S05]  /*00d0*/  LOP3.LUT R3, R24, 0x3e0, RZ, 0xc0, !PT ;  /* 0x000003e018037812 */ /* 0x000fca00078ec0ff */
[----:B------:R-:W-:-:S05]  /*00e0*/  IMAD R0, R3, 0x1a, R0 ;  /* 0x0000001a03007824 */ /* 0x000fca00078e0200 */
[----:B------:R-:W-:-:S05]  /*00f0*/  IADD3 R0, P0, PT, R0, UR9, RZ ;  /* 0x0000000900007c10 */ /* 0x000fca000ff1e0ff */
[----:B------:R-:W-:Y:S02]  /*0100*/  IMAD.X R3, RZ, RZ, RZ, P0 ;  /* 0x000000ffff037224 */ /* 0x000fe400000e06ff */
[----:B------:R-:W-:-:S03]  /*0110*/  IMAD.SHL.U32 R36, R0, 0x2, RZ ;  /* 0x0000000200247824 */ /* 0x000fc600078e00ff */
[----:B------:R-:W-:Y:S02]  /*0120*/  SHF.L.U64.HI R34, R0, 0x1, R3 ;  /* 0x0000000100227819 */ /* 0x000fe40000010203 */
[----:B-1----:R-:W-:-:S04]  /*0130*/  IADD3 R2, P0, PT, R36, UR4, RZ ;  /* 0x0000000424027c10 */ /* 0x002fc8000ff1e0ff */
[----:B------:R-:W-:-:S05]  /*0140*/  IADD3.X R3, PT, PT, R34, UR5, RZ, P0, !PT ;  /* 0x0000000522037c10 */ /* 0x000fca00087fe4ff */
[----:B------:R-:W2:Y:S04]  /*0150*/  LDG.E.U16 R9, desc[UR10][R2.64+0x80] ;  /* 0x0000800a02097981 */ /* 0x000ea8000c1e1500 */
[----:B------:R-:W3:Y:S04]  /*0160*/  LDG.E.U16 R5, desc[UR10][R2.64] ;  /* 0x0000000a02057981 */ /* 0x000ee8000c1e1500 */
[----:B------:R-:W4:Y:S04]  /*0170*/  LDG.E.U16 R7, desc[UR10][R2.64+0x40] ;  /* 0x0000400a02077981 */ /* 0x000f28000c1e1500 */
[----:B------:R-:W5:Y:S04]  /*0180*/  LDG.E.U16 R11, desc[UR10][R2.64+0xc0] ;  /* 0x0000c00a020b7981 */ /* 0x000f68000c1e1500 */
        /* <DEDUP_REMOVED lines=21> */
[----:B------:R-:W5:Y:S01]  /*02e0*/  LDG.E.U16 R22, desc[UR10][R2.64+0x640] ;  /* 0x0006400a02167981 */ /* 0x000f62000c1e1500 */
[----:B------:R-:W0:Y:S01]  /*02f0*/  S2R R37, SR_LANEID ;  /* 0x0000000000257919 */ /* 0x000e220000000000 */
[----:B------:R-:W1:Y:S01]  /*0300*/  S2UR UR5, SR_CgaCtaId ;  /* 0x00000000000579c3 */ /* 0x000e620000008800 */
[----:B------:R-:W-:Y:S01]  /*0310*/  SHF.R.U32.HI R26, RZ, 0x5, R24 ;  /* 0x00000005ff1a7819 */ /* 0x000fe20000011618 */
[----:B------:R-:W-:-:S02]  /*0320*/  UMOV UR4, 0x400 ;  /* 0x0000040000047882 */ /* 0x000fc40000000000 */
[----:B-1----:R-:W-:Y:S02]  /*0330*/  ULEA UR4, UR5, UR4, 0x18 ;  /* 0x0000000405047291 */ /* 0x002fe4000f8ec0ff */
[----:B0-----:R-:W-:-:S05]  /*0340*/  IMAD R0, R26, 0x340, R37 ;  /* 0x000003401a007824 */ /* 0x001fca00078e0225 */
[----:B------:R-:W-:Y:S01]  /*0350*/  LEA R0, R0, UR4, 0x1 ;  /* 0x0000000400007c11 */ /* 0x000fe2000f8e08ff */
[----:B------:R-:W-:Y:S01]  /*0360*/  UISETP.NE.AND UP0, UPT, UR6, URZ, UPT ;  /* 0x000000ff0600728c */ /* 0x000fe2000bf05270 */
[----:B------:R-:W-:Y:S03]  /*0370*/  BSSY.RECONVERGENT B0, `(.L_x_217) ;  /* 0x00001e5000007945 */ /* 0x000fe60003800200 */
[----:B--2---:R0:W-:Y:S04]  /*0380*/  STS.U16 [R0+0x80], R9 ;  /* 0x0000800900007388 */ /* 0x0041e80000000400 */
[----:B---3--:R-:W-:Y:S01]  /*0390*/  STS.U16 [R0], R5 ;  /* 0x0000000500007388 */ /* 0x008fe20000000400 */
[----:B0-----:R-:W-:-:S03]  /*03a0*/  IMAD R9, R37, 0x32, R0 ;  /* 0x0000003225097824 */ /* 0x001fc600078e0200 */
[----:B----4-:R-:W-:Y:S04]  /*03b0*/  STS.U16 [R0+0x40], R7 ;  /* 0x0000400700007388 */ /* 0x010fe80000000400 */
[----:B-----5:R-:W-:Y:S04]  /*03c0*/  STS.U16 [R0+0xc0], R11 ;  /* 0x0000c00b00007388 */ /* 0x020fe80000000400 */
[----:B------:R-:W-:Y:S04]  /*03d0*/  STS.U16 [R0+0x100], R13 ;  /* 0x0001000d00007388 */ /* 0x000fe80000000400 */
        /* <DEDUP_REMOVED lines=20> */
[----:B------:R-:W-:Y:S01]  /*0520*/  STS.U16 [R0+0x640], R22 ;  /* 0x0006401600007388 */ /* 0x000fe20000000400 */
[----:B------:R-:W-:-:S03]  /*0530*/  NOP ;  /* 0x0000000000007918 */ /* 0x000fc60000000000 */
[----:B------:R-:W0:Y:S04]  /*0540*/  LDS R2, [R9] ;  /* 0x0000000009027984 */ /* 0x000e280000000800 */
[----:B------:R1:W2:Y:S04]  /*0550*/  LDS R3, [R9+0x4] ;  /* 0x0000040009037984 */ /* 0x0002a80000000800 */
[----:B------:R1:W3:Y:S04]  /*0560*/  LDS R4, [R9+0x8] ;  /* 0x0000080009047984 */ /* 0x0002e80000000800 */
[----:B------:R1:W4:Y:S04]  /*0570*/  LDS R5, [R9+0xc] ;  /* 0x00000c0009057984 */ /* 0x0003280000000800 */
[----:B------:R1:W1:Y:S04]  /*0580*/  LDS R6, [R9+0x10] ;  /* 0x0000100009067984 */ /* 0x0002680000000800 */
[----:B------:R0:W1:Y:S04]  /*0590*/  LDS R7, [R9+0x14] ;  /* 0x0000140009077984 */ /* 0x0000680000000800 */
[----:B------:R0:W1:Y:S04]  /*05a0*/  LDS R16, [R9+0x18] ;  /* 0x0000180009107984 */ /* 0x0000680000000800 */
[----:B------:R0:W1:Y:S04]  /*05b0*/  LDS R17, [R9+0x1c] ;  /* 0x00001c0009117984 */ /* 0x0000680000000800 */
[----:B------:R0:W1:Y:S04]  /*05c0*/  LDS R18, [R9+0x20] ;  /* 0x0000200009127984 */ /* 0x0000680000000800 */
[----:B------:R0:W1:Y:S04]  /*05d0*/  LDS R19, [R9+0x24] ;  /* 0x0000240009137984 */ /* 0x0000680000000800 */
[----:B------:R0:W1:Y:S04]  /*05e0*/  LDS R20, [R9+0x28] ;  /* 0x0000280009147984 */ /* 0x0000680000000800 */
[----:B------:R1:W1:Y:S04]  /*05f0*/  LDS R21, [R9+0x2c] ;  /* 0x00002c0009157984 */ /* 0x0002680000000800 */
[----:B------:R1:W1:Y:S01]  /*0600*/  LDS R22, [R9+0x30] ;  /* 0x0000300009167984 */ /* 0x0002620000000800 */
[----:B0-----:R-:W-:Y:S01]  /*0610*/  PRMT R23, R2, 0x7610, R23 ;  /* 0x0000761002177816 */ /* 0x001fe20000000017 */
[----:B------:R-:W-:Y:S06]  /*0620*/  BAR.SYNC.DEFER_BLOCKING 0x0 ;  /* 0x0000000000007b1d */ /* 0x000fec0000010000 */
[----:B--23--:R-:W-:Y:S05]  /*0630*/  BRA.U UP0, `(.L_x_218) ;  /* 0x0000000900307547 */ /* 0x00cfea000b800000 */
[----:B------:R-:W-:Y:S01]  /*0640*/  HFMA2 R8, R2, 1, 1, R3 ;  /* 0x3c003c0002087831 */ /* 0x000fe20000000003 */
[----:B------:R-:W-:Y:S02]  /*0650*/  ISETP.GE.AND P0, PT, R37, 0x1, PT ;  /* 0x000000012500780c */ /* 0x000fe40003f06270 */
[----:B------:R-:W-:Y:S02]  /*0660*/  ISETP.NE.AND P1, PT, R26, 0x7, PT ;  /* 0x000000071a00780c */ /* 0x000fe40003f25270 */
[----:B------:R-:W-:Y:S01]  /*0670*/  ISETP.GE.U32.AND P2, PT, R24, 0x20, PT ;  /* 0x000000201800780c */ /* 0x000fe20003f46070 */
[----:B------:R-:W-:-:S04]  /*0680*/  HADD2 R8, R8, R4 ;  /* 0x0000000408087230 */ /* 0x000fc80000000000 */
[----:B----4-:R-:W-:-:S04]  /*0690*/  HFMA2 R8, R8, 1, 1, R5 ;  /* 0x3c003c0008087831 */ /* 0x010fc80000000005 */
[----:B-1----:R-:W-:-:S04]  /*06a0*/  HADD2 R8, R8, R6 ;  /* 0x0000000608087230 */ /* 0x002fc80000000000 */
[----:B------:R-:W-:-:S04]  /*06b0*/  HFMA2 R8, R8, 1, 1, R7 ;  /* 0x3c003c0008087831 */ /* 0x000fc80000000007 */
[----:B------:R-:W-:-:S04]  /*06c0*/  HADD2 R8, R8, R16 ;  /* 0x0000001008087230 */ /* 0x000fc80000000000 */
[----:B------:R-:W-:-:S04]  /*06d0*/  HFMA2 R9, R8, 1, 1, R17 ;  /* 0x3c003c0008097831 */ /* 0x000fc80000000011 */
[----:B------:R-:W-:-:S04]  /*06e0*/  HADD2 R9, R9, R18 ;  /* 0x0000001209097230 */ /* 0x000fc80000000000 */
[----:B------:R-:W-:-:S04]  /*06f0*/  HFMA2 R10, R9, 1, 1, R19 ;  /* 0x3c003c00090a7831 */ /* 0x000fc80000000013 */
[----:B------:R-:W-:-:S04]  /*0700*/  HADD2 R10, R10, R20 ;  /* 0x000000140a0a7230 */ /* 0x000fc80000000000 */
[----:B------:R-:W-:-:S04]  /*0710*/  HFMA2 R11, R10, 1, 1, R21 ;  /* 0x3c003c000a0b7831 */ /* 0x000fc80000000015 */
[----:B------:R-:W-:-:S05]  /*0720*/  HADD2 R11, R11, R22 ;  /* 0x000000160b0b7230 */ /* 0x000fca0000000000 */
[----:B------:R-:W-:-:S05]  /*0730*/  PRMT R8, R11, 0x5432, R11 ;  /* 0x000054320b087816 */ /* 0x000fca000000000b */
[----:B------:R-:W-:-:S05]  /*0740*/  HFMA2 R11, R11, 1, 1, R8 ;  /* 0x3c003c000b0b7831 */ /* 0x000fca0000000008 */
[----:B------:R-:W-:-:S06]  /*0750*/  LOP3.LUT R8, R11, 0xffff, RZ, 0xc0, !PT ;  /* 0x0000ffff0b087812 */ /* 0x000fcc00078ec0ff */
[----:B------:R-:W0:Y:S02]  /*0760*/  SHFL.UP PT, R8, R8, 0x1, RZ ;  /* 0x0420000008087989 */ /* 0x000e2400000e00ff */
[----:B0-----:R-:W-:-:S05]  /*0770*/  HADD2 R9, R8.H0_H0, R11.H0_H0 ;  /* 0x2000000b08097230 */ /* 0x001fca0000000800 */
[----:B------:R-:W-:-:S04]  /*0780*/  PRMT R2, R9, 0x7610, R2 ;  /* 0x0000761009027816 */ /* 0x000fc80000000002 */
[----:B------:R-:W-:Y:S02]  /*0790*/  SEL R11, R11, R2, !P0 ;  /* 0x000000020b0b7207 */ /* 0x000fe40004000000 */
[----:B------:R-:W-:Y:S02]  /*07a0*/  ISETP.GE.AND P0, PT, R37, 0x2, PT ;  /* 0x000000022500780c */ /* 0x000fe40003f06270 */
[----:B------:R-:W-:-:S05]  /*07b0*/  LOP3.LUT R9, R11, 0xffff, RZ, 0xc0, !PT ;  /* 0x0000ffff0b097812 */ /* 0x000fca00078ec0ff */
[----:B------:R-:W0:Y:S02]  /*07c0*/  SHFL.UP PT, R10, R9, 0x2, RZ ;  /* 0x04400000090a7989 */ /* 0x000e2400000e00ff */
[----:B0-----:R-:W-:-:S05]  /*07d0*/  HADD2 R10, R10.H0_H0, R11.H0_H0 ;  /* 0x2000000b0a0a7230 */ /* 0x001fca0000000800 */
[----:B------:R-:W-:-:S04]  /*07e0*/  PRMT R2, R10, 0x7610, R2 ;  /* 0x000076100a027816 */ /* 0x000fc80000000002 */
[----:B------:R-:W-:Y:S02]  /*07f0*/  SEL R11, R11, R2, !P0 ;  /* 0x000000020b0b7207 */ /* 0x000fe40004000000 */
[----:B------:R-:W-:Y:S02]  /*0800*/  ISETP.GE.AND P0, PT, R37, 0x4, PT ;  /* 0x000000042500780c */ /* 0x000fe40003f06270 */
        /* <DEDUP_REMOVED lines=11> */
[----:B------:R-:W-:Y:S02]  /*08c0*/  ISETP.NE.AND P0, PT, R37, 0x1f, PT ;  /* 0x0000001f2500780c */ /* 0x000fe40003f05270 */
[----:B------:R-:W-:-:S06]  /*08d0*/  LOP3.LUT R12, R25, 0xffff, RZ, 0xc0, !PT ;  /* 0x0000ffff190c7812 */ /* 0x000fcc00078ec0ff */
[----:B------:R-:W0:Y:S05]  /*08e0*/  SHFL.UP PT, R12, R12, 0x10, RZ ;  /* 0x060000000c0c7989 */ /* 0x000e2a00000e00ff */
[----:B------:R-:W-:Y:S01]  /*08f0*/  @!P0 LEA R29, R26, UR4, 0x1 ;  /* 0x000000041a1d8c11 */ /* 0x000fe2000f8e08ff */
[----:B0-----:R-:W-:-:S05]  /*0900*/  HADD2 R8, R12.H0_H0, R25.H0_H0 ;  /* 0x200000190c087230 */ /* 0x001fca0000000800 */
[----:B------:R-:W-:-:S05]  /*0910*/  PRMT R2, R8, 0x7610, R2 ;  /* 0x0000761008027816 */ /* 0x000fca0000000002 */
[----:B------:R-:W-:Y:S01]  /*0920*/  @!P0 STS.U16 [R29+0x10], R2 ;  /* 0x000010021d008388 */ /* 0x000fe20000000400 */
[----:B------:R-:W-:Y:S01]  /*0930*/  BAR.SYNC.DEFER_BLOCKING 0x0 ;  /* 0x0000000000007b1d */ /* 0x000fe20000010000 */
[----:B------:R-:W-:-:S05]  /*0940*/  ISETP.NE.AND P0, PT, R26, 0x2, PT ;  /* 0x000000021a00780c */ /* 0x000fca0003f05270 */
[----:B------:R-:W0:Y:S04]  /*0950*/  LDS.128 R8, [UR4+0x10] ;  /* 0x00001004ff087984 */ /* 0x000e280008000c00 */
[----:B------:R-:W1:Y:S01]  /*0960*/  LDS.128 R12, [UR4+0x20] ;  /* 0x00002004ff0c7984 */ /* 0x000e620008000c00 */
[----:B0-----:R-:W-:-:S04]  /*0970*/  HADD2 R28, R8.H0_H0, R8.H1_H1 ;  /* 0x30000008081c7230 */ /* 0x001fc80000000800 */
[--C-:B------:R-:W-:Y:S01]  /*0980*/  HADD2 R30, R28.H0_H0, R9.reuse.H0_H0 ;  /* 0x200000091c1e7230 */ /* 0x100fe20000000800 */
[----:B------:R-:W-:Y:S02]  /*0990*/  SEL R31, R28, R8, !P0 ;  /* 0x000000081c1f7207 */ /* 0x000fe40004000000 */
[----:B------:R-:W-:Y:S01]  /*09a0*/  ISETP.NE.AND P0, PT, R26, 0x3, PT ;  /* 0x000000031a00780c */ /* 0x000fe20003f05270 */
[----:B------:R-:W-:-:S03]  /*09b0*/  HADD2 R27, R30.H0_H0, R9.H1_H1 ;  /* 0x300000091e1b7230 */ /* 0x000fc60000000800 */
[----:B------:R-:W-:Y:S01]  /*09c0*/  SEL R30, R30, R31, !P0 ;  /* 0x0000001f1e1e7207 */ /* 0x000fe20004000000 */
[----:B------:R-:W-:Y:S01]  /*09d0*/  HADD2 R9, R27.H0_H0, R10.H0_H0 ;  /* 0x2000000a1b097230 */ /* 0x000fe20000000800 */
[----:B------:R-:W-:-:S03]  /*09e0*/  ISETP.NE.AND P0, PT, R26, 0x4, PT ;  /* 0x000000041a00780c */ /* 0x000fc60003f05270 */
[----:B------:R-:W-:Y:S01]  /*09f0*/  HADD2 R10, R9.H0_H0, R10.H1_H1 ;  /* 0x3000000a090a7230 */ /* 0x000fe20000000800 */
[----:B------:R-:W-:Y:S02]  /*0a00*/  SEL R30, R27, R30, !P0 ;  /* 0x0000001e1b1e7207 */ /* 0x000fe40004000000 */
[----:B------:R-:W-:Y:S01]  /*0a10*/  ISETP.NE.AND P0, PT, R26, 0x5, PT ;  /* 0x000000051a00780c */ /* 0x000fe20003f05270 */
[----:B------:R-:W-:-:S03]  /*0a20*/  HADD2 R29, R10.H0_H0, R11.H0_H0 ;  /* 0x2000000b0a1d7230 */ /* 0x000fc60000000800 */
[----:B------:R-:W-:Y:S02]  /*0a30*/  SEL R9, R9, R30, !P0 ;  /* 0x0000001e09097207 */ /* 0x000fe40004000000 */
[----:B------:R-:W-:Y:S02]  /*0a40*/  PRMT R11, R29, 0x7610, R11 ;  /* 0x000076101d0b7816 */ /* 0x000fe4000000000b */
[----:B------:R-:W-:-:S03]  /*0a50*/  ISETP.NE.AND P0, PT, R26, 0x6, PT ;  /* 0x000000061a00780c */ /* 0x000fc60003f05270 */
[----:B------:R-:W-:Y:S01]  /*0a60*/  HADD2 R29, R11.H0_H0, R11.H1_H1 ;  /* 0x3000000b0b1d7230 */ /* 0x000fe20000000800 */
[----:B------:R-:W-:Y:S02]  /*0a70*/  SEL R28, R10, R9, !P0 ;  /* 0x000000090a1c7207 */ /* 0x000fe40004000000 */
[C---:B------:R-:W-:Y:S01]  /*0a80*/  ISETP.NE.AND P0, PT, R26.reuse, 0x8, PT ;  /* 0x000000081a00780c */ /* 0x040fe20003f05270 */
[----:B-1----:R-:W-:Y:S01]  /*0a90*/  HADD2 R8, R29.H0_H0, R12.H0_H0 ;  /* 0x2000000c1d087230 */ /* 0x002fe20000000800 */
[----:B------:R-:W-:Y:S02]  /*0aa0*/  SEL R28, R11, R28, !P1 ;  /* 0x0000001c0b1c7207 */ /* 0x000fe40004800000 */
[----:B------:R-:W-:Y:S02]  /*0ab0*/  ISETP.NE.AND P1, PT, R26, 0x9, PT ;  /* 0x000000091a00780c */ /* 0x000fe40003f25270 */
[----:B------:R-:W-:Y:S02]  /*0ac0*/  PRMT R12, R8, 0x7610, R12 ;  /* 0x00007610080c7816 */ /* 0x000fe4000000000c */
[----:B------:R-:W-:-:S02]  /*0ad0*/  SEL R29, R29, R28, !P0 ;  /* 0x0000001c1d1d7207 */ /* 0x000fc40004000000 */
[----:B------:R-:W-:Y:S01]  /*0ae0*/  ISETP.GE.AND P0, PT, R37, 0x10, PT ;  /* 0x000000102500780c */ /* 0x000fe20003f06270 */
[----:B------:R-:W-:Y:S01]  /*0af0*/  HADD2 R8, R12.H0_H0, R12.H1_H1 ;  /* 0x3000000c0c087230 */ /* 0x000fe20000000800 */
[----:B------:R-:W-:Y:S02]  /*0b00*/  SEL R29, R12, R29, !P1 ;  /* 0x0000001d0c1d7207 */ /* 0x000fe40004800000 */
[----:B------:R-:W-:Y:S01]  /*0b10*/  ISETP.NE.AND P1, PT, R26, 0xa, PT ;  /* 0x0000000a1a00780c */ /* 0x000fe20003f25270 */
[----:B------:R-:W-:Y:S01]  /*0b20*/  HADD2 R27, R8.H0_H0, R13.H0_H0 ;  /* 0x2000000d081b7230 */ /* 0x000fe20000000800 */
[----:B------:R-:W-:Y:S02]  /*0b30*/  SEL R25, R25, R2, !P0 ;  /* 0x0000000219197207 */ /* 0x000fe40004000000 */
[----:B------:R-:W-:Y:S02]  /*0b40*/  SEL R29, R8, R29, !P1 ;  /* 0x0000001d081d7207 */ /* 0x000fe40004800000 */
[----:B------:R-:W-:-:S02]  /*0b50*/  PRMT R10, R27, 0x7610, R10 ;  /* 0x000076101b0a7816 */ /* 0x000fc4000000000a */
[----:B------:R-:W-:Y:S02]  /*0b60*/  ISETP.NE.AND P0, PT, R26, 0xb, PT ;  /* 0x0000000b1a00780c */ /* 0x000fe40003f05270 */
[----:B------:R-:W-:Y:S01]  /*0b70*/  LOP3.LUT R25, R25, 0xffff, RZ, 0xc0, !PT ;  /* 0x0000ffff19197812 */ /* 0x000fe200078ec0ff */
[----:B------:R-:W-:Y:S01]  /*0b80*/  HADD2 R9, R10.H0_H0, R13.H1_H1 ;  /* 0x3000000d0a097230 */ /* 0x000fe20000000800 */
[----:B------:R-:W-:Y:S02]  /*0b90*/  SEL R29, R10, R29, !P0 ;  /* 0x0000001d0a1d7207 */ /* 0x000fe40004000000 */
[C---:B------:R-:W-:Y:S01]  /*0ba0*/  ISETP.NE.AND P0, PT, R26.reuse, 0xc, PT ;  /* 0x0000000c1a00780c */ /* 0x040fe20003f05270 */
[----:B------:R-:W-:Y:S01]  /*0bb0*/  HADD2 R11, R9.H0_H0, R14.H0_H0 ;  /* 0x2000000e090b7230 */ /* 0x000fe20000000800 */
[----:B------:R-:W0:Y:S01]  /*0bc0*/  SHFL.UP PT, R8, R25, 0x1, RZ ;  /* 0x0420000019087989 */ /* 0x000e2200000e00ff */
[----:B------:R-:W-:Y:S02]  /*0bd0*/  ISETP.NE.AND P1, PT, R26, 0xf, PT ;  /* 0x0000000f1a00780c */ /* 0x000fe40003f25270 */
[----:B------:R-:W-:-:S02]  /*0be0*/  SEL R29, R9, R29, !P0 ;  /* 0x0000001d091d7207 */ /* 0x000fc40004000000 */
[----:B------:R-:W-:Y:S02]  /*0bf0*/  PRMT R14, R11, 0x7610, R14 ;  /* 0x000076100b0e7816 */ /* 0x000fe4000000000e */
[----:B------:R-:W-:-:S03]  /*0c00*/  ISETP.NE.AND P0, PT, R26, 0xd, PT ;  /* 0x0000000d1a00780c */ /* 0x000fc60003f05270 */
[----:B------:R-:W-:Y:S01]  /*0c10*/  HADD2 R10, R14.H0_H0, R14.H1_H1 ;  /* 0x3000000e0e0a7230 */ /* 0x000fe20000000800 */
[----:B------:R-:W-:Y:S02]  /*0c20*/  SEL R29, R14, R29, !P0 ;  /* 0x0000001d0e1d7207 */ /* 0x000fe40004000000 */
[----:B------:R-:W-:Y:S02]  /*0c30*/  ISETP.NE.AND P0, PT, R26, 0xe, PT ;  /* 0x0000000e1a00780c */ /* 0x000fe40003f05270 */
[----:B------:R-:W-:-:S04]  /*0c40*/  PRMT R2, R10, 0x7610, R2 ;  /* 0x000076100a027816 */ /* 0x000fc80000000002 */
[----:B------:R-:W-:Y:S01]  /*0c50*/  SEL R29, R2, R29, !P0 ;  /* 0x0000001d021d7207 */ /* 0x000fe20004000000 */
[----:B------:R-:W-:Y:S01]  /*0c60*/  HADD2 R9, R2.H0_H0, R15.H0_H0 ;  /* 0x2000000f02097230 */ /* 0x000fe20000000800 */
[----:B------:R-:W-:-:S04]  /*0c70*/  @P2 ISETP.NE.AND P0, PT, R37, RZ, PT ;  /* 0x000000ff2500220c */ /* 0x000fc80003f05270 */
[----:B------:R-:W-:-:S04]  /*0c80*/  PRMT R2, R9, 0x7610, R2 ;  /* 0x0000761009027816 */ /* 0x000fc80000000002 */
[----:B------:R-:W-:Y:S01]  /*0c90*/  SEL R29, R2, R29, !P1 ;  /* 0x0000001d021d7207 */ /* 0x000fe20004800000 */
[----:B------:R-:W-:Y:S01]  /*0ca0*/  HADD2 R15, R2.H0_H0, R15.H1_H1 ;  /* 0x3000000f020f7230 */ /* 0x000fe20000000800 */
[----:B------:R-:W-:-:S03]  /*0cb0*/  ISETP.NE.AND P1, PT, R24, RZ, PT ;  /* 0x000000ff1800720c */ /* 0x000fc60003f25270 */
[----:B0-----:R-:W-:-:S05]  /*0cc0*/  @P2 HADD2 R10, R29.H0_H0, R8.H0_H0 ;  /* 0x200000081d0a2230 */ /* 0x001fca0000000800 */
[----:B------:R-:W-:Y:S02]  /*0cd0*/  @P2 SEL R8, R29, R10, !P0 ;  /* 0x0000000a1d082207 */ /* 0x000fe40004000000 */
[----:B------:R-:W-:-:S03]  /*0ce0*/  ISETP.NE.AND P0, PT, R24, RZ, PT ;  /* 0x000000ff1800720c */ /* 0x000fc60003f05270 */
[----:B------:R-:W-:-:S04]  /*0cf0*/  @P1 HADD2 R23, R8.H0_H0, R23.H0_H0 ;  /* 0x2000001708171230 */ /* 0x000fc80000000800 */
[----:B------:R-:W-:-:S04]  /*0d00*/  HADD2 R9, R23.H0_H0, R2.H1_H1 ;  /* 0x3000000217097230 */ /* 0x000fc80000000800 */
[----:B------:R-:W-:-:S04]  /*0d10*/  HADD2 R8, R9.H0_H0, R3.H0_H0 ;  /* 0x2000000309087230 */ /* 0x000fc80000000800 */
        /* <DEDUP_REMOVED lines=22> */
[----:B------:R-:W-:Y:S01]  /*0e80*/  HADD2 R22, R24.H0_H0, R22.H1_H1 ;  /* 0x3000001618167230 */ /* 0x000fe20000000800 */
[----:B------:R-:W-:Y:S06]  /*0e90*/  @P0 BRA `(.L_x_219) ;  /* 0x0000001000c80947 */ /* 0x000fec0003800000 */
[----:B------:R-:W0:Y:S01]  /*0ea0*/  LDC.64 R2, c[0x0][0x390] ;  /* 0x0000e400ff027b82 */ /* 0x000e220000000a00 */
[----:B------:R-:W-:-:S05]  /*0eb0*/  IMAD.MOV.U32 R31, RZ, RZ, 0x65 ;  /* 0x00000065ff1f7424 */ /* 0x000fca00078e00ff */
[----:B------:R-:W-:-:S04]  /*0ec0*/  PRMT R7, R7, 0x5410, R31 ;  /* 0x0000541007077816 */ /* 0x000fc8000000001f */
[----:B------:R-:W-:-:S05]  /*0ed0*/  PRMT R15, R7, 0x5432, R15 ;  /* 0x00005432070f7816 */ /* 0x000fca000000000f */
[----:B0-----:R0:W-:Y:S01]  /*0ee0*/  ST.E.STRONG.GPU desc[UR10][R2.64+0x80], R15 ;  /* 0x0000800f02007985 */ /* 0x0011e2000c10f90a */
[----:B------:R-:W-:Y:S05]  /*0ef0*/  BRA `(.L_x_219) ;  /* 0x0000001000b07947 */ /* 0x000fea0003800000 */
.L_x_218:
[----:B------:R-:W-:Y:S01]  /*0f00*/  HFMA2 R8, R2, 1, 1, R3 ;  /* 0x3c003c0002087831 */ /* 0x000fe20000000003 */
[----:B------:R-:W-:Y:S02]  /*0f10*/  ISETP.GE.AND P0, PT, R37, 0x1, PT ;  /* 0x000000012500780c */ /* 0x000fe40003f06270 */
[C---:B------:R-:W-:Y:S02]  /*0f20*/  ISETP.NE.AND P1, PT, R26.reuse, 0x7, PT ;  /* 0x000000071a00780c */ /* 0x040fe40003f25270 */
[----:B------:R-:W-:Y:S01]  /*0f30*/  ISETP.NE.AND P2, PT, R26, 0x8, PT ;  /* 0x000000081a00780c */ /* 0x000fe20003f45270 */
        /* <DEDUP_REMOVED lines=13> */
[----:B------:R-:W-:-:S05]  /*1010*/  LOP3.LUT R10, R11, 0xffff, RZ, 0xc0, !PT ;  /* 0x0000ffff0b0a7812 */ /* 0x000fca00078ec0ff */
[----:B------:R-:W0:Y:S02]  /*1020*/  SHFL.UP PT, R9, R10, 0x1, RZ ;  /* 0x042000000a097989 */ /* 0x000e2400000e00ff */
[----:B0-----:R-:W-:-:S05]  /*1030*/  HADD2 R8, R9.H0_H0, R11.H0_H0 ;  /* 0x2000000b09087230 */ /* 0x001fca0000000800 */
[----:B------:R-:W-:Y:S02]  /*1040*/  SEL R8, R11, R8, !P0 ;  /* 0x000000080b087207 */ /* 0x000fe40004000000 */
[----:B------:R-:W-:Y:S02]  /*1050*/  ISETP.GE.AND P0, PT, R37, 0x2, PT ;  /* 0x000000022500780c */ /* 0x000fe40003f06270 */
[----:B------:R-:W-:-:S06]  /*1060*/  LOP3.LUT R9, R8, 0xffff, RZ, 0xc0, !PT ;  /* 0x0000ffff08097812 */ /* 0x000fcc00078ec0ff */
        /* <DEDUP_REMOVED lines=13> */
[----:B------:R-:W-:Y:S02]  /*1140*/  ISETP.NE.AND P0, PT, R37, 0x1f, PT ;  /* 0x0000001f2500780c */ /* 0x000fe40003f05270 */
[----:B------:R-:W-:-:S05]  /*1150*/  LOP3.LUT R12, R28, 0xffff, RZ, 0xc0, !PT ;  /* 0x0000ffff1c0c7812 */ /* 0x000fca00078ec0ff */
[----:B------:R-:W0:Y:S06]  /*1160*/  SHFL.UP PT, R11, R12, 0x10, RZ ;  /* 0x060000000c0b7989 */ /* 0x000e2c00000e00ff */
        /* <DEDUP_REMOVED lines=9> */
[----:B------:R-:W-:-:S04]  /*1200*/  HADD2 R30, R29.H0_H0, R9.H0_H0 ;  /* 0x200000091d1e7230 */ /* 0x000fc80000000800 */
[----:B------:R-:W-:-:S04]  /*1210*/  HADD2 R27, R30.H0_H0, R9.H1_H1 ;  /* 0x300000091e1b7230 */ /* 0x000fc80000000800 */
[----:B------:R-:W-:-:S04]  /*1220*/  HADD2 R9, R27.H0_H0, R10.H0_H0 ;  /* 0x2000000a1b097230 */ /* 0x000fc80000000800 */
[----:B------:R-:W-:-:S04]  /*1230*/  HADD2 R10, R9.H0_H0, R10.H1_H1 ;  /* 0x3000000a090a7230 */ /* 0x000fc80000000800 */
[----:B------:R-:W-:-:S05]  /*1240*/  HADD2 R31, R10.H0_H0, R11.H0_H0 ;  /* 0x2000000b0a1f7230 */ /* 0x000fca0000000800 */
[----:B------:R-:W-:Y:S02]  /*1250*/  PRMT R11, R31, 0x7610, R11 ;  /* 0x000076101f0b7816 */ /* 0x000fe4000000000b */
[----:B------:R-:W-:Y:S02]  /*1260*/  SEL R31, R29, R8, !P0 ;  /* 0x000000081d1f7207 */ /* 0x000fe40004000000 */
[----:B------:R-:W-:Y:S01]  /*1270*/  ISETP.NE.AND P0, PT, R26, 0x3, PT ;  /* 0x000000031a00780c */ /* 0x000fe20003f05270 */
[----:B------:R-:W-:-:S03]  /*1280*/  HADD2 R32, R11.H0_H0, R11.H1_H1 ;  /* 0x3000000b0b207230 */ /* 0x000fc60000000800 */
[----:B------:R-:W-:Y:S02]  /*1290*/  SEL R30, R30, R31, !P0 ;  /* 0x0000001f1e1e7207 */ /* 0x000fe40004000000 */
[----:B------:R-:W-:Y:S02]  /*12a0*/  ISETP.NE.AND P0, PT, R26, 0x4, PT ;  /* 0x000000041a00780c */ /* 0x000fe40003f05270 */
[----:B------:R-:W-:Y:S02]  /*12b0*/  PRMT R29, R32, 0x7610, R29 ;  /* 0x00007610201d7816 */ /* 0x000fe4000000001d */
[----:B------:R-:W-:Y:S02]  /*12c0*/  SEL R30, R27, R30, !P0 ;  /* 0x0000001e1b1e7207 */ /* 0x000fe40004000000 */
[----:B------:R-:W-:Y:S01]  /*12d0*/  ISETP.NE.AND P0, PT, R26, 0x5, PT ;  /* 0x000000051a00780c */ /* 0x000fe20003f05270 */
[----:B-1----:R-:W-:-:S03]  /*12e0*/  HADD2 R8, R29.H0_H0, R12.H0_H0 ;  /* 0x2000000c1d087230 */ /* 0x002fc60000000800 */
[----:B------:R-:W-:Y:S02]  /*12f0*/  SEL R9, R9, R30, !P0 ;  /* 0x0000001e09097207 */ /* 0x000fe40004000000 */
[----:B------:R-:W-:Y:S02]  /*1300*/  ISETP.NE.AND P0, PT, R26, 0x6, PT ;  /* 0x000000061a00780c */ /* 0x000fe40003f05270 */
[----:B------:R-:W-:Y:S02]  /*1310*/  PRMT R12, R8, 0x7610, R12 ;  /* 0x00007610080c7816 */ /* 0x000fe4000000000c */
[----:B------:R-:W-:Y:S02]  /*1320*/  SEL R30, R10, R9, !P0 ;  /* 0x000000090a1e7207 */ /* 0x000fe40004000000 */
[----:B------:R-:W-:Y:S01]  /*1330*/  ISETP.GE.AND P0, PT, R37, 0x10, PT ;  /* 0x000000102500780c */ /* 0x000fe20003f06270 */
[----:B------:R-:W-:Y:S01]  /*1340*/  HADD2 R8, R12.H0_H0, R12.H1_H1 ;  /* 0x3000000c0c087230 */ /* 0x000fe20000000800 */
[----:B------:R-:W-:-:S02]  /*1350*/  SEL R30, R11, R30, !P1 ;  /* 0x0000001e0b1e7207 */ /* 0x000fc40004800000 */
[----:B------:R-:W-:Y:S01]  /*1360*/  SEL R25, R28, R25, !P0 ;  /* 0x000000191c197207 */ /* 0x000fe20004000000 */
[----:B------:R-:W-:Y:S01]  /*1370*/  HADD2 R27, R8.H0_H0, R13.H0_H0 ;  /* 0x2000000d081b7230 */ /* 0x000fe20000000800 */
[----:B------:R-:W-:Y:S02]  /*1380*/  SEL R29, R29, R30, !P2 ;  /* 0x0000001e1d1d7207 */ /* 0x000fe40005000000 */
[----:B------:R-:W-:Y:S02]  /*1390*/  ISETP.NE.AND P1, PT, R26, 0x9, PT ;  /* 0x000000091a00780c */ /* 0x000fe40003f25270 */
[----:B------:R-:W-:Y:S02]  /*13a0*/  LOP3.LUT R25, R25, 0xffff, RZ, 0xc0, !PT ;  /* 0x0000ffff19197812 */ /* 0x000fe400078ec0ff */
[----:B------:R-:W-:Y:S02]  /*13b0*/  SEL R29, R12, R29, !P1 ;  /* 0x0000001d0c1d7207 */ /* 0x000fe40004800000 */
[----:B------:R-:W-:-:S02]  /*13c0*/  ISETP.NE.AND P0, PT, R26, 0xa, PT ;  /* 0x0000000a1a00780c */ /* 0x000fc40003f05270 */
[----:B------:R-:W-:Y:S01]  /*13d0*/  PRMT R10, R27, 0x7610, R10 ;  /* 0x000076101b0a7816 */ /* 0x000fe2000000000a */
[----:B------:R-:W0:Y:S01]  /*13e0*/  SHFL.UP PT, R25, R25, 0x1, RZ ;  /* 0x0420000019197989 */ /* 0x000e2200000e00ff */
[----:B------:R-:W-:Y:S02]  /*13f0*/  SEL R29, R8, R29, !P0 ;  /* 0x0000001d081d7207 */ /* 0x000fe40004000000 */
[----:B------:R-:W-:Y:S01]  /*1400*/  ISETP.NE.AND P0, PT, R26, 0xb, PT ;  /* 0x0000000b1a00780c */ /* 0x000fe20003f05270 */
[----:B------:R-:W-:Y:S01]  /*1410*/  HADD2 R9, R10.H0_H0, R13.H1_H1 ;  /* 0x3000000d0a097230 */ /* 0x000fe20000000800 */
[----:B------:R-:W-:Y:S02]  /*1420*/  ISETP.GE.U32.AND P2, PT, R24, 0x20, PT ;  /* 0x000000201800780c */ /* 0x000fe40003f46070 */
[----:B------:R-:W-:Y:S01]  /*1430*/  SEL R10, R10, R29, !P0 ;  /* 0x0000001d0a0a7207 */ /* 0x000fe20004000000 */
[----:B------:R-:W-:Y:S01]  /*1440*/  HADD2 R11, R9.H0_H0, R14.H0_H0 ;  /* 0x2000000e090b7230 */ /* 0x000fe20000000800 */
[----:B------:R-:W-:-:S02]  /*1450*/  ISETP.NE.AND P0, PT, R26, 0xc, PT ;  /* 0x0000000c1a00780c */ /* 0x000fc40003f05270 */
[C---:B------:R-:W-:Y:S01]  /*1460*/  ISETP.NE.AND P1, PT, R26.reuse, 0xf, PT ;  /* 0x0000000f1a00780c */ /* 0x040fe20003f25270 */
[----:B------:R-:W-:Y:S01]  /*1470*/  HADD2 R8, R11.H0_H0, R14.H1_H1 ;  /* 0x3000000e0b087230 */ /* 0x000fe20000000800 */
[----:B------:R-:W-:Y:S02]  /*1480*/  SEL R10, R9, R10, !P0 ;  /* 0x0000000a090a7207 */ /* 0x000fe40004000000 */
[----:B------:R-:W-:Y:S01]  /*1490*/  ISETP.NE.AND P0, PT, R26, 0xd, PT ;  /* 0x0000000d1a00780c */ /* 0x000fe20003f05270 */
[----:B------:R-:W-:-:S03]  /*14a0*/  HADD2 R9, R8.H0_H0, R15.H0_H0 ;  /* 0x2000000f08097230 */ /* 0x000fc60000000800 */
[----:B------:R-:W-:Y:S02]  /*14b0*/  SEL R10, R11, R10, !P0 ;  /* 0x0000000a0b0a7207 */ /* 0x000fe40004000000 */
[----:B------:R-:W-:Y:S02]  /*14c0*/  ISETP.NE.AND P0, PT, R26, 0xe, PT ;  /* 0x0000000e1a00780c */ /* 0x000fe40003f05270 */
[----:B------:R-:W-:Y:S02]  /*14d0*/  PRMT R15, R9, 0x7610, R15 ;  /* 0x00007610090f7816 */ /* 0x000fe4000000000f */
[----:B------:R-:W-:Y:S02]  /*14e0*/  SEL R10, R8, R10, !P0 ;  /* 0x0000000a080a7207 */ /* 0x000fe40004000000 */
[----:B0-----:R-:W-:Y:S02]  /*14f0*/  PRMT R12, R25, 0x7610, R12 ;  /* 0x00007610190c7816 */ /* 0x001fe4000000000c */
[----:B------:R-:W-:Y:S01]  /*1500*/  SEL R9, R15, R10, !P1 ;  /* 0x0000000a0f097207 */ /* 0x000fe20004800000 */
[----:B------:R-:W-:Y:S01]  /*1510*/  HADD2 R15, R15.H0_H0, R15.H1_H1 ;  /* 0x3000000f0f0f7230 */ /* 0x000fe20000000800 */
[----:B------:R-:W-:-:S03]  /*1520*/  @P2 ISETP.NE.AND P0, PT, R37, RZ, PT ;  /* 0x000000ff2500220c */ /* 0x000fc60003f05270 */
[----:B------:R-:W-:-:S05]  /*1530*/  @P2 HADD2 R8, R9.H0_H0, R12.H0_H0 ;  /* 0x2000000c09082230 */ /* 0x000fca0000000800 */
[----:B------:R-:W-:-:S04]  /*1540*/  @P2 SEL R8, R9, R8, !P0 ;  /* 0x0000000809082207 */ /* 0x000fc80004000000 */
[----:B------:R-:W-:Y:S01]  /*1550*/  @P2 PRMT R12, R8, 0x7610, R12 ;  /* 0x00007610080c2816 */ /* 0x000fe2000000000c */
[----:B------:R-:W-:Y:S06]  /*1560*/  @P2 BRA `(.L_x_220) ;  /* 0x0000000800882947 */ /* 0x000fec0003800000 */
[----:B------:R-:W0:Y:S01]  /*1570*/  LDC.64 R8, c[0x0][0x390] ;  /* 0x0000e400ff087b82 */ /* 0x000e220000000a00 */
[----:B------:R-:W-:Y:S01]  /*1580*/  ISETP.NE.AND P1, PT, R24, RZ, PT ;  /* 0x000000ff1800720c */ /* 0x000fe20003f25270 */
[----:B------:R-:W-:Y:S01]  /*1590*/  IMAD.MOV.U32 R13, RZ, RZ, 0x64 ;  /* 0x00000064ff0d7424 */ /* 0x000fe200078e00ff */
[----:B------:R-:W-:Y:S01]  /*15a0*/  LOP3.LUT R11, RZ, R24, RZ, 0x33, !PT ;  /* 0x00000018ff0b7212 */ /* 0x000fe200078e33ff */
[----:B------:R-:W-:-:S04]  /*15b0*/  IMAD.U32 R33, RZ, RZ, UR6 ;  /* 0x00000006ff217e24 */ /* 0x000fc8000f8e00ff */
[----:B------:R-:W-:-:S06]  /*15c0*/  VIADD R11, R11, UR6 ;  /* 0x000000060b0b7c36 */ /* 0x000fcc0008000000 */
[----:B------:R-:W-:Y:S01]  /*15d0*/  @!P1 PRMT R13, R13, 0x5410, R15 ;  /* 0x000054100d0d9816 */ /* 0x000fe2000000000f */
[----:B------:R1:W-:Y:S01]  /*15e0*/  @!P1 STS.U16 [UR4+0x6], R15 ;  /* 0x0000060fff009988 */ /* 0x0003e20008000404 */
[----:B0-----:R-:W-:-:S04]  /*15f0*/  IMAD.WIDE R32, R33, 0x4, R8 ;  /* 0x0000000421207825 */ /* 0x001fc800078e0208 */
[----:B------:R-:W-:Y:S01]  /*1600*/  IMAD.WIDE R8, R11, 0x4, R8 ;  /* 0x000000040b087825 */ /* 0x000fe200078e0208 */
[----:B------:R1:W-:Y:S01]  /*1610*/  @!P1 ST.E.STRONG.GPU desc[UR10][R32.64+0x80], R13 ;  /* 0x0000800d20009985 */ /* 0x0003e2000c10f90a */
[----:B------:R-:W-:Y:S05]  /*1620*/  NANOSLEEP 0x2d0 ;  /* 0x000002d00000795d */ /* 0x000fea0003800000 */
[----:B------:R-:W2:Y:S01]  /*1630*/  LD.E.STRONG.GPU R10, desc[UR10][R8.64+0x80] ;  /* 0x0000800a080a7980 */ /* 0x000ea2000c10f900 */
[----:B------:R-:W-:Y:S01]  /*1640*/  UMOV UR5, 0xffffffff ;  /* 0xffffffff00057882 */ /* 0x000fe20000000000 */
[----:B--2---:R-:W-:-:S04]  /*1650*/  PRMT R14, R10, 0x9910, RZ ;  /* 0x000099100a0e7816 */ /* 0x004fc800000000ff */
[----:B------:R-:W-:Y:S01]  /*1660*/  ISETP.NE.AND P0, PT, R14, 0x63, PT ;  /* 0x000000630e00780c */ /* 0x000fe20003f05270 */
[----:B-1----:R-:W-:-:S12]  /*1670*/  BRA.DIV UR5, `(.L_x_221) ;  /* 0x0000004205087947 */ /* 0x002fd8000b800000 */
[----:B------:R-:W-:-:S13]  /*1680*/  VOTE.ANY P0, !P0 ;  /* 0x0000000000ff7806 */ /* 0x000fda0004000100 */
.L_x_254:
[C---:B------:R-:W-:Y:S02]  /*1690*/  PRMT R13, R10.reuse, 0x7610, R13 ;  /* 0x000076100a0d7816 */ /* 0x040fe4000000000d */
[----:B------:R-:W-:Y:S01]  /*16a0*/  PRMT R10, R10, 0x7632, R10 ;  /* 0x000076320a0a7816 */ /* 0x000fe2000000000a */
[----:B------:R-:W-:Y:S06]  /*16b0*/  @!P0 BRA `(.L_x_222) ;  /* 0x00000000002c8947 */ /* 0x000fec0003800000 */
[----:B------:R-:W-:-:S07]  /*16c0*/  IMAD.MOV.U32 R10, RZ, RZ, 0x2b4 ;  /* 0x000002b4ff0a7424 */ /* 0x000fce00078e00ff */
.L_x_224:
[----:B------:R-:W-:Y:S05]  /*16d0*/  NANOSLEEP R10 ;  /* 0x0000000a0000735d */ /* 0x000fea0003800000 */
[----:B------:R-:W2:Y:S01]  /*16e0*/  LD.E.STRONG.GPU R13, desc[UR10][R8.64+0x80] ;  /* 0x0000800a080d7980 */ /* 0x000ea2000c10f900 */
[----:B------:R-:W-:Y:S01]  /*16f0*/  UMOV UR5, 0xffffffff ;  /* 0xffffffff00057882 */ /* 0x000fe20000000000 */
[----:B------:R-:W-:Y:S02]  /*1700*/  SHF.R.U32.HI R10, RZ, 0x1, R10 ;  /* 0x00000001ff0a7819 */ /* 0x000fe4000001160a */
[----:B--2---:R-:W-:-:S04]  /*1710*/  PRMT R14, R13, 0x9910, RZ ;  /* 0x000099100d0e7816 */ /* 0x004fc800000000ff */
[----:B------:R-:W-:Y:S01]  /*1720*/  ISETP.NE.AND P0, PT, R14, 0x63, PT ;  /* 0x000000630e00780c */ /* 0x000fe20003f05270 */
[----:B------:R-:W-:-:S12]  /*1730*/  BRA.DIV UR5, `(.L_x_223) ;  /* 0x0000003e05f87947 */ /* 0x000fd8000b800000 */
[----:B------:R-:W-:-:S13]  /*1740*/  VOTE.ANY P0, !P0 ;  /* 0x0000000000ff7806 */ /* 0x000fda0004000100 */
.L_x_257:
[----:B------:R-:W-:Y:S05]  /*1750*/  @P0 BRA `(.L_x_224) ;  /* 0xfffffffc00dc0947 */ /* 0x000fea000383ffff */
[----:B------:R-:W-:-:S07]  /*1760*/  PRMT R10, R13, 0x7632, R10 ;  /* 0x000076320d0a7816 */ /* 0x000fce000000000a */
.L_x_222:
[----:B------:R-:W-:Y:S01]  /*1770*/  UMOV UR5, 0xffffffff ;  /* 0xffffffff00057882 */ /* 0x000fe20000000000 */
[----:B------:R-:W-:-:S04]  /*1780*/  PRMT R13, R13, 0x9910, RZ ;  /* 0x000099100d0d7816 */ /* 0x000fc800000000ff */
[----:B------:R-:W-:Y:S01]  /*1790*/  ISETP.NE.AND P0, PT, R13, 0x65, PT ;  /* 0x000000650d00780c */ /* 0x000fe20003f05270 */
[----:B------:R-:W-:-:S12]  /*17a0*/  BRA.DIV UR5, `(.L_x_225) ;  /* 0x0000003e05fc7947 */ /* 0x000fd8000b800000 */
[----:B------:R-:W0:Y:S01]  /*17b0*/  S2R R8, SR_GEMASK ;  /* 0x0000000000087919 */ /* 0x000e220000003c00 */
[----:B------:R-:W-:Y:S01]  /*17c0*/  VOTE.ANY R26, PT, !P0 ;  /* 0x00000000001a7806 */ /* 0x000fe200040e0100 */
[----:B------:R-:W-:-:S03]  /*17d0*/  VIADD R24, R37, 0x4 ;  /* 0x0000000425187836 */ /* 0x000fc60000000000 */
[----:B0-----:R-:W-:Y:S02]  /*17e0*/  LOP3.LUT R26, R26, 0x80000000, R8, 0xec, !PT ;  /* 0x800000001a1a7812 */ /* 0x001fe400078eec08 */
[----:B------:R-:W-:-:S03]  /*17f0*/  LOP3.LUT R8, R10, 0xffff, RZ, 0xc0, !PT ;  /* 0x0000ffff0a087812 */ /* 0x000fc600078ec0ff */
[----:B------:R-:W-:-:S05]  /*1800*/  VIADD R9, R26, 0xffffffff ;  /* 0xffffffff1a097836 */ /* 0x000fca0000000000 */
[----:B------:R-:W-:-:S04]  /*1810*/  LOP3.LUT R9, R26, R9, RZ, 0xc, !PT ;  /* 0x000000091a097212 */ /* 0x000fc800078e0cff */
[----:B------:R-:W0:Y:S02]  /*1820*/  POPC R27, R9 ;  /* 0x00000009001b7309 */ /* 0x000e240000000000 */
[----:B0-----:R0:W1:Y:S01]  /*1830*/  SHFL.DOWN PT, R25, R8, 0x1, R27 ;  /* 0x0820000008197989 */ /* 0x00106200000e001b */
[----:B------:R-:W-:Y:S01]  /*1840*/  ISETP.GE.AND P0, PT, R37, R27, PT ;  /* 0x0000001b2500720c */ /* 0x000fe20003f06270 */
[----:B0-----:R-:W0:-:S12]  /*1850*/  LDC.64 R8, c[0x0][0x390] ;  /* 0x0000e400ff087b82 */ /* 0x001e180000000a00 */
[----:B-1----:R-:W-:-:S05]  /*1860*/  @!P0 HADD2 R25, R25.H0_H0, R10.H0_H0 ;  /* 0x2000000a19198230 */ /* 0x002fca0000000800 */
[----:B------:R-:W-:Y:S01]  /*1870*/  @!P0 PRMT R10, R25, 0x7610, R10 ;  /* 0x00007610190a8816 */ /* 0x000fe2000000000a */
[----:B------:R-:W-:-:S03]  /*1880*/  VIADD R25, R37, 0x2 ;  /* 0x0000000225197836 */ /* 0x000fc60000000000 */
[----:B------:R-:W-:Y:S02]  /*1890*/  LOP3.LUT R14, R10, 0xffff, RZ, 0xc0, !PT ;  /* 0x0000ffff0a0e7812 */ /* 0x000fe400078ec0ff */
[----:B------:R-:W-:-:S03]  /*18a0*/  ISETP.GT.AND P0, PT, R25, R27, PT ;  /* 0x0000001b1900720c */ /* 0x000fc60003f04270 */
[----:B------:R1:W2:Y:S02]  /*18b0*/  SHFL.DOWN PT, R29, R14, 0x2, R27 ;  /* 0x084000000e1d7989 */ /* 0x0002a400000e001b */
[----:B-1----:R-:W-:-:S08]  /*18c0*/  VIADD R14, R37, 0x8 ;  /* 0x00000008250e7836 */ /* 0x002fd00000000000 */
[----:B--2---:R-:W-:-:S05]  /*18d0*/  @!P0 HADD2 R29, R29.H0_H0, R10.H0_H0 ;  /* 0x2000000a1d1d8230 */ /* 0x004fca0000000800 */
[----:B------:R-:W-:Y:S02]  /*18e0*/  @!P0 PRMT R10, R29, 0x7610, R10 ;  /* 0x000076101d0a8816 */ /* 0x000fe4000000000a */
[----:B------:R-:W-:Y:S02]  /*18f0*/  ISETP.GT.AND P0, PT, R24, R27, PT ;  /* 0x0000001b1800720c */ /* 0x000fe40003f04270 */
[----:B------:R-:W-:-:S05]  /*1900*/  LOP3.LUT R28, R10, 0xffff, RZ, 0xc0, !PT ;  /* 0x0000ffff0a1c7812 */ /* 0x000fca00078ec0ff */
[----:B------:R0:W1:Y:S02]  /*1910*/  SHFL.DOWN PT, R29, R28, 0x4, R27 ;  /* 0x088000001c1d7989 */ /* 0x00006400000e001b */
[----:B0-----:R-:W-:-:S04]  /*1920*/  IADD3 R28, P3, PT, R8, 0x80, RZ ;  /* 0x00000080081c7810 */ /* 0x001fc80007f7e0ff */
[----:B-1----:R-:W-:-:S05]  /*1930*/  @!P0 HADD2 R29, R29.H0_H0, R10.H0_H0 ;  /* 0x2000000a1d1d8230 */ /* 0x002fca0000000800 */
[----:B------:R-:W-:Y:S02]  /*1940*/  @!P0 PRMT R10, R29, 0x7610, R10 ;  /* 0x000076101d0a8816 */ /* 0x000fe4000000000a */
[----:B------:R-:W-:Y:S02]  /*1950*/  ISETP.GT.AND P0, PT, R14, R27, PT ;  /* 0x0000001b0e00720c */ /* 0x000fe40003f04270 */
[----:B------:R-:W-:-:S05]  /*1960*/  LOP3.LUT R30, R10, 0xffff, RZ, 0xc0, !PT ;  /* 0x0000ffff0a1e7812 */ /* 0x000fca00078ec0ff */
[----:B------:R-:W0:Y:S06]  /*1970*/  SHFL.DOWN PT, R29, R30, 0x8, R27 ;  /* 0x090000001e1d7989 */ /* 0x000e2c00000e001b */
[----:B0-----:R-:W-:-:S05]  /*1980*/  @!P0 HADD2 R29, R29.H0_H0, R10.H0_H0 ;  /* 0x2000000a1d1d8230 */ /* 0x001fca0000000800 */
[----:B------:R-:W-:Y:S02]  /*1990*/  @!P0 PRMT R10, R29, 0x7610, R10 ;  /* 0x000076101d0a8816 */ /* 0x000fe4000000000a */
[----:B------:R-:W-:Y:S01]  /*19a0*/  ISETP.NE.AND P0, PT, R13, 0x65, PT ;  /* 0x000000650d00780c */ /* 0x000fe20003f05270 */
[----:B------:R-:W-:Y:S01]  /*19b0*/  VIADD R13, R37, 0x10 ;  /* 0x00000010250d7836 */ /* 0x000fe20000000000 */
[----:B------:R-:W-:-:S04]  /*19c0*/  LOP3.LUT R31, R10, 0xffff, RZ, 0xc0, !PT ;  /* 0x0000ffff0a1f7812 */ /* 0x000fc800078ec0ff */
[----:B------:R-:W-:Y:S01]  /*19d0*/  ISETP.GT.AND P2, PT, R13, R27, PT ;  /* 0x0000001b0d00720c */ /* 0x000fe20003f44270 */
[----:B------:R-:W0:Y:S06]  /*19e0*/  SHFL.DOWN PT, R29, R31, 0x10, R27 ;  /* 0x0a0000001f1d7989 */ /* 0x000e2c00000e001b */
[----:B------:R-:W-:-:S06]  /*19f0*/  VOTE.ALL P0, P0 ;  /* 0x0000000000ff7806 */ /* 0x000fcc0000000000 */
[----:B0-----:R-:W-:Y:S02]  /*1a00*/  @!P2 HADD2 R30, R29.H0_H0, R10.H0_H0 ;  /* 0x2000000a1d1ea230 */ /* 0x001fe40000000800 */
[----:B------:R-:W-:-:S03]  /*1a10*/  IMAD.X R29, RZ, RZ, R9, P3 ;  /* 0x000000ffff1d7224 */ /* 0x000fc600018e0609 */
[----:B------:R-:W-:-:S07]  /*1a20*/  @!P2 PRMT R10, R30, 0x7610, R10 ;  /* 0x000076101e0aa816 */ /* 0x000fce000000000a */
.L_x_266:
[----:B------:R-:W-:Y:S05]  /*1a30*/  @!P0 BRA `(.L_x_226) ;  /* 0x00000004000c8947 */ /* 0x000fea0003800000 */
[----:B------:R-:W-:-:S07]  /*1a40*/  IMAD.MOV.U32 R30, RZ, RZ, 0x2b4 ;  /* 0x000002b4ff1e7424 */ /* 0x000fce00078e00ff */
.L_x_232:
[----:B------:R-:W-:Y:S02]  /*1a50*/  IMAD.MOV.U32 R8, RZ, RZ, R28 ;  /* 0x000000ffff087224 */ /* 0x000fe400078e001c */
[----:B------:R-:W-:Y:S02]  /*1a60*/  IMAD.MOV.U32 R9, RZ, RZ, R29 ;  /* 0x000000ffff097224 */ /* 0x000fe400078e001d */
[----:B------:R-:W-:-:S05]  /*1a70*/  IMAD.WIDE R8, R11, 0x4, R8 ;  /* 0x000000040b087825 */ /* 0x000fca00078e0208 */
[----:B------:R-:W2:Y:S01]  /*1a80*/  LD.E.STRONG.GPU R31, desc[UR10][R8.64+-0x80] ;  /* 0xffff800a081f7980 */ /* 0x000ea2000c10f900 */
[----:B------:R-:W-:Y:S05]  /*1a90*/  YIELD ;  /* 0x0000000000007946 */ /* 0x000fea0003800000 */
[----:B------:R-:W-:Y:S01]  /*1aa0*/  UMOV UR5, 0xffffffff ;  /* 0xffffffff00057882 */ /* 0x000fe20000000000 */
[----:B------:R-:W-:Y:S02]  /*1ab0*/  SHF.R.U32.HI R30, RZ, 0x1, R30 ;  /* 0x00000001ff1e7819 */ /* 0x000fe4000001161e */
[----:B--2---:R-:W-:-:S04]  /*1ac0*/  PRMT R26, R31, 0x9910, RZ ;  /* 0x000099101f1a7816 */ /* 0x004fc800000000ff */
[----:B------:R-:W-:Y:S01]  /*1ad0*/  ISETP.NE.AND P0, PT, R26, 0x63, PT ;  /* 0x000000631a00780c */ /* 0x000fe20003f05270 */
[----:B------:R-:W-:-:S12]  /*1ae0*/  BRA.DIV UR5, `(.L_x_227) ;  /* 0x0000004205547947 */ /* 0x000fd8000b800000 */
[----:B------:R-:W-:-:S13]  /*1af0*/  VOTE.ANY P0, !P0 ;  /* 0x0000000000ff7806 */ /* 0x000fda0004000100 */
.L_x_269:
[C---:B------:R-:W-:Y:S02]  /*1b00*/  PRMT R26, R31.reuse, 0x7610, R26 ;  /* 0x000076101f1a7816 */ /* 0x040fe4000000001a */
[----:B------:R-:W-:Y:S01]  /*1b10*/  PRMT R31, R31, 0x7632, R31 ;  /* 0x000076321f1f7816 */ /* 0x000fe2000000001f */
[----:B------:R-:W-:Y:S06]  /*1b20*/  @!P0 BRA `(.L_x_228) ;  /* 0x0000000000308947 */ /* 0x000fec0003800000 */
[----:B------:R-:W-:-:S07]  /*1b30*/  IMAD.MOV.U32 R27, RZ, RZ, R30 ;  /* 0x000000ffff1b7224 */ /* 0x000fce00078e001e */
.L_x_230:
        /* <DEDUP_REMOVED lines=8> */
.L_x_272:
[----:B------:R-:W-:Y:S05]  /*1bc0*/  @P0 BRA `(.L_x_230) ;  /* 0xfffffffc00dc0947 */ /* 0x000fea000383ffff */
[C---:B------:R-:W-:Y:S02]  /*1bd0*/  PRMT R26, R31.reuse, 0x7610, R26 ;  /* 0x000076101f1a7816 */ /* 0x040fe4000000001a */
[----:B------:R-:W-:-:S07]  /*1be0*/  PRMT R31, R31, 0x7632, R31 ;  /* 0x000076321f1f7816 */ /* 0x000fce000000001f */
.L_x_228:
        /* <DEDUP_REMOVED lines=12> */
[----:B0-----:R-:W0:Y:S01]  /*1cb0*/  SHFL.DOWN PT, R8, R8, 0x1, R27 ;  /* 0x0820000008087989 */ /* 0x001e2200000e001b */
[-C--:B------:R-:W-:Y:S02]  /*1cc0*/  ISETP.GE.AND P0, PT, R37, R27.reuse, PT ;  /* 0x0000001b2500720c */ /* 0x080fe40003f06270 */
[----:B------:R-:W-:-:S11]  /*1cd0*/  ISETP.GT.AND P2, PT, R13, R27, PT ;  /* 0x0000001b0d00720c */ /* 0x000fd60003f44270 */
[----:B0-----:R-:W-:-:S05]  /*1ce0*/  @!P0 HADD2 R26, R8.H0_H0, R31.H0_H0 ;  /* 0x2000001f081a8230 */ /* 0x001fca0000000800 */
[----:B------:R-:W-:Y:S02]  /*1cf0*/  @!P0 PRMT R31, R26, 0x7610, R31 ;  /* 0x000076101a1f8816 */ /* 0x000fe4000000001f */
[----:B------:R-:W-:Y:S02]  /*1d00*/  ISETP.GT.AND P0, PT, R25, R27, PT ;  /* 0x0000001b1900720c */ /* 0x000fe40003f04270 */
[----:B------:R-:W-:-:S05]  /*1d10*/  LOP3.LUT R9, R31, 0xffff, RZ, 0xc0, !PT ;  /* 0x0000ffff1f097812 */ /* 0x000fca00078ec0ff */
[----:B------:R-:W0:Y:S06]  /*1d20*/  SHFL.DOWN PT, R26, R9, 0x2, R27 ;  /* 0x08400000091a7989 */ /* 0x000e2c00000e001b */
        /* <DEDUP_REMOVED lines=12> */
[----:B------:R-:W-:Y:S02]  /*1df0*/  ISETP.NE.AND P0, PT, R35, 0x65, PT ;  /* 0x000000652300780c */ /* 0x000fe40003f05270 */
[----:B------:R-:W-:-:S05]  /*1e00*/  LOP3.LUT R26, R31, 0xffff, RZ, 0xc0, !PT ;  /* 0x0000ffff1f1a7812 */ /* 0x000fca00078ec0ff */
[----:B------:R-:W0:Y:S06]  /*1e10*/  SHFL.DOWN PT, R8, R26, 0x10, R27 ;  /* 0x0a0000001a087989 */ /* 0x000e2c00000e001b */
[----:B------:R-:W-:Y:S01]  /*1e20*/  VOTE.ALL P0, P0 ;  /* 0x0000000000ff7806 */ /* 0x000fe20000000000 */
[----:B0-----:R-:W-:-:S05]  /*1e30*/  @!P2 HADD2 R8, R8.H0_H0, R31.H0_H0 ;  /* 0x2000001f0808a230 */ /* 0x001fca0000000800 */
[----:B------:R-:W-:-:S05]  /*1e40*/  @!P2 PRMT R31, R8, 0x7610, R31 ;  /* 0x00007610081fa816 */ /* 0x000fca000000001f */
[----:B------:R-:W-:-:S07]  /*1e50*/  HADD2 R10, R31.H0_H0, R10.H0_H0 ;  /* 0x2000000a1f0a7230 */ /* 0x000fce0000000800 */
.L_x_281:
[----:B------:R-:W-:Y:S05]  /*1e60*/  @P0 BRA `(.L_x_232) ;  /* 0xfffffff800f80947 */ /* 0x000fea000383ffff */
.L_x_226:
[----:B------:R-:W-:Y:S01]  /*1e70*/  ISETP.NE.AND P0, PT, R37, RZ, PT ;  /* 0x000000ff2500720c */ /* 0x000fe20003f05270 */
[----:B------:R-:W-:-:S12]  /*1e80*/  BSSY.RECONVERGENT B1, `(.L_x_233) ;  /* 0x000000e000017945 */ /* 0x000fd80003800200 */
[----:B------:R-:W0:Y:S01]  /*1e90*/  @!P0 S2R R9, SR_CgaCtaId ;  /* 0x0000000000098919 */ /* 0x000e220000008800 */
[----:B------:R-:W-:-:S04]  /*1ea0*/  @!P0 MOV R8, 0x400 ;  /* 0x0000040000088802 */ /* 0x000fc80000000f00 */
[----:B0-----:R-:W-:Y:S01]  /*1eb0*/  @!P0 LEA R11, R9, R8, 0x18 ;  /* 0x00000008090b8211 */ /* 0x001fe200078ec0ff */
[----:B------:R-:W-:Y:S06]  /*1ec0*/  @P1 BRA `(.L_x_234) ;  /* 0x0000000000241947 */ /* 0x000fec0003800000 */
[----:B------:R-:W0:Y:S01]  /*1ed0*/  S2UR UR7, SR_CgaCtaId ;  /* 0x00000000000779c3 */ /* 0x000e220000008800 */
[----:B------:R-:W-:Y:S01]  /*1ee0*/  UMOV UR5, 0x400 ;  /* 0x0000040000057882 */ /* 0x000fe20000000000 */
[----:B------:R-:W-:Y:S02]  /*1ef0*/  IMAD.MOV.U32 R9, RZ, RZ, 0x65 ;  /* 0x00000065ff097424 */ /* 0x000fe400078e00ff */
[----:B------:R-:W-:-:S05]  /*1f00*/  HADD2 R15, R10.H0_H0, R15.H0_H0 ;  /* 0x2000000f0a0f7230 */ /* 0x000fca0000000800 */
[----:B------:R-:W-:-:S05]  /*1f10*/  PRMT R9, R9, 0x5410, R15 ;  /* 0x0000541009097816 */ /* 0x000fca000000000f */
[----:B------:R1:W-:Y:S01]  /*1f20*/  ST.E.STRONG.GPU desc[UR10][R32.64+0x80], R9 ;  /* 0x0000800920007985 */ /* 0x0003e2000c10f90a */
[----:B0-----:R-:W-:-:S09]  /*1f30*/  ULEA UR5, UR7, UR5, 0x18 ;  /* 0x0000000507057291 */ /* 0x001fd2000f8ec0ff */
[----:B------:R1:W-:Y:S04]  /*1f40*/  STS.U16 [UR5+0x4], R15 ;  /* 0x0000040fff007988 */ /* 0x0003e80008000405 */
[----:B------:R1:W-:Y:S02]  /*1f50*/  STS.U16 [UR5+0x2], R10 ;  /* 0x0000020aff007988 */ /* 0x0003e40008000405 */
.L_x_234:
[----:B------:R-:W-:Y:S05]  /*1f60*/  BSYNC.RECONVERGENT B1 ;  /* 0x0000000000017941 */ /* 0x000fea0003800200 */
.L_x_233:
[----:B------:R0:W-:Y:S01]  /*1f70*/  @!P0 STS.U16 [R11+0x40], R10 ;  /* 0x0000400a0b008388 */ /* 0x0001e20000000400 */
[----:B------:R-:W-:-:S07]  /*1f80*/  @!P0 PRMT R12, R10, 0x7610, R12 ;  /* 0x000076100a0c8816 */ /* 0x000fce000000000c */
.L_x_220:
[----:B------:R-:W2:Y:S01]  /*1f90*/  S2R R8, SR_TID.X ;  /* 0x0000000000087919 */ /* 0x000ea20000002100 */
[----:B------:R-:W-:Y:S05]  /*1fa0*/  WARPSYNC.ALL ;  /* 0x0000000000007948 */ /* 0x000fea0003800000 */
[----:B------:R-:W-:Y:S01]  /*1fb0*/  BAR.SYNC.DEFER_BLOCKING 0x0 ;  /* 0x0000000000007b1d */ /* 0x000fe20000010000 */
[----:B--2---:R-:W-:-:S13]  /*1fc0*/  ISETP.NE.AND P0, PT, R8, RZ, PT ;  /* 0x000000ff0800720c */ /* 0x004fda0003f05270 */
[----:B-1----:R-:W1:Y:S01]  /*1fd0*/  @P0 S2R R9, SR_CgaCtaId ;  /* 0x0000000000090919 */ /* 0x002e620000008800 */
[----:B------:R-:W-:-:S04]  /*1fe0*/  @P0 MOV R8, 0x400 ;  /* 0x0000040000080802 */ /* 0x000fc80000000f00 */
[----:B-1----:R-:W-:-:S05]  /*1ff0*/  @P0 LEA R14, R9, R8, 0x18 ;  /* 0x00000008090e0211 */ /* 0x002fca00078ec0ff */
[----:B------:R-:W1:Y:S02]  /*2000*/  @P0 LDS.U16 R9, [R14+0x40] ;  /* 0x000040000e090984 */ /* 0x000e640000000400 */
[----:B-1----:R-:W-:-:S04]  /*2010*/  @P0 HADD2 R12, R9.H0_H0, R12.H0_H0 ;  /* 0x2000000c090c0230 */ /* 0x002fc80000000800 */
[----:B------:R-:W-:-:S04]  /*2020*/  HADD2 R23, R12.H0_H0, R23.H0_H0 ;  /* 0x200000170c177230 */ /* 0x000fc80000000800 */
[----:B------:R-:W-:-:S04]  /*2030*/  HADD2 R9, R23.H0_H0, R2.H1_H1 ;  /* 0x3000000217097230 */ /* 0x000fc80000000800 */
[----:B------:R-:W-:-:S04]  /*2040*/  HADD2 R8, R9.H0_H0, R3.H0_H0 ;  /* 0x2000000309087230 */ /* 0x000fc80000000800 */
[----:B0-----:R-:W-:-:S04]  /*2050*/  HADD2 R11, R8.H0_H0, R3.H1_H1 ;  /* 0x30000003080b7230 */ /* 0x001fc80000000800 */
        /* <DEDUP_REMOVED lines=21> */
[----:B------:R-:W-:-:S07]  /*21b0*/  HADD2 R22, R24.H0_H0, R22.H1_H1 ;  /* 0x3000001618167230 */ /* 0x000fce0000000800 */
.L_x_219:
[----:B------:R-:W-:Y:S05]  /*21c0*/  BSYNC.RECONVERGENT B0 ;  /* 0x0000000000007941 */ /* 0x000fea0003800200 */
.L_x_217:
[----:B0-----:R-:W0:Y:S01]  /*21d0*/  S2R R3, SR_LANEID ;  /* 0x0000000000037919 */ /* 0x001e220000000000 */
[----:B------:R-:W-:Y:S01]  /*21e0*/  PRMT R23, R23, 0x5410, R9 ;  /* 0x0000541017177816 */ /* 0x000fe20000000009 */
[----:B------:R-:W1:Y:S01]  /*21f0*/  LDCU.64 UR8, c[0x0][0x388] ;  /* 0x00007100ff0877ac */ /* 0x000e620008000a00 */
[----:B------:R-:W-:Y:S01]  /*2200*/  PRMT R8, R8, 0x5410, R11 ;  /* 0x0000541008087816 */ /* 0x000fe2000000000b */
[----:B------:R-:W-:Y:S01]  /*2210*/  BAR.SYNC.DEFER_BLOCKING 0x0 ;  /* 0x0000000000007b1d */ /* 0x000fe20000010000 */
[----:B------:R-:W-:Y:S02]  /*2220*/  PRMT R10, R10, 0x5410, R12 ;  /* 0x000054100a0a7816 */ /* 0x000fe4000000000c */
        /* <DEDUP_REMOVED lines=10> */
[----:B-1----:R-:W-:-:S04]  /*22d0*/  IADD3 R36, P0, PT, R36, UR8, RZ ;  /* 0x0000000824247c10 */ /* 0x002fc8000ff1e0ff */
[----:B------:R-:W-:Y:S01]  /*22e0*/  IADD3.X R37, PT, PT, R34, UR9, RZ, P0, !PT ;  /* 0x0000000922257c10 */ /* 0x000fe200087fe4ff */
[----:B0-----:R-:W-:-:S05]  /*22f0*/  IMAD R2, R3, 0x32, R0 ;  /* 0x0000003203027824 */ /* 0x001fca00078e0200 */
[----:B------:R-:W-:Y:S04]  /*2300*/  STS [R2], R23 ;  /* 0x0000001702007388 */ /* 0x000fe80000000800 */
        /* <DEDUP_REMOVED lines=12> */
[----:B------:R-:W-:-:S03]  /*23d0*/  NOP ;  /* 0x0000000000007918 */ /* 0x000fc60000000000 */
[----:B------:R-:W0:Y:S04]  /*23e0*/  LDS.U16 R3, [R0] ;  /* 0x0000000000037984 */ /* 0x000e280000000400 */
[----:B------:R-:W1:Y:S04]  /*23f0*/  LDS.U16 R5, [R0+0x40] ;  /* 0x0000400000057984 */ /* 0x000e680000000400 */
[----:B------:R-:W2:Y:S04]  /*2400*/  LDS.U16 R7, [R0+0x80] ;  /* 0x0000800000077984 */ /* 0x000ea80000000400 */
[----:B------:R-:W3:Y:S04]  /*2410*/  LDS.U16 R9, [R0+0xc0] ;  /* 0x0000c00000097984 */ /* 0x000ee80000000400 */
[----:B------:R-:W4:Y:S04]  /*2420*/  LDS.U16 R11, [R0+0x100] ;  /* 0x00010000000b7984 */ /* 0x000f280000000400 */
[----:B------:R-:W5:Y:S04]  /*2430*/  LDS.U16 R13, [R0+0x140] ;  /* 0x00014000000d7984 */ /* 0x000f680000000400 */
        /* <DEDUP_REMOVED lines=20> */
[----:B0-----:R-:W-:Y:S04]  /*2580*/  STG.E.U16 desc[UR10][R36.64], R3 ;  /* 0x0000000324007986 */ /* 0x001fe8000c10150a */
[----:B-1----:R-:W-:Y:S04]  /*2590*/  STG.E.U16 desc[UR10][R36.64+0x40], R5 ;  /* 0x0000400524007986 */ /* 0x002fe8000c10150a */
[----:B--2---:R-:W-:Y:S04]  /*25a0*/  STG.E.U16 desc[UR10][R36.64+0x80], R7 ;  /* 0x0000800724007986 */ /* 0x004fe8000c10150a */
[----:B---3--:R-:W-:Y:S04]  /*25b0*/  STG.E.U16 desc[UR10][R36.64+0xc0], R9 ;  /* 0x0000c00924007986 */ /* 0x008fe8000c10150a */
[----:B----4-:R-:W-:Y:S04]  /*25c0*/  STG.E.U16 desc[UR10][R36.64+0x100], R11 ;  /* 0x0001000b24007986 */ /* 0x010fe8000c10150a */
[----:B-----5:R-:W-:Y:S04]  /*25d0*/  STG.E.U16 desc[UR10][R36.64+0x140], R13 ;  /* 0x0001400d24007986 */ /* 0x020fe8000c10150a */
[----:B------:R-:W-:Y:S04]  /*25e0*/  STG.E.U16 desc[UR10][R36.64+0x180], R15 ;  /* 0x0001800f24007986 */ /* 0x000fe8000c10150a */
        /* <DEDUP_REMOVED lines=18> */
[----:B------:R-:W-:Y:S01]  /*2710*/  STG.E.U16 desc[UR10][R36.64+0x640], R18 ;  /* 0x0006401224007986 */ /* 0x000fe2000c10150a */
[----:B------:R-:W-:Y:S05]  /*2720*/  EXIT ;  /* 0x000000000000794d */ /* 0x000fea0003800000 */
.L_x_216:
[----:B------:R-:W0:Y:S02]  /*2730*/  LDCU UR4, c[0x0][0x3a0] ;  /* 0x00007400ff0477ac */ /* 0x000e240008000800 */
[----:B0-----:R-:W-:-:S06]  /*2740*/  UIADD3 UR7, UPT, UPT, -UR9, UR4, URZ ;  /* 0x0000000409077290 */ /* 0x001fcc000fffe1ff */
[----:B------:R-:W-:-:S13]  /*2750*/  ISETP.NE.AND P0, PT, RZ, UR7, PT ;  /* 0x00000007ff007c0c */ /* 0x000fda000bf05270 */
[----:B------:R-:W-:Y:S05]  /*2760*/  @!P0 EXIT ;  /* 0x000000000000894d */ /* 0x000fea0003800000 */
[----:B------:R-:W0:Y:S02]  /*2770*/  LDCU.64 UR4, c[0x0][0x380] ;  /* 0x00007000ff0477ac */ /* 0x000e240008000a00 */
[----:B0-----:R-:W-:-:S06]  /*2780*/  UIMAD.WIDE.U32 UR4, UR9, 0x2, UR4 ;  /* 0x00000002090478a5 */ /* 0x001fcc000f8e0004 */
[----:B------:R-:W-:Y:S02]  /*2790*/  IMAD.U32 R2, RZ, RZ, UR4 ;  /* 0x00000004ff027e24 */ /* 0x000fe4000f8e00ff */
[----:B------:R-:W-:-:S05]  /*27a0*/  IMAD.U32 R3, RZ, RZ, UR5 ;  /* 0x00000005ff037e24 */ /* 0x000fca000f8e00ff */
[----:B------:R0:W2:Y:S01]  /*27b0*/  LDG.E.U16 R7, desc[UR10][R2.64] ;  /* 0x0000000a02077981 */ /* 0x0000a2000c1e1500 */
[----:B------:R-:W1:Y:S02]  /*27c0*/  S2R R27, SR_TID.X ;  /* 0x00000000001b7919 */ /* 0x000e640000002100 */
[C---:B-1----:R-:W-:Y:S02]  /*27d0*/  LOP3.LUT R0, R27.reuse, 0x1f, RZ, 0xc0, !PT ;  /* 0x0000001f1b007812 */ /* 0x042fe400078ec0ff */
[----:B------:R-:W-:-:S05]  /*27e0*/  LOP3.LUT R5, R27, 0x3e0, RZ, 0xc0, !PT ;  /* 0x000003e01b057812 */ /* 0x000fca00078ec0ff */
[----:B------:R-:W-:-:S04]  /*27f0*/  IMAD R0, R5, 0x1a, R0 ;  /* 0x0000001a05007824 */ /* 0x000fc800078e0200 */
[C---:B------:R-:W-:Y:S01]  /*2800*/  VIADD R4, R0.reuse, 0x20 ;  /* 0x0000002000047836 */ /* 0x040fe20000000000 */
[C---:B------:R-:W-:Y:S01]  /*2810*/  ISETP.GE.U32.AND P0, PT, R0.reuse, UR7, PT ;  /* 0x0000000700007c0c */ /* 0x040fe2000bf06070 */
[----:B0-----:R-:W-:-:S03]  /*2820*/  VIADD R2, R0, 0x40 ;  /* 0x0000004000027836 */ /* 0x001fc60000000000 */
[----:B------:R-:W-:Y:S02]  /*2830*/  ISETP.GE.U32.AND P1, PT, R4, UR7, PT ;  /* 0x0000000704007c0c */ /* 0x000fe4000bf26070 */
[----:B------:R-:W-:-:S05]  /*2840*/  LEA R4, P2, R0, UR4, 0x1 ;  /* 0x0000000400047c11 */ /* 0x000fca000f8408ff */
[----:B------:R-:W-:Y:S01]  /*2850*/  IMAD.X R5, RZ, RZ, UR5, P2 ;  /* 0x00000005ff057e24 */ /* 0x000fe200090e06ff */
[----:B--2---:R-:W-:-:S04]  /*2860*/  PRMT R9, R7, 0x7610, R9 ;  /* 0x0000761007097816 */ /* 0x004fc80000000009 */
[----:B------:R-:W2:Y:S01]  /*2870*/  @!P0 LDG.E.U16 R7, desc[UR10][R4.64] ;  /* 0x0000000a04078981 */ /* 0x000ea2000c1e1500 */
[----:B------:R-:W-:-:S06]  /*2880*/  PRMT R11, R9, 0x7610, R11 ;  /* 0x00007610090b7816 */ /* 0x000fcc000000000b */
[----:B------:R-:W3:Y:S01]  /*2890*/  @!P1 LDG.E.U16 R11, desc[UR10][R4.64+0x40] ;  /* 0x0000400a040b9981 */ /* 0x000ee2000c1e1500 */
[----:B------:R-:W-:Y:S01]  /*28a0*/  ISETP.GE.U32.AND P0, PT, R2, UR7, PT ;  /* 0x0000000702007c0c */ /* 0x000fe2000bf06070 */
[----:B------:R-:W-:Y:S01]  /*28b0*/  VIADD R2, R0, 0x60 ;  /* 0x0000006000027836 */ /* 0x000fe20000000000 */
[----:B------:R-:W-:-:S04]  /*28c0*/  PRMT R3, R9, 0x7610, R3 ;  /* 0x0000761009037816 */ /* 0x000fc80000000003 */
[----:B------:R-:W-:Y:S01]  /*28d0*/  ISETP.GE.U32.AND P6, PT, R2, UR7, PT ;  /* 0x0000000702007c0c */ /* 0x000fe2000bfc6070 */
[C---:B------:R-:W-:Y:S02]  /*28e0*/  VIADD R2, R0.reuse, 0xc0 ;  /* 0x000000c000027836 */ /* 0x040fe40000000000 */
[C---:B------:R-:W-:Y:S02]  /*28f0*/  VIADD R6, R0.reuse, 0x80 ;  /* 0x0000008000067836 */ /* 0x040fe40000000000 */
[----:B------:R-:W-:Y:S01]  /*2900*/  VIADD R8, R0, 0xa0 ;  /* 0x000000a000087836 */ /* 0x000fe20000000000 */
[----:B------:R-:W-:Y:S01]  /*2910*/  ISETP.GE.U32.AND P2, PT, R2, UR7, PT ;  /* 0x0000000702007c0c */ /* 0x000fe2000bf46070 */
[----:B------:R-:W-:Y:S01]  /*2920*/  VIADD R2, R0, 0x120 ;  /* 0x0000012000027836 */ /* 0x000fe20000000000 */
[----:B------:R-:W4:Y:S01]  /*2930*/  @!P0 LDG.E.U16 R3, desc[UR10][R4.64+0x80] ;  /* 0x0000800a04038981 */ /* 0x000f22000c1e1500 */
[----:B------:R-:W-:Y:S01]  /*2940*/  ISETP.GE.U32.AND P0, PT, R6, UR7, PT ;  /* 0x0000000706007c0c */ /* 0x000fe2000bf06070 */
[----:B------:R-:W-:Y:S01]  /*2950*/  VIADD R6, R0, 0xe0 ;  /* 0x000000e000067836 */ /* 0x000fe20000000000 */
[----:B------:R-:W-:-:S02]  /*2960*/  ISETP.GE.U32.AND P1, PT, R8, UR7, PT ;  /* 0x0000000708007c0c */ /* 0x000fc4000bf26070 */
[C---:B------:R-:W-:Y:S02]  /*2970*/  PRMT R13, R9.reuse, 0x7610, R13 ;  /* 0x00007610090d7816 */ /* 0x040fe4000000000d */
[----:B------:R-:W-:Y:S01]  /*2980*/  ISETP.GE.U32.AND P5, PT, R2, UR7, PT ;  /* 0x0000000702007c0c */ /* 0x000fe2000bfa6070 */
[----:B------:R-:W-:Y:S01]  /*2990*/  VIADD R2, R0, 0x140 ;  /* 0x0000014000027836 */ /* 0x000fe20000000000 */
[----:B------:R-:W-:Y:S01]  /*29a0*/  ISETP.GE.U32.AND P3, PT, R6, UR7, PT ;  /* 0x0000000706007c0c */ /* 0x000fe2000bf66070 */
[----:B------:R-:W0:Y:S01]  /*29b0*/  S2R R28, SR_LANEID ;  /* 0x00000000001c7919 */ /* 0x000e220000000000 */
[C---:B------:R-:W-:Y:S01]  /*29c0*/  PRMT R17, R9.reuse, 0x7610, R17 ;  /* 0x0000761009117816 */ /* 0x040fe20000000011 */
[----:B------:R-:W5:Y:S01]  /*29d0*/  @!P6 LDG.E.U16 R13, desc[UR10][R4.64+0xc0] ;  /* 0x0000c00a040de981 */ /* 0x000f62000c1e1500 */
[----:B------:R-:W-:Y:S01]  /*29e0*/  ISETP.GE.U32.AND P6, PT, R2, UR7, PT ;  /* 0x0000000702007c0c */ /* 0x000fe2000bfc6070 */
[----:B------:R-:W-:Y:S01]  /*29f0*/  VIADD R2, R0, 0x180 ;  /* 0x0000018000027836 */ /* 0x000fe20000000000 */
[----:B------:R-:W-:-:S02]  /*2a00*/  PRMT R25, R9, 0x7610, R25 ;  /* 0x0000761009197816 */ /* 0x000fc40000000019 */
[----:B------:R-:W5:Y:S01]  /*2a10*/  @!P1 LDG.E.U16 R17, desc[UR10][R4.64+0x140] ;  /* 0x0001400a04119981 */ /* 0x000f62000c1e1500 */
[----:B------:R-:W1:Y:S01]  /*2a20*/  S2UR UR5, SR_CgaCtaId ;  /* 0x00000000000579c3 */ /* 0x000e620000008800 */
[----:B------:R-:W-:Y:S01]  /*2a30*/  ISETP.GE.U32.AND P1, PT, R2, UR7, PT ;  /* 0x0000000702007c0c */ /* 0x000fe2000bf26070 */
[C---:B------:R-:W-:Y:S01]  /*2a40*/  VIADD R2, R0.reuse, 0x1c0 ;  /* 0x000001c000027836 */ /* 0x040fe20000000000 */
[C---:B------:R-:W-:Y:S01]  /*2a50*/  PRMT R15, R9.reuse, 0x7610, R15 ;  /* 0x00007610090f7816 */ /* 0x040fe2000000000f */
[C---:B------:R-:W-:Y:S01]  /*2a60*/  VIADD R8, R0.reuse, 0x100 ;  /* 0x0000010000087836 */ /* 0x040fe20000000000 */
[C---:B------:R-:W-:Y:S01]  /*2a70*/  PRMT R21, R9.reuse, 0x7610, R21 ;  /* 0x0000761009157816 */ /* 0x040fe20000000015 */
[----:B------:R-:W-:Y:S01]  /*2a80*/  VIADD R6, R0, 0x160 ;  /* 0x0000016000067836 */ /* 0x000fe20000000000 */
[----:B------:R-:W5:Y:S01]  /*2a90*/  @!P3 LDG.E.U16 R25, desc[UR10][R4.64+0x1c0] ;  /* 0x0001c00a0419b981 */ /* 0x000f62000c1e1500 */
[----:B------:R-:W-:Y:S01]  /*2aa0*/  ISETP.GE.U32.AND P3, PT, R2, UR7, PT ;  /* 0x0000000702007c0c */ /* 0x000fe2000bf66070 */
[----:B------:R-:W-:Y:S01]  /*2ab0*/  VIADD R2, R0, 0x200 ;  /* 0x0000020000027836 */ /* 0x000fe20000000000 */
[----:B------:R-:W-:Y:S01]  /*2ac0*/  ISETP.GE.U32.AND P4, PT, R8, UR7, PT ;  /* 0x0000000708007c0c */ /* 0x000fe2000bf86070 */
[----:B------:R-:W5:Y:S01]  /*2ad0*/  @!P0 LDG.E.U16 R15, desc[UR10][R4.64+0x100] ;  /* 0x0001000a040f8981 */ /* 0x000f62000c1e1500 */
[----:B------:R-:W-:-:S02]  /*2ae0*/  PRMT R19, R9, 0x7610, R19 ;  /* 0x0000761009137816 */ /* 0x000fc40000000013 */
[----:B------:R-:W-:Y:S01]  /*2af0*/  ISETP.GE.U32.AND P0, PT, R6, UR7, PT ;  /* 0x0000000706007c0c */ /* 0x000fe2000bf06070 */
[----:B------:R-:W-:Y:S01]  /*2b00*/  VIADD R6, R0, 0x1a0 ;  /* 0x000001a000067836 */ /* 0x000fe20000000000 */
[----:B------:R-:W5:Y:S01]  /*2b10*/  @!P5 LDG.E.U16 R21, desc[UR10][R4.64+0x240] ;  /* 0x0002400a0415d981 */ /* 0x000f62000c1e1500 */
[C---:B------:R-:W-:Y:S02]  /*2b20*/  PRMT R33, R9.reuse, 0x7610, R33 ;  /* 0x0000761009217816 */ /* 0x040fe40000000021 */
[----:B------:R-:W-:Y:S01]  /*2b30*/  ISETP.GE.U32.AND P5, PT, R2, UR7, PT ;  /* 0x0000000702007c0c */ /* 0x000fe2000bfa6070 */
[----:B------:R-:W-:Y:S01]  /*2b40*/  VIADD R2, R0, 0x220 ;  /* 0x0000022000027836 */ /* 0x000fe20000000000 */
[----:B------:R-:W5:Y:S01]  /*2b50*/  @!P2 LDG.E.U16 R19, desc[UR10][R4.64+0x180] ;  /* 0x0001800a0413a981 */ /* 0x000f62000c1e1500 */
[----:B------:R-:W-:Y:S02]  /*2b60*/  ISETP.GE.U32.AND P2, PT, R6, UR7, PT ;  /* 0x0000000706007c0c */ /* 0x000fe4000bf46070 */
[C---:B------:R-:W-:Y:S01]  /*2b70*/  PRMT R23, R9.reuse, 0x7610, R23 ;  /* 0x0000761009177816 */ /* 0x040fe20000000017 */
[----:B------:R-:W5:Y:S01]  /*2b80*/  @!P6 LDG.E.U16 R33, desc[UR10][R4.64+0x280] ;  /* 0x0002800a0421e981 */ /* 0x000f62000c1e1500 */
[C---:B------:R-:W-:Y:S01]  /*2b90*/  PRMT R29, R9.reuse, 0x7610, R29 ;  /* 0x00007610091d7816 */ /* 0x040fe2000000001d */
[----:B------:R-:W-:Y:S01]  /*2ba0*/  VIADD R6, R0, 0x1e0 ;  /* 0x000001e000067836 */ /* 0x000fe20000000000 */
[----:B------:R-:W-:Y:S01]  /*2bb0*/  ISETP.GE.U32.AND P6, PT, R2, UR7, PT ;  /* 0x0000000702007c0c */ /* 0x000fe2000bfc6070 */
[----:B------:R-:W-:Y:S01]  /*2bc0*/  VIADD R2, R0, 0x260 ;  /* 0x0000026000027836 */ /* 0x000fe20000000000 */
[----:B------:R-:W-:Y:S01]  /*2bd0*/  SHF.R.U32.HI R26, RZ, 0x5, R27 ;  /* 0x00000005ff1a7819 */ /* 0x000fe2000001161b */
[----:B------:R-:W5:Y:S01]  /*2be0*/  @!P4 LDG.E.U16 R23, desc[UR10][R4.64+0x200] ;  /* 0x0002000a0417c981 */ /* 0x000f62000c1e1500 */
[C---:B------:R-:W-:Y:S01]  /*2bf0*/  PRMT R31, R9.reuse, 0x7610, R31 ;  /* 0x00007610091f7816 */ /* 0x040fe2000000001f */
[----:B------:R-:W-:Y:S01]  /*2c00*/  UMOV UR4, 0x400 ;  /* 0x0000040000047882 */ /* 0x000fe20000000000 */
[----:B------:R-:W-:Y:S01]  /*2c10*/  ISETP.GE.U32.AND P4, PT, R6, UR7, PT ;  /* 0x0000000706007c0c */ /* 0x000fe2000bf86070 */
[----:B------:R-:W5:Y:S01]  /*2c20*/  @!P1 LDG.E.U16 R29, desc[UR10][R4.64+0x300] ;  /* 0x0003000a041d9981 */ /* 0x000f62000c1e1500 */
[----:B------:R-:W-:Y:S01]  /*2c30*/  PRMT R35, R9, 0x7610, R35 ;  /* 0x0000761009237816 */ /* 0x000fe20000000023 */
[----:B------:R-:W-:Y:S01]  /*2c40*/  VIADD R6, R0, 0x240 ;  /* 0x0000024000067836 */ /* 0x000fe20000000000 */
[----:B------:R-:W-:Y:S01]  /*2c50*/  ISETP.GE.U32.AND P1, PT, R2, UR7, PT ;  /* 0x0000000702007c0c */ /* 0x000fe2000bf26070 */
[----:B------:R-:W-:Y:S01]  /*2c60*/  VIADD R2, R0, 0x2c0 ;  /* 0x000002c000027836 */ /* 0x000fe20000000000 */
[----:B-1----:R-:W-:Y:S01]  /*2c70*/  ULEA UR4, UR5, UR4, 0x18 ;  /* 0x0000000405047291 */ /* 0x002fe2000f8ec0ff */
[----:B0-----:R-:W-:Y:S01]  /*2c80*/  IMAD R10, R26, 0x340, R28 ;  /* 0x000003401a0a7824 */ /* 0x001fe200078e021c */
[----:B------:R-:W5:Y:S01]  /*2c90*/  @!P0 LDG.E.U16 R31, desc[UR10][R4.64+0x2c0] ;  /* 0x0002c00a041f8981 */ /* 0x000f62000c1e1500 */
[----:B------:R-:W-:-:S02]  /*2ca0*/  ISETP.GE.U32.AND P0, PT, R6, UR7, PT ;  /* 0x0000000706007c0c */ /* 0x000fc4000bf06070 */
[C---:B------:R-:W-:Y:S01]  /*2cb0*/  PRMT R6, R9.reuse, 0x7610, R6 ;  /* 0x0000761009067816 */ /* 0x040fe20000000006 */
[----:B------:R-:W5:Y:S01]  /*2cc0*/  @!P2 LDG.E.U16 R35, desc[UR10][R4.64+0x340] ;  /* 0x0003400a0423a981 */ /* 0x000f62000c1e1500 */
[----:B------:R-:W-:Y:S02]  /*2cd0*/  ISETP.GE.U32.AND P2, PT, R2, UR7, PT ;  /* 0x0000000702007c0c */ /* 0x000fe4000bf46070 */
[C---:B------:R-:W-:Y:S01]  /*2ce0*/  PRMT R37, R9.reuse, 0x7610, R37 ;  /* 0x0000761009257816 */ /* 0x040fe20000000025 */
[----:B------:R-:W-:Y:S01]  /*2cf0*/  VIADD R8, R0, 0x300 ;  /* 0x0000030000087836 */ /* 0x000fe20000000000 */
[----:B------:R-:W-:Y:S01]  /*2d00*/  LEA R2, R10, UR4, 0x1 ;  /* 0x000000040a027c11 */ /* 0x000fe2000f8e08ff */
[----:B------:R-:W-:Y:S01]  /*2d10*/  VIADD R10, R0, 0x320 ;  /* 0x00000320000a7836 */ /* 0x000fe20000000000 */
[----:B------:R-:W5:Y:S01]  /*2d20*/  @!P3 LDG.E.U16 R6, desc[UR10][R4.64+0x380] ;  /* 0x0003800a0406b981 */ /* 0x000f62000c1e1500 */
[----:B------:R-:W-:Y:S02]  /*2d30*/  PRMT R12, R9, 0x7610, R12 ;  /* 0x00007610090c7816 */ /* 0x000fe4000000000c */
[----:B------:R-:W-:Y:S01]  /*2d40*/  ISETP.GE.U32.AND P3, PT, R8, UR7, PT ;  /* 0x0000000708007c0c */ /* 0x000fe2000bf66070 */
[----:B------:R-:W5:Y:S01]  /*2d50*/  @!P4 LDG.E.U16 R37, desc[UR10][R4.64+0x3c0] ;  /* 0x0003c00a0425c981 */ /* 0x000f62000c1e1500 */
[----:B------:R-:W-:-:S02]  /*2d60*/  ISETP.GE.U32.AND P4, PT, R10, UR7, PT ;  /* 0x000000070a007c0c */ /* 0x000fc4000bf86070 */
[C---:B------:R-:W-:Y:S01]  /*2d70*/  PRMT R8, R9.reuse, 0x7610, R8 ;  /* 0x0000761009087816 */ /* 0x040fe20000000008 */
[C---:B------:R-:W-:Y:S01]  /*2d80*/  VIADD R36, R0.reuse, 0x280 ;  /* 0x0000028000247836 */ /* 0x040fe20000000000 */
[----:B------:R-:W-:Y:S01]  /*2d90*/  PRMT R10, R9, 0x7610, R10 ;  /* 0x00007610090a7816 */ /* 0x000fe2000000000a */
[C---:B------:R-:W-:Y:S01]  /*2da0*/  VIADD R34, R0.reuse, 0x2a0 ;  /* 0x000002a000227836 */ /* 0x040fe20000000000 */
[----:B------:R-:W5:Y:S01]  /*2db0*/  @!P0 LDG.E.U16 R12, desc[UR10][R4.64+0x480] ;  /* 0x0004800a040c8981 */ /* 0x000f62000c1e1500 */
[----:B------:R-:W-:-:S03]  /*2dc0*/  VIADD R32, R0, 0x2e0 ;  /* 0x000002e000207836 */ /* 0x000fc60000000000 */
[----:B------:R-:W5:Y:S01]  /*2dd0*/  @!P5 LDG.E.U16 R8, desc[UR10][R4.64+0x400] ;  /* 0x0004000a0408d981 */ /* 0x000f62000c1e1500 */
[----:B------:R-:W-:Y:S02]  /*2de0*/  ISETP.GE.U32.AND P5, PT, R36, UR7, PT ;  /* 0x0000000724007c0c */ /* 0x000fe4000bfa6070 */
[----:B------:R-:W-:Y:S01]  /*2df0*/  ISETP.GE.U32.AND P0, PT, R32, UR7, PT ;  /* 0x0000000720007c0c */ /* 0x000fe2000bf06070 */
[----:B------:R-:W5:Y:S01]  /*2e00*/  @!P6 LDG.E.U16 R10, desc[UR10][R4.64+0x440] ;  /* 0x0004400a040ae981 */ /* 0x000f62000c1e1500 */
[----:B------:R-:W-:Y:S02]  /*2e10*/  ISETP.GE.U32.AND P6, PT, R34, UR7, PT ;  /* 0x0000000722007c0c */ /* 0x000fe4000bfc6070 */
[C---:B------:R-:W-:Y:S02]  /*2e20*/  PRMT R16, R9.reuse, 0x7610, R16 ;  /* 0x0000761009107816 */ /* 0x040fe40000000010 */
[C---:B------:R-:W-:Y:S02]  /*2e30*/  PRMT R18, R9.reuse, 0x7610, R18 ;  /* 0x0000761009127816 */ /* 0x040fe40000000012 */
[----:B------:R-:W-:-:S02]  /*2e40*/  PRMT R14, R9, 0x7610, R14 ;  /* 0x00007610090e7816 */ /* 0x000fc4000000000e */
[C---:B------:R-:W-:Y:S01]  /*2e50*/  PRMT R20, R9.reuse, 0x7610, R20 ;  /* 0x0000761009147816 */ /* 0x040fe20000000014 */
[----:B------:R-:W5:Y:S04]  /*2e60*/  @!P2 LDG.E.U16 R16, desc[UR10][R4.64+0x580] ;  /* 0x0005800a0410a981 */ /* 0x000f68000c1e1500 */
[----:B------:R-:W5:Y:S04]  /*2e70*/  @!P3 LDG.E.U16 R18, desc[UR10][R4.64+0x600] ;  /* 0x0006000a0412b981 */ /* 0x000f68000c1e1500 */
[----:B------:R-:W5:Y:S04]  /*2e80*/  @!P6 LDG.E.U16 R14, desc[UR10][R4.64+0x540] ;  /* 0x0005400a040ee981 */ /* 0x000f68000c1e1500 */
[----:B------:R-:W5:Y:S04]  /*2e90*/  @!P0 LDG.E.U16 R20, desc[UR10][R4.64+0x5c0] ;  /* 0x0005c00a04148981 */ /* 0x000f68000c1e1500 */
[----:B--2---:R0:W-:Y:S04]  /*2ea0*/  STS.U16 [R2], R7 ;  /* 0x0000000702007388 */ /* 0x0041e80000000400 */
[----:B---3--:R1:W-:Y:S01]  /*2eb0*/  STS.U16 [R2+0x40], R11 ;  /* 0x0000400b02007388 */ /* 0x0083e20000000400 */
[----:B0-----:R-:W-:-:S06]  /*2ec0*/  PRMT R7, R9, 0x7610, R7 ;  /* 0x0000761009077816 */ /* 0x001fcc0000000007 */
[----:B------:R-:W2:Y:S01]  /*2ed0*/  @!P1 LDG.E.U16 R7, desc[UR10][R4.64+0x4c0] ;  /* 0x0004c00a04079981 */ /* 0x000ea2000c1e1500 */
[----:B-1----:R-:W-:-:S03]  /*2ee0*/  PRMT R11, R9, 0x7610, R11 ;  /* 0x00007610090b7816 */ /* 0x002fc6000000000b */
[----:B------:R-:W3:Y:S04]  /*2ef0*/  @!P4 LDG.E.U16 R9, desc[UR10][R4.64+0x640] ;  /* 0x0006400a0409c981 */ /* 0x000ee8000c1e1500 */
[----:B------:R-:W3:Y:S04]  /*2f00*/  @!P5 LDG.E.U16 R11, desc[UR10][R4.64+0x500] ;  /* 0x0005000a040bd981 */ /* 0x000ee8000c1e1500 */
[----:B----4-:R0:W-:Y:S02]  /*2f10*/  STS.U16 [R2+0x80], R3 ;  /* 0x0000800302007388 */ /* 0x0101e40000000400 */
[----:B0-----:R-:W-:-:S02]  /*2f20*/  IMAD R3, R28, 0x32, R2 ;  /* 0x000000321c037824 */ /* 0x001fc400078e0202 */
        /* <DEDUP_REMOVED lines=20> */
[----:B------:R-:W-:-:S03]  /*3070*/  UISETP.NE.AND UP0, UPT, UR6, URZ, UPT ;  /* 0x000000ff0600728c */ /* 0x000fc6000bf05270 */
[----:B--2---:R-:W-:Y:S04]  /*3080*/  STS.U16 [R2+0x4c0], R7 ;  /* 0x0004c00702007388 */ /* 0x004fe80000000400 */
[----:B---3--:R-:W-:Y:S04]  /*3090*/  STS.U16 [R2+0x640], R9 ;  /* 0x0006400902007388 */ /* 0x008fe80000000400 */
        /* <DEDUP_REMOVED lines=20> */
[C---:B------:R-:W-:Y:S02]  /*31e0*/  ISETP.NE.AND P1, PT, R26.reuse, 0x3, PT ;  /* 0x000000031a00780c */ /* 0x040fe40003f25270 */
        /* <DEDUP_REMOVED lines=46> */
[----:B------:R-:W0:Y:S02]  /*34d0*/  LDS.128 R8, [UR4+0x10] ;  /* 0x00001004ff087984 */ /* 0x000e240008000c00 */
[----:B0-----:R-:W-:-:S04]  /*34e0*/  HADD2 R13, R8.H0_H0, R8.H1_H1 ;  /* 0x30000008080d7230 */ /* 0x001fc80000000800 */
[----:B------:R-:W-:Y:S01]  /*34f0*/  HADD2 R14, R13.H0_H0, R9.H0_H0 ;  /* 0x200000090d0e7230 */ /* 0x000fe20000000800 */
[----:B------:R-:W-:Y:S02]  /*3500*/  SEL R13, R13, R8, !P0 ;  /* 0x000000080d0d7207 */ /* 0x000fe40004000000 */
[----:B------:R-:W-:Y:S02]  /*3510*/  ISETP.NE.AND P0, PT, R26, 0x4, PT ;  /* 0x000000041a00780c */ /* 0x000fe40003f05270 */
[----:B------:R-:W-:-:S05]  /*3520*/  PRMT R12, R14, 0x7610, R12 ;  /* 0x000076100e0c7816 */ /* 0x000fca000000000c */
[----:B------:R-:W-:-:S04]  /*3530*/  HADD2 R31, R12.H0_H0, R9.H1_H1 ;  /* 0x300000090c1f7230 */ /* 0x000fc80000000800 */
[----:B------:R-:W-:-:S04]  /*3540*/  HADD2 R9, R31.H0_H0, R10.H0_H0 ;  /* 0x2000000a1f097230 */ /* 0x000fc80000000800 */
[----:B------:R-:W-:-:S05]  /*3550*/  HADD2 R10, R9.H0_H0, R10.H1_H1 ;  /* 0x3000000a090a7230 */ /* 0x000fca0000000800 */
[----:B------:R-:W-:Y:S02]  /*3560*/  PRMT R8, R10, 0x7610, R8 ;  /* 0x000076100a087816 */ /* 0x000fe40000000008 */
[----:B------:R-:W-:Y:S02]  /*3570*/  SEL R10, R12, R13, !P1 ;  /* 0x0000000d0c0a7207 */ /* 0x000fe40004800000 */
[----:B------:R-:W0:Y:S01]  /*3580*/  LDS.128 R12, [UR4+0x20] ;  /* 0x00002004ff0c7984 */ /* 0x000e220008000c00 */
[----:B------:R-:W-:Y:S01]  /*3590*/  HADD2 R33, R8.H0_H0, R11.H0_H0 ;  /* 0x2000000b08217230 */ /* 0x000fe20000000800 */
[----:B------:R-:W-:Y:S02]  /*35a0*/  SEL R30, R31, R10, !P0 ;  /* 0x0000000a1f1e7207 */ /* 0x000fe40004000000 */
[----:B------:R-:W-:Y:S02]  /*35b0*/  ISETP.NE.AND P0, PT, R26, 0x5, PT ;  /* 0x000000051a00780c */ /* 0x000fe40003f05270 */
[----:B------:R-:W-:-:S02]  /*35c0*/  PRMT R10, R33, 0x7610, R10 ;  /* 0x00007610210a7816 */ /* 0x000fc4000000000a */
[----:B------:R-:W-:Y:S02]  /*35d0*/  SEL R31, R9, R30, !P0 ;  /* 0x0000001e091f7207 */ /* 0x000fe40004000000 */
[C---:B------:R-:W-:Y:S01]  /*35e0*/  ISETP.NE.AND P0, PT, R26.reuse, 0x6, PT ;  /* 0x000000061a00780c */ /* 0x040fe20003f05270 */
[----:B------:R-:W-:Y:S01]  /*35f0*/  HADD2 R11, R10.H0_H0, R11.H1_H1 ;  /* 0x3000000b0a0b7230 */ /* 0x000fe20000000800 */
[----:B------:R-:W-:Y:S02]  /*3600*/  ISETP.NE.AND P1, PT, R26, 0x9, PT ;  /* 0x000000091a00780c */ /* 0x000fe40003f25270 */
[----:B------:R-:W-:Y:S02]  /*3610*/  SEL R31, R8, R31, !P0 ;  /* 0x0000001f081f7207 */ /* 0x000fe40004000000 */
[----:B------:R-:W-:-:S04]  /*3620*/  ISETP.NE.AND P0, PT, R26, 0x7, PT ;  /* 0x000000071a00780c */ /* 0x000fc80003f05270 */
[----:B------:R-:W-:Y:S02]  /*3630*/  SEL R10, R10, R31, !P0 ;  /* 0x0000001f0a0a7207 */ /* 0x000fe40004000000 */
[----:B------:R-:W-:-:S04]  /*3640*/  ISETP.NE.AND P0, PT, R26, 0x8, PT ;  /* 0x000000081a00780c */ /* 0x000fc80003f05270 */
[----:B------:R-:W-:Y:S02]  /*3650*/  SEL R10, R11, R10, !P0 ;  /* 0x0000000a0b0a7207 */ /* 0x000fe40004000000 */
[----:B------:R-:W-:-:S04]  /*3660*/  ISETP.GE.AND P0, PT, R28, 0x10, PT ;  /* 0x000000101c00780c */ /* 0x000fc80003f06270 */
[----:B------:R-:W-:Y:S02]  /*3670*/  SEL R29, R29, R4, !P0 ;  /* 0x000000041d1d7207 */ /* 0x000fe40004000000 */
[----:B------:R-:W-:Y:S02]  /*3680*/  ISETP.NE.AND P0, PT, R26, 0xa, PT ;  /* 0x0000000a1a00780c */ /* 0x000fe40003f05270 */
[----:B------:R-:W-:Y:S01]  /*3690*/  LOP3.LUT R29, R29, 0xffff, RZ, 0xc0, !PT ;  /* 0x0000ffff1d1d7812 */ /* 0x000fe200078ec0ff */
[----:B0-----:R-:W-:-:S04]  /*36a0*/  HADD2 R9, R11.H0_H0, R12.H0_H0 ;  /* 0x2000000c0b097230 */ /* 0x001fc80000000800 */
[----:B------:R-:W-:Y:S01]  /*36b0*/  HADD2 R12, R9.H0_H0, R12.H1_H1 ;  /* 0x3000000c090c7230 */ /* 0x000fe20000000800 */
[----:B------:R-:W-:Y:S02]  /*36c0*/  SEL R9, R9, R10, !P1 ;  /* 0x0000000a09097207 */ /* 0x000fe40004800000 */
[----:B------:R-:W0:Y:S01]  /*36d0*/  SHFL.UP PT, R10, R29, 0x1, RZ ;  /* 0x042000001d0a7989 */ /* 0x000e2200000e00ff */
[--C-:B------:R-:W-:Y:S01]  /*36e0*/  HADD2 R8, R12.H0_H0, R13.reuse.H0_H0 ;  /* 0x2000000d0c087230 */ /* 0x100fe20000000800 */
[----:B------:R-:W-:Y:S02]  /*36f0*/  SEL R9, R12, R9, !P0 ;  /* 0x000000090c097207 */ /* 0x000fe40004000000 */
[C---:B------:R-:W-:Y:S01]  /*3700*/  ISETP.NE.AND P0, PT, R26.reuse, 0xb, PT ;  /* 0x0000000b1a00780c */ /* 0x040fe20003f05270 */
[----:B------:R-:W-:Y:S01]  /*3710*/  HADD2 R13, R8.H0_H0, R13.H1_H1 ;  /* 0x3000000d080d7230 */ /* 0x000fe20000000800 */
[----:B------:R-:W-:Y:S02]  /*3720*/  ISETP.NE.AND P1, PT, R26, 0xe, PT ;  /* 0x0000000e1a00780c */ /* 0x000fe40003f25270 */
[----:B------:R-:W-:Y:S01]  /*3730*/  SEL R8, R8, R9, !P0 ;  /* 0x0000000908087207 */ /* 0x000fe20004000000 */
[----:B------:R-:W-:Y:S01]  /*3740*/  HADD2 R11, R13.H0_H0, R14.H0_H0 ;  /* 0x2000000e0d0b7230 */ /* 0x000fe20000000800 */
[----:B------:R-:W-:-:S03]  /*3750*/  ISETP.NE.AND P0, PT, R26, 0xc, PT ;  /* 0x0000000c1a00780c */ /* 0x000fc60003f05270 */
[----:B------:R-:W-:Y:S01]  /*3760*/  HADD2 R14, R11.H0_H0, R14.H1_H1 ;  /* 0x3000000e0b0e7230 */ /* 0x000fe20000000800 */
[----:B------:R-:W-:Y:S02]  /*3770*/  SEL R8, R13, R8, !P0 ;  /* 0x000000080d087207 */ /* 0x000fe40004000000 */
[----:B------:R-:W-:Y:S02]  /*3780*/  ISETP.NE.AND P0, PT, R26, 0xd, PT ;  /* 0x0000000d1a00780c */ /* 0x000fe40003f05270 */
[----:B------:R-:W-:Y:S02]  /*3790*/  PRMT R4, R14, 0x7610, R4 ;  /* 0x000076100e047816 */ /* 0x000fe40000000004 */
[----:B------:R-:W-:Y:S02]  /*37a0*/  SEL R8, R11, R8, !P0 ;  /* 0x000000080b087207 */ /* 0x000fe40004000000 */
[----:B------:R-:W-:Y:S01]  /*37b0*/  @P3 ISETP.NE.AND P0, PT, R28, RZ, PT ;  /* 0x000000ff1c00320c */ /* 0x000fe20003f05270 */
[----:B------:R-:W-:-:S05]  /*37c0*/  HADD2 R15, R4.H0_H0, R15.H0_H0 ;  /* 0x2000000f040f7230 */ /* 0x000fca0000000800 */
[----:B------:R-:W-:Y:S02]  /*37d0*/  PRMT R9, R15, 0x7610, R9 ;  /* 0x000076100f097816 */ /* 0x000fe40000000009 */
[----:B------:R-:W-:Y:S02]  /*37e0*/  @P2 SEL R9, R4, R8, !P1 ;  /* 0x0000000804092207 */ /* 0x000fe40004800000 */
[----:B------:R-:W-:-:S03]  /*37f0*/  ISETP.NE.AND P1, PT, R27, RZ, PT ;  /* 0x000000ff1b00720c */ /* 0x000fc60003f25270 */
[----:B0-----:R-:W-:-:S05]  /*3800*/  @P3 HADD2 R8, R9.H0_H0, R10.H0_H0 ;  /* 0x2000000a09083230 */ /* 0x001fca0000000800 */
[----:B------:R-:W-:-:S04]  /*3810*/  @P3 PRMT R4, R8, 0x7610, R4 ;  /* 0x0000761008043816 */ /* 0x000fc80000000004 */
[----:B------:R-:W-:-:S05]  /*3820*/  @P3 SEL R10, R9, R4, !P0 ;  /* 0x00000004090a3207 */ /* 0x000fca0004000000 */
        /* <DEDUP_REMOVED lines=26> */
[----:B------:R-:W-:Y:S06]  /*39d0*/  BRA `(.L_x_236) ;  /* 0x0000001000bc7947 */ /* 0x000fec0003800000 */
.L_x_235:
[----:B------:R-:W-:Y:S01]  /*39e0*/  HFMA2 R8, R4, 1, 1, R5 ;  /* 0x3c003c0004087831 */ /* 0x000fe20000000005 */
[----:B------:R-:W-:Y:S02]  /*39f0*/  ISETP.GE.AND P0, PT, R28, 0x1, PT ;  /* 0x000000011c00780c */ /* 0x000fe40003f06270 */
        /* <DEDUP_REMOVED lines=34> */
[----:B------:R-:W-:-:S06]  /*3c20*/  LOP3.LUT R12, R27, 0xffff, RZ, 0xc0, !PT ;  /* 0x0000ffff1b0c7812 */ /* 0x000fcc00078ec0ff */
[----:B------:R-:W0:Y:S05]  /*3c30*/  SHFL.UP PT, R12, R12, 0x10, RZ ;  /* 0x060000000c0c7989 */ /* 0x000e2a00000e00ff */
[----:B------:R-:W-:Y:S01]  /*3c40*/  @!P0 LEA R15, R26, UR4, 0x1 ;  /* 0x000000041a0f8c11 */ /* 0x000fe2000f8e08ff */
[----:B0-----:R-:W-:-:S05]  /*3c50*/  HADD2 R30, R12.H0_H0, R27.H0_H0 ;  /* 0x2000001b0c1e7230 */ /* 0x001fca0000000800 */
[----:B------:R-:W-:Y:S01]  /*3c60*/  @!P0 STS.U16 [R15+0x10], R30 ;  /* 0x0000101e0f008388 */ /* 0x000fe20000000400 */
[----:B------:R-:W-:Y:S01]  /*3c70*/  BAR.SYNC.DEFER_BLOCKING 0x0 ;  /* 0x0000000000007b1d */ /* 0x000fe20000010000 */
[----:B------:R-:W-:-:S05]  /*3c80*/  ISETP.NE.AND P0, PT, R26, 0x2, PT ;  /* 0x000000021a00780c */ /* 0x000fca0003f05270 */
[----:B------:R-:W0:Y:S02]  /*3c90*/  LDS.128 R8, [UR4+0x10] ;  /* 0x00001004ff087984 */ /* 0x000e240008000c00 */
[----:B0-----:R-:W-:-:S04]  /*3ca0*/  HADD2 R13, R8.H0_H0, R8.H1_H1 ;  /* 0x30000008080d7230 */ /* 0x001fc80000000800 */
[--C-:B------:R-:W-:Y:S01]  /*3cb0*/  HADD2 R31, R13.H0_H0, R9.reuse.H0_H0 ;  /* 0x200000090d1f7230 */ /* 0x100fe20000000800 */
[----:B------:R-:W-:Y:S02]  /*3cc0*/  SEL R8, R13, R8, !P0 ;  /* 0x000000080d087207 */ /* 0x000fe40004000000 */
[----:B------:R-:W0:Y:S01]  /*3cd0*/  LDS.128 R12, [UR4+0x20] ;  /* 0x00002004ff0c7984 */ /* 0x000e220008000c00 */
[----:B------:R-:W-:Y:S01]  /*3ce0*/  HADD2 R29, R31.H0_H0, R9.H1_H1 ;  /* 0x300000091f1d7230 */ /* 0x000fe20000000800 */
[----:B------:R-:W-:-:S03]  /*3cf0*/  ISETP.NE.AND P0, PT, R26, 0x3, PT ;  /* 0x000000031a00780c */ /* 0x000fc60003f05270 */
[--C-:B------:R-:W-:Y:S01]  /*3d00*/  HADD2 R9, R29.H0_H0, R10.reuse.H0_H0 ;  /* 0x2000000a1d097230 */ /* 0x100fe20000000800 */
[----:B------:R-:W-:Y:S02]  /*3d10*/  SEL R31, R31, R8, !P0 ;  /* 0x000000081f1f7207 */ /* 0x000fe40004000000 */
[----:B------:R-:W-:Y:S01]  /*3d20*/  ISETP.NE.AND P0, PT, R26, 0x4, PT ;  /* 0x000000041a00780c */ /* 0x000fe20003f05270 */
[----:B------:R-:W-:-:S03]  /*3d30*/  HADD2 R10, R9.H0_H0, R10.H1_H1 ;  /* 0x3000000a090a7230 */ /* 0x000fc60000000800 */
[----:B------:R-:W-:Y:S01]  /*3d40*/  SEL R31, R29, R31, !P0 ;  /* 0x0000001f1d1f7207 */ /* 0x000fe20004000000 */
[----:B------:R-:W-:Y:S01]  /*3d50*/  HADD2 R33, R10.H0_H0, R11.H0_H0 ;  /* 0x2000000b0a217230 */ /* 0x000fe20000000800 */
[----:B------:R-:W-:-:S04]  /*3d60*/  ISETP.NE.AND P0, PT, R26, 0x5, PT ;  /* 0x000000051a00780c */ /* 0x000fc80003f05270 */
[----:B------:R-:W-:Y:S02]  /*3d70*/  PRMT R8, R33, 0x7610, R8 ;  /* 0x0000761021087816 */ /* 0x000fe40000000008 */
[----:B------:R-:W-:Y:S02]  /*3d80*/  SEL R31, R9, R31, !P0 ;  /* 0x0000001f091f7207 */ /* 0x000fe40004000000 */
[----:B------:R-:W-:Y:S01]  /*3d90*/  ISETP.NE.AND P0, PT, R26, 0x6, PT ;  /* 0x000000061a00780c */ /* 0x000fe20003f05270 */
[----:B------:R-:W-:-:S03]  /*3da0*/  HADD2 R11, R8.H0_H0, R11.H1_H1 ;  /* 0x3000000b080b7230 */ /* 0x000fc60000000800 */
[----:B------:R-:W-:Y:S02]  /*3db0*/  SEL R31, R10, R31, !P0 ;  /* 0x0000001f0a1f7207 */ /* 0x000fe40004000000 */
[----:B------:R-:W-:Y:S02]  /*3dc0*/  PRMT R29, R11, 0x7610, R29 ;  /* 0x000076100b1d7816 */ /* 0x000fe4000000001d */
[----:B------:R-:W-:-:S04]  /*3dd0*/  ISETP.NE.AND P0, PT, R26, 0x7, PT ;  /* 0x000000071a00780c */ /* 0x000fc80003f05270 */
[----:B------:R-:W-:Y:S02]  /*3de0*/  SEL R10, R8, R31, !P0 ;  /* 0x0000001f080a7207 */ /* 0x000fe40004000000 */
[----:B------:R-:W-:Y:S01]  /*3df0*/  ISETP.GE.AND P0, PT, R28, 0x10, PT ;  /* 0x000000101c00780c */ /* 0x000fe20003f06270 */
[--C-:B0-----:R-:W-:Y:S01]  /*3e00*/  HADD2 R11, R29.H0_H0, R12.reuse.H0_H0 ;  /* 0x2000000c1d0b7230 */ /* 0x101fe20000000800 */
[----:B------:R-:W-:Y:S02]  /*3e10*/  SEL R29, R29, R10, !P1 ;  /* 0x0000000a1d1d7207 */ /* 0x000fe40004800000 */
[----:B------:R-:W0:Y:S01]  /*3e20*/  S2R R10, SR_TID.X ;  /* 0x00000000000a7919 */ /* 0x000e220000002100 */
[----:B------:R-:W-:Y:S01]  /*3e30*/  HADD2 R12, R11.H0_H0, R12.H1_H1 ;  /* 0x3000000c0b0c7230 */ /* 0x000fe20000000800 */
[----:B------:R-:W-:Y:S02]  /*3e40*/  ISETP.NE.AND P1, PT, R26, 0x9, PT ;  /* 0x000000091a00780c */ /* 0x000fe40003f25270 */
[----:B------:R-:W-:Y:S01]  /*3e50*/  SEL R27, R27, R30, !P0 ;  /* 0x0000001e1b1b7207 */ /* 0x000fe20004000000 */
[----:B------:R-:W-:Y:S01]  /*3e60*/  HADD2 R9, R12.H0_H0, R13.H0_H0 ;  /* 0x2000000d0c097230 */ /* 0x000fe20000000800 */
[----:B------:R-:W-:-:S02]  /*3e70*/  SEL R29, R11, R29, !P1 ;  /* 0x0000001d0b1d7207 */ /* 0x000fc40004800000 */
[----:B------:R-:W-:Y:S02]  /*3e80*/  ISETP.NE.AND P0, PT, R26, 0xa, PT ;  /* 0x0000000a1a00780c */ /* 0x000fe40003f05270 */
[----:B------:R-:W-:Y:S02]  /*3e90*/  PRMT R8, R9, 0x7610, R8 ;  /* 0x0000761009087816 */ /* 0x000fe40000000008 */
[----:B------:R-:W-:Y:S02]  /*3ea0*/  SEL R29, R12, R29, !P0 ;  /* 0x0000001d0c1d7207 */ /* 0x000fe40004000000 */
[----:B------:R-:W-:Y:S01]  /*3eb0*/  LOP3.LUT R27, R27, 0xffff, RZ, 0xc0, !PT ;  /* 0x0000ffff1b1b7812 */ /* 0x000fe200078ec0ff */
[----:B------:R-:W-:Y:S01]  /*3ec0*/  HADD2 R9, R8.H0_H0, R13.H1_H1 ;  /* 0x3000000d08097230 */ /* 0x000fe20000000800 */
[C---:B------:R-:W-:Y:S02]  /*3ed0*/  ISETP.NE.AND P0, PT, R26.reuse, 0xb, PT ;  /* 0x0000000b1a00780c */ /* 0x040fe40003f05270 */
[----:B------:R-:W-:Y:S01]  /*3ee0*/  ISETP.NE.AND P1, PT, R26, 0xf, PT ;  /* 0x0000000f1a00780c */ /* 0x000fe20003f25270 */
[--C-:B------:R-:W-:Y:S01]  /*3ef0*/  HADD2 R11, R9.H0_H0, R14.reuse.H0_H0 ;  /* 0x2000000e090b7230 */ /* 0x100fe20000000800 */
[----:B------:R-:W-:Y:S01]  /*3f00*/  SEL R8, R8, R29, !P0 ;  /* 0x0000001d08087207 */ /* 0x000fe20004000000 */
[----:B------:R-:W1:Y:S01]  /*3f10*/  SHFL.UP PT, R12, R27, 0x1, RZ ;  /* 0x042000001b0c7989 */ /* 0x000e6200000e00ff */
[----:B------:R-:W-:Y:S01]  /*3f20*/  ISETP.NE.AND P0, PT, R26, 0xc, PT ;  /* 0x0000000c1a00780c */ /* 0x000fe20003f05270 */
[----:B------:R-:W-:-:S03]  /*3f30*/  HADD2 R14, R11.H0_H0, R14.H1_H1 ;  /* 0x3000000e0b0e7230 */ /* 0x000fc60000000800 */
[----:B------:R-:W-:Y:S02]  /*3f40*/  SEL R8, R9, R8, !P0 ;  /* 0x0000000809087207 */ /* 0x000fe40004000000 */
[----:B------:R-:W-:Y:S02]  /*3f50*/  PRMT R9, R14, 0x7610, R9 ;  /* 0x000076100e097816 */ /* 0x000fe40000000009 */
[----:B------:R-:W-:Y:S02]  /*3f60*/  ISETP.NE.AND P0, PT, R26, 0xd, PT ;  /* 0x0000000d1a00780c */ /* 0x000fe40003f05270 */
[----:B0-----:R-:W-:Y:S02]  /*3f70*/  ISETP.GE.U32.AND P2, PT, R10, 0x20, PT ;  /* 0x000000200a00780c */ /* 0x001fe40003f46070 */
[----:B------:R-:W-:Y:S01]  /*3f80*/  SEL R8, R11, R8, !P0 ;  /* 0x000000080b087207 */ /* 0x000fe20004000000 */
[----:B------:R-:W-:Y:S01]  /*3f90*/  HADD2 R11, R9.H0_H0, R15.H0_H0 ;  /* 0x2000000f090b7230 */ /* 0x000fe20000000800 */
[----:B------:R-:W-:-:S04]  /*3fa0*/  ISETP.NE.AND P0, PT, R26, 0xe, PT ;  /* 0x0000000e1a00780c */ /* 0x000fc80003f05270 */
[----:B------:R-:W-:Y:S02]  /*3fb0*/  SEL R8, R9, R8, !P0 ;  /* 0x0000000809087207 */ /* 0x000fe40004000000 */
[----:B------:R-:W-:-:S03]  /*3fc0*/  PRMT R15, R11, 0x7610, R15 ;  /* 0x000076100b0f7816 */ /* 0x000fc6000000000f */
[----:B------:R-:W-:Y:S02]  /*3fd0*/  @P2 ISETP.NE.AND P0, PT, R28, RZ, PT ;  /* 0x000000ff1c00220c */ /* 0x000fe40003f05270 */
[----:B------:R-:W-:Y:S01]  /*3fe0*/  SEL R9, R15, R8, !P1 ;  /* 0x000000080f097207 */ /* 0x000fe20004800000 */
[----:B------:R-:W-:-:S04]  /*3ff0*/  HADD2 R15, R15.H0_H0, R15.H1_H1 ;  /* 0x3000000f0f0f7230 */ /* 0x000fc80000000800 */
[----:B-1----:R-:W-:-:S05]  /*4000*/  @P2 HADD2 R8, R9.H0_H0, R12.H0_H0 ;  /* 0x2000000c09082230 */ /* 0x002fca0000000800 */
        /* <DEDUP_REMOVED lines=21> */
.L_x_284:
[C---:B------:R-:W-:Y:S02]  /*4160*/  PRMT R26, R14.reuse, 0x7610, R26 ;  /* 0x000076100e1a7816 */ /* 0x040fe4000000001a */
[----:B------:R-:W-:Y:S01]  /*4170*/  PRMT R14, R14, 0x7632, R14 ;  /* 0x000076320e0e7816 */ /* 0x000fe2000000000e */
[----:B------:R-:W-:Y:S06]  /*4180*/  @!P0 BRA `(.L_x_239) ;  /* 0x0000000000308947 */ /* 0x000fec0003800000 */
[----:B------:R-:W-:-:S07]  /*4190*/  IMAD.MOV.U32 R14, RZ, RZ, 0x2b4 ;  /* 0x000002b4ff0e7424 */ /* 0x000fce00078e00ff */
.L_x_241:
        /* <DEDUP_REMOVED lines=8> */
.L_x_287:
[----:B------:R-:W-:Y:S05]  /*4220*/  @P0 BRA `(.L_x_241) ;  /* 0xfffffffc00dc0947 */ /* 0x000fea000383ffff */
[C---:B------:R-:W-:Y:S02]  /*4230*/  PRMT R26, R27.reuse, 0x7610, R26 ;  /* 0x000076101b1a7816 */ /* 0x040fe4000000001a */
[----:B------:R-:W-:-:S07]  /*4240*/  PRMT R14, R27, 0x7632, R14 ;  /* 0x000076321b0e7816 */ /* 0x000fce000000000e */
.L_x_239:
[----:B------:R-:W-:Y:S01]  /*4250*/  UMOV UR5, 0xffffffff ;  /* 0xffffffff00057882 */ /* 0x000fe20000000000 */
[----:B------:R-:W-:-:S04]  /*4260*/  PRMT R26, R26, 0x9910, RZ ;  /* 0x000099101a1a7816 */ /* 0x000fc800000000ff */
[----:B------:R-:W-:Y:S01]  /*4270*/  ISETP.NE.AND P2, PT, R26, 0x65, PT ;  /* 0x000000651a00780c */ /* 0x000fe20003f45270 */
[----:B------:R-:W-:-:S12]  /*4280*/  BRA.DIV UR5, `(.L_x_242) ;  /* 0x0000002205047947 */ /* 0x000fd8000b800000 */
[----:B------:R-:W0:Y:S01]  /*4290*/  S2R R37, SR_GEMASK ;  /* 0x0000000000257919 */ /* 0x000e220000003c00 */
[----:B------:R-:W-:Y:S01]  /*42a0*/  VOTE.ANY R8, PT, !P2 ;  /* 0x0000000000087806 */ /* 0x000fe200050e0100 */
[----:B------:R-:W-:-:S03]  /*42b0*/  VIADD R31, R28, 0x2 ;  /* 0x000000021c1f7836 */ /* 0x000fc60000000000 */
[----:B0-----:R-:W-:-:S05]  /*42c0*/  LOP3.LUT R8, R8, 0x80000000, R37, 0xec, !PT ;  /* 0x8000000008087812 */ /* 0x001fca00078eec25 */
[----:B------:R-:W-:-:S05]  /*42d0*/  VIADD R9, R8, 0xffffffff ;  /* 0xffffffff08097836 */ /* 0x000fca0000000000 */
[----:B------:R-:W-:Y:S02]  /*42e0*/  LOP3.LUT R9, R8, R9, RZ, 0xc, !PT ;  /* 0x0000000908097212 */ /* 0x000fe400078e0cff */
[----:B------:R-:W-:Y:S02]  /*42f0*/  LOP3.LUT R8, R14, 0xffff, RZ, 0xc0, !PT ;  /* 0x0000ffff0e087812 */ /* 0x000fe400078ec0ff */
[----:B------:R-:W0:Y:S03]  /*4300*/  POPC R27, R9 ;  /* 0x00000009001b7309 */ /* 0x000e260000000000 */
[----:B0-----:R0:W1:Y:S01]  /*4310*/  SHFL.DOWN PT, R29, R8, 0x1, R27 ;  /* 0x08200000081d7989 */ /* 0x00106200000e001b */
[C---:B------:R-:W-:Y:S01]  /*4320*/  ISETP.GE.AND P0, PT, R28.reuse, R27, PT ;  /* 0x0000001b1c00720c */ /* 0x040fe20003f06270 */
[----:B0-----:R-:W-:-:S12]  /*4330*/  VIADD R8, R28, 0x4 ;  /* 0x000000041c087836 */ /* 0x001fd80000000000 */
[----:B-1----:R-:W-:-:S05]  /*4340*/  @!P0 HADD2 R29, R29.H0_H0, R14.H0_H0 ;  /* 0x2000000e1d1d8230 */ /* 0x002fca0000000800 */
[----:B------:R-:W-:Y:S02]  /*4350*/  @!P0 PRMT R14, R29, 0x7610, R14 ;  /* 0x000076101d0e8816 */ /* 0x000fe4000000000e */
[----:B------:R-:W-:Y:S02]  /*4360*/  ISETP.GT.AND P0, PT, R31, R27, PT ;  /* 0x0000001b1f00720c */ /* 0x000fe40003f04270 */
[----:B------:R-:W-:-:S05]  /*4370*/  LOP3.LUT R30, R14, 0xffff, RZ, 0xc0, !PT ;  /* 0x0000ffff0e1e7812 */ /* 0x000fca00078ec0ff */
[----:B------:R-:W0:Y:S06]  /*4380*/  SHFL.DOWN PT, R29, R30, 0x2, R27 ;  /* 0x084000001e1d7989 */ /* 0x000e2c00000e001b */
[----:B0-----:R-:W-:-:S05]  /*4390*/  @!P0 HADD2 R29, R29.H0_H0, R14.H0_H0 ;  /* 0x2000000e1d1d8230 */ /* 0x001fca0000000800 */
[----:B------:R-:W-:Y:S02]  /*43a0*/  @!P0 PRMT R14, R29, 0x7610, R14 ;  /* 0x000076101d0e8816 */ /* 0x000fe4000000000e */
[----:B------:R-:W-:Y:S01]  /*43b0*/  ISETP.GT.AND P0, PT, R8, R27, PT ;  /* 0x0000001b0800720c */ /* 0x000fe20003f04270 */
[----:B------:R-:W-:Y:S01]  /*43c0*/  VIADD R8, R28, 0x8 ;  /* 0x000000081c087836 */ /* 0x000fe20000000000 */
[----:B------:R-:W-:-:S05]  /*43d0*/  LOP3.LUT R31, R14, 0xffff, RZ, 0xc0, !PT ;  /* 0x0000ffff0e1f7812 */ /* 0x000fca00078ec0ff */
[----:B------:R-:W0:Y:S06]  /*43e0*/  SHFL.DOWN PT, R29, R31, 0x4, R27 ;  /* 0x088000001f1d7989 */ /* 0x000e2c00000e001b */
[----:B0-----:R-:W-:-:S05]  /*43f0*/  @!P0 HADD2 R29, R29.H0_H0, R14.H0_H0 ;  /* 0x2000000e1d1d8230 */ /* 0x001fca0000000800 */
[----:B------:R-:W-:Y:S02]  /*4400*/  @!P0 PRMT R14, R29, 0x7610, R14 ;  /* 0x000076101d0e8816 */ /* 0x000fe4000000000e */
[----:B------:R-:W-:Y:S02]  /*4410*/  ISETP.GT.AND P0, PT, R8, R27, PT ;  /* 0x0000001b0800720c */ /* 0x000fe40003f04270 */
[----:B------:R-:W-:Y:S01]  /*4420*/  LOP3.LUT R30, R14, 0xffff, RZ, 0xc0, !PT ;  /* 0x0000ffff0e1e7812 */ /* 0x000fe200078ec0ff */
[----:B------:R-:W0:Y:S04]  /*4430*/  LDC.64 R8, c[0x0][0x390] ;  /* 0x0000e400ff087b82 */ /* 0x000e280000000a00 */
[----:B------:R-:W1:Y:S06]  /*4440*/  SHFL.DOWN PT, R29, R30, 0x8, R27 ;  /* 0x090000001e1d7989 */ /* 0x000e6c00000e001b */
[----:B-1----:R-:W-:-:S05]  /*4450*/  @!P0 HADD2 R29, R29.H0_H0, R14.H0_H0 ;  /* 0x2000000e1d1d8230 */ /* 0x002fca0000000800 */
[----:B------:R-:W-:Y:S02]  /*4460*/  @!P0 PRMT R14, R29, 0x7610, R14 ;  /* 0x000076101d0e8816 */ /* 0x000fe4000000000e */
[----:B------:R-:W-:Y:S01]  /*4470*/  ISETP.NE.AND P0, PT, R26, 0x65, PT ;  /* 0x000000651a00780c */ /* 0x000fe20003f05270 */
[----:B------:R-:W-:Y:S01]  /*4480*/  VIADD R26, R28, 0x10 ;  /* 0x000000101c1a7836 */ /* 0x000fe20000000000 */
[----:B------:R-:W-:Y:S02]  /*4490*/  LOP3.LUT R33, R14, 0xffff, RZ, 0xc0, !PT ;  /* 0x0000ffff0e217812 */ /* 0x000fe400078ec0ff */
[----:B0-----:R-:W-:Y:S02]  /*44a0*/  IADD3 R29, P3, PT, R8, 0x80, RZ ;  /* 0x00000080081d7810 */ /* 0x001fe40007f7e0ff */
[----:B------:R-:W-:Y:S01]  /*44b0*/  ISETP.GT.AND P2, PT, R26, R27, PT ;  /* 0x0000001b1a00720c */ /* 0x000fe20003f44270 */
[----:B------:R-:W0:Y:S02]  /*44c0*/  SHFL.DOWN PT, R31, R33, 0x10, R27 ;  /* 0x0a000000211f7989 */ /* 0x000e2400000e001b */
[----:B------:R-:W-:-:S04]  /*44d0*/  IMAD.X R30, RZ, RZ, R9, P3 ;  /* 0x000000ffff1e7224 */ /* 0x000fc800018e0609 */
[----:B------:R-:W-:-:S06]  /*44e0*/  VOTE.ALL P0, P0 ;  /* 0x0000000000ff7806 */ /* 0x000fcc0000000000 */
[----:B0-----:R-:W-:-:S05]  /*44f0*/  @!P2 HADD2 R31, R31.H0_H0, R14.H0_H0 ;  /* 0x2000000e1f1fa230 */ /* 0x001fca0000000800 */
[----:B------:R-:W-:-:S07]  /*4500*/  @!P2 PRMT R14, R31, 0x7610, R14 ;  /* 0x000076101f0ea816 */ /* 0x000fce000000000e */
.L_x_296:
[----:B------:R-:W-:Y:S05]  /*4510*/  @!P0 BRA `(.L_x_243) ;  /* 0x0000000400188947 */ /* 0x000fea0003800000 */
[----:B------:R-:W-:-:S07]  /*4520*/  IMAD.MOV.U32 R31, RZ, RZ, 0x2b4 ;  /* 0x000002b4ff1f7424 */ /* 0x000fce00078e00ff */
.L_x_249:
        /* <DEDUP_REMOVED lines=11> */
.L_x_299:
[C---:B------:R-:W-:Y:S02]  /*45e0*/  PRMT R26, R33.reuse, 0x7610, R26 ;  /* 0x00007610211a7816 */ /* 0x040fe4000000001a */
[----:B------:R-:W-:Y:S01]  /*45f0*/  PRMT R33, R33, 0x7632, R33 ;  /* 0x0000763221217816 */ /* 0x000fe20000000021 */
[----:B------:R-:W-:Y:S06]  /*4600*/  @!P0 BRA `(.L_x_245) ;  /* 0x0000000000308947 */ /* 0x000fec0003800000 */
[----:B------:R-:W-:-:S07]  /*4610*/  IMAD.MOV.U32 R27, RZ, RZ, R31 ;  /* 0x000000ffff1b7224 */ /* 0x000fce00078e001f */
.L_x_247:
        /* <DEDUP_REMOVED lines=8> */
.L_x_302:
[----:B------:R-:W-:Y:S05]  /*46a0*/  @P0 BRA `(.L_x_247) ;  /* 0xfffffffc00dc0947 */ /* 0x000fea000383ffff */
[C---:B------:R-:W-:Y:S02]  /*46b0*/  PRMT R26, R33.reuse, 0x7610, R26 ;  /* 0x00007610211a7816 */ /* 0x040fe4000000001a */
[----:B------:R-:W-:-:S07]  /*46c0*/  PRMT R33, R33, 0x7632, R33 ;  /* 0x0000763221217816 */ /* 0x000fce0000000021 */
.L_x_245:
[----:B------:R-:W-:Y:S01]  /*46d0*/  UMOV UR5, 0xffffffff ;  /* 0xffffffff00057882 */ /* 0x000fe20000000000 */
[----:B------:R-:W-:-:S04]  /*46e0*/  PRMT R35, R26, 0x9910, RZ ;  /* 0x000099101a237816 */ /* 0x000fc800000000ff */
[----:B------:R-:W-:Y:S01]  /*46f0*/  ISETP.NE.AND P0, PT, R35, 0x65, PT ;  /* 0x000000652300780c */ /* 0x000fe20003f05270 */
[----:B------:R-:W-:-:S12]  /*4700*/  BRA.DIV UR5, `(.L_x_248) ;  /* 0x0000002205507947 */ /* 0x000fd8000b800000 */
[----:B------:R-:W-:Y:S01]  /*4710*/  VOTE.ANY R26, PT, !P0 ;  /* 0x00000000001a7806 */ /* 0x000fe200040e0100 */
[----:B------:R-:W-:Y:S01]  /*4720*/  VIADD R13, R13, 0xffffffe0 ;  /* 0xffffffe00d0d7836 */ /* 0x000fe20000000000 */
[----:B------:R-:W-:Y:S02]  /*4730*/  LOP3.LUT R8, R33, 0xffff, RZ, 0xc0, !PT ;  /* 0x0000ffff21087812 */ /* 0x000fe400078ec0ff */
[----:B------:R-:W-:-:S05]  /*4740*/  LOP3.LUT R26, R26, 0x80000000, R37, 0xec, !PT ;  /* 0x800000001a1a7812 */ /* 0x000fca00078eec25 */
[----:B------:R-:W-:-:S05]  /*4750*/  VIADD R9, R26, 0xffffffff ;  /* 0xffffffff1a097836 */ /* 0x000fca0000000000 */
[----:B------:R-:W-:-:S04]  /*4760*/  LOP3.LUT R9, R26, R9, RZ, 0xc, !PT ;  /* 0x000000091a097212 */ /* 0x000fc800078e0cff */
[----:B------:R-:W0:Y:S02]  /*4770*/  POPC R27, R9 ;  /* 0x00000009001b7309 */ /* 0x000e240000000000 */
[----:B0-----:R-:W0:Y:S01]  /*4780*/  SHFL.DOWN PT, R8, R8, 0x1, R27 ;  /* 0x0820000008087989 */ /* 0x001e2200000e001b */
[----:B------:R-:W-:-:S13]  /*4790*/  ISETP.GE.AND P0, PT, R28, R27, PT ;  /* 0x0000001b1c00720c */ /* 0x000fda0003f06270 */
[----:B0-----:R-:W-:-:S05]  /*47a0*/  @!P0 HADD2 R26, R8.H0_H0, R33.H0_H0 ;  /* 0x20000021081a8230 */ /* 0x001fca0000000800 */
[----:B------:R-:W-:Y:S01]  /*47b0*/  @!P0 PRMT R33, R26, 0x7610, R33 ;  /* 0x000076101a218816 */ /* 0x000fe20000000021 */
[----:B------:R-:W-:-:S03]  /*47c0*/  VIADD R26, R28, 0x2 ;  /* 0x000000021c1a7836 */ /* 0x000fc60000000000 */
[----:B------:R-:W-:Y:S02]  /*47d0*/  LOP3.LUT R9, R33, 0xffff, RZ, 0xc0, !PT ;  /* 0x0000ffff21097812 */ /* 0x000fe400078ec0ff */
[----:B------:R-:W-:-:S03]  /*47e0*/  ISETP.GT.AND P0, PT, R26, R27, PT ;  /* 0x0000001b1a00720c */ /* 0x000fc60003f04270 */
[----:B------:R-:W0:Y:S10]  /*47f0*/  SHFL.DOWN PT, R26, R9, 0x2, R27 ;  /* 0x08400000091a7989 */ /* 0x000e3400000e001b */
[----:B0-----:R-:W-:-:S05]  /*4800*/  @!P0 HADD2 R26, R26.H0_H0, R33.H0_H0 ;  /* 0x200000211a1a8230 */ /* 0x001fca0000000800 */
[----:B------:R-:W-:Y:S01]  /*4810*/  @!P0 PRMT R33, R26, 0x7610, R33 ;  /* 0x000076101a218816 */ /* 0x000fe20000000021 */
[----:B------:R-:W-:-:S05]  /*4820*/  VIADD R26, R28, 0x4 ;  /* 0x000000041c1a7836 */ /* 0x000fca0000000000 */
[----:B------:R-:W-:Y:S02]  /*4830*/  ISETP.GT.AND P0, PT, R26, R27, PT ;  /* 0x0000001b1a00720c */ /* 0x000fe40003f04270 */
[----:B------:R-:W-:-:S05]  /*4840*/  LOP3.LUT R26, R33, 0xffff, RZ, 0xc0, !PT ;  /* 0x0000ffff211a7812 */ /* 0x000fca00078ec0ff */
[----:B------:R-:W0:Y:S06]  /*4850*/  SHFL.DOWN PT, R8, R26, 0x4, R27 ;  /* 0x088000001a087989 */ /* 0x000e2c00000e001b */
        /* <DEDUP_REMOVED lines=8> */
[----:B------:R-:W-:Y:S01]  /*48e0*/  VIADD R8, R28, 0x10 ;  /* 0x000000101c087836 */ /* 0x000fe20000000000 */
[----:B------:R-:W-:Y:S02]  /*48f0*/  ISETP.NE.AND P0, PT, R35, 0x65, PT ;  /* 0x000000652300780c */ /* 0x000fe40003f05270 */
[----:B------:R-:W-:Y:S02]  /*4900*/  LOP3.LUT R26, R33, 0xffff, RZ, 0xc0, !PT ;  /* 0x0000ffff211a7812 */ /* 0x000fe400078ec0ff */
[----:B------:R-:W-:-:S03]  /*4910*/  ISETP.GT.AND P2, PT, R8, R27, PT ;  /* 0x0000001b0800720c */ /* 0x000fc60003f44270 */
[----:B------:R-:W0:Y:S06]  /*4920*/  SHFL.DOWN PT, R8, R26, 0x10, R27 ;  /* 0x0a0000001a087989 */ /* 0x000e2c00000e001b */
[----:B------:R-:W-:-:S04]  /*4930*/  VOTE.ALL P0, P0 ;  /* 0x0000000000ff7806 */ /* 0x000fc80000000000 */
[----:B0-----:R-:W-:-:S05]  /*4940*/  @!P2 HADD2 R8, R8.H0_H0, R33.H0_H0 ;  /* 0x200000210808a230 */ /* 0x001fca0000000800 */
[----:B------:R-:W-:-:S05]  /*4950*/  @!P2 PRMT R33, R8, 0x7610, R33 ;  /* 0x000076100821a816 */ /* 0x000fca0000000021 */
[----:B------:R-:W-:-:S07]  /*4960*/  HADD2 R14, R33.H0_H0, R14.H0_H0 ;  /* 0x2000000e210e7230 */ /* 0x000fce0000000800 */
.L_x_311:
[----:B------:R-:W-:Y:S05]  /*4970*/  @P0 BRA `(.L_x_249) ;  /* 0xfffffff800ec0947 */ /* 0x000fea000383ffff */
.L_x_243:
        /* <DEDUP_REMOVED lines=15> */
.L_x_251:
[----:B------:R-:W-:Y:S05]  /*4a70*/  BSYNC.RECONVERGENT B0 ;  /* 0x0000000000007941 */ /* 0x000fea0003800200 */
.L_x_250:
[----:B------:R0:W-:Y:S01]  /*4a80*/  @!P0 STS.U16 [R13+0x40], R14 ;  /* 0x0000400e0d008388 */ /* 0x0001e20000000400 */
[----:B------:R-:W-:-:S07]  /*4a90*/  @!P0 PRMT R12, R14, 0x7610, R12 ;  /* 0x000076100e0c8816 */ /* 0x000fce000000000c */
.L_x_237:
[----:B------:R-:W2:Y:S01]  /*4aa0*/  S2R R8, SR_TID.X ;  /* 0x0000000000087919 */ /* 0x000ea20000002100 */
[----:B------:R-:W-:Y:S05]  /*4ab0*/  WARPSYNC.ALL ;  /* 0x0000000000007948 */ /* 0x000fea0003800000 */
[----:B------:R-:W-:Y:S01]  /*4ac0*/  BAR.SYNC.DEFER_BLOCKING 0x0 ;  /* 0x0000000000007b1d */ /* 0x000fe20000010000 */
[----:B--2---:R-:W-:-:S13]  /*4ad0*/  ISETP.NE.AND P0, PT, R8, RZ, PT ;  /* 0x000000ff0800720c */ /* 0x004fda0003f05270 */
[----:B-1----:R-:W0:Y:S01]  /*4ae0*/  @P0 S2R R9, SR_CgaCtaId ;  /* 0x0000000000090919 */ /* 0x002e220000008800 */
[----:B------:R-:W-:-:S04]  /*4af0*/  @P0 MOV R8, 0x400 ;  /* 0x0000040000080802 */ /* 0x000fc80000000f00 */
[----:B0-----:R-:W-:-:S05]  /*4b00*/  @P0 LEA R13, R9, R8, 0x18 ;  /* 0x00000008090d0211 */ /* 0x001fca00078ec0ff */
[----:B------:R-:W0:Y:S02]  /*4b10*/  @P0 LDS.U16 R9, [R13+0x40] ;  /* 0x000040000d090984 */ /* 0x000e240000000400 */
[----:B0-----:R-:W-:-:S04]  /*4b20*/  @P0 HADD2 R12, R9.H0_H0, R12.H0_H0 ;  /* 0x2000000c090c0230 */ /* 0x001fc80000000800 */
        /* <DEDUP_REMOVED lines=26> */
.L_x_236:
[----:B------:R-:W-:Y:S01]  /*4cd0*/  PRMT R25, R25, 0x5410, R4 ;  /* 0x0000541019197816 */ /* 0x000fe20000000004 */
[----:B------:R-:W0:Y:S01]  /*4ce0*/  S2UR UR7, SR_CgaCtaId ;  /* 0x00000000000779c3 */ /* 0x000e220000008800 */
[----:B------:R-:W1:Y:S01]  /*4cf0*/  S2R R4, SR_TID.X ;  /* 0x0000000000047919 */ /* 0x000e620000002100 */
[----:B------:R-:W2:Y:S01]  /*4d00*/  LDCU UR8, c[0x0][0x3a0] ;  /* 0x00007400ff0877ac */ /* 0x000ea20008000800 */
[----:B------:R-:W-:-:S05]  /*4d10*/  PRMT R8, R8, 0x5410, R9 ;  /* 0x0000541008087816 */ /* 0x000fca0000000009 */
[----:B------:R-:W-:Y:S01]  /*4d20*/  BAR.SYNC.DEFER_BLOCKING 0x0 ;  /* 0x0000000000007b1d */ /* 0x000fe20000010000 */
[----:B------:R-:W-:Y:S02]  /*4d30*/  PRMT R5, R5, 0x5410, R10 ;  /* 0x0000541005057816 */ /* 0x000fe4000000000a */
[----:B------:R-:W-:Y:S02]  /*4d40*/  PRMT R6, R6, 0x5410, R11 ;  /* 0x0000541006067816 */ /* 0x000fe4000000000b */
[----:B------:R-:W-:Y:S01]  /*4d50*/  PRMT R7, R7, 0x5410, R16 ;  /* 0x0000541007077816 */ /* 0x000fe20000000010 */
[----:B------:R-:W-:Y:S01]  /*4d60*/  UMOV UR5, 0x400 ;  /* 0x0000040000057882 */ /* 0x000fe20000000000 */
[----:B------:R-:W-:Y:S01]  /*4d70*/  PRMT R12, R12, 0x5410, R17 ;  /* 0x000054100c0c7816 */ /* 0x000fe20000000011 */
[----:B------:R-:W3:Y:S01]  /*4d80*/  LDCU.64 UR12, c[0x0][0x388] ;  /* 0x00007100ff0c77ac */ /* 0x000ee20008000a00 */
[----:B------:R-:W-:Y:S02]  /*4d90*/  PRMT R13, R13, 0x5410, R18 ;  /* 0x000054100d0d7816 */ /* 0x000fe40000000012 */
[----:B------:R-:W-:-:S02]  /*4da0*/  PRMT R14, R14, 0x5410, R19 ;  /* 0x000054100e0e7816 */ /* 0x000fc40000000013 */
[----:B------:R-:W-:Y:S01]  /*4db0*/  PRMT R15, R15, 0x5410, R26 ;  /* 0x000054100f0f7816 */ /* 0x000fe2000000001a */
[----:B--2---:R-:W-:Y:S01]  /*4dc0*/  UIADD3 UR8, UPT, UPT, -UR9, UR8, URZ ;  /* 0x0000000809087290 */ /* 0x004fe2000fffe1ff */
[----:B------:R-:W-:Y:S02]  /*4dd0*/  PRMT R20, R20, 0x5410, R27 ;  /* 0x0000541014147816 */ /* 0x000fe4000000001b */
[----:B------:R-:W-:Y:S01]  /*4de0*/  PRMT R21, R21, 0x5410, R28 ;  /* 0x0000541015157816 */ /* 0x000fe2000000001c */
[----:B0-----:R-:W-:Y:S01]  /*4df0*/  ULEA UR5, UR7, UR5, 0x18 ;  /* 0x0000000507057291 */ /* 0x001fe2000f8ec0ff */
[----:B------:R-:W-:Y:S01]  /*4e00*/  PRMT R22, R22, 0x5410, R29 ;  /* 0x0000541016167816 */ /* 0x000fe2000000001d */
[----:B------:R-:W-:Y:S01]  /*4e10*/  IMAD.U32 R30, RZ, RZ, UR8 ;  /* 0x00000008ff1e7e24 */ /* 0x000fe2000f8e00ff */
[----:B------:R-:W-:Y:S01]  /*4e20*/  PRMT R23, R23, 0x5410, R24 ;  /* 0x0000541017177816 */ /* 0x000fe20000000018 */
[----:B------:R-:W-:Y:S01]  /*4e30*/  STS [R3], R25 ;  /* 0x0000001903007388 */ /* 0x000fe20000000800 */
[----:B-1----:R-:W-:-:S03]  /*4e40*/  ISETP.NE.AND P0, PT, R4, RZ, PT ;  /* 0x000000ff0400720c */ /* 0x002fc60003f05270 */
[----:B------:R-:W-:Y:S01]  /*4e50*/  STS [R3+0x4], R8 ;  /* 0x0000040803007388 */ /* 0x000fe20000000800 */
[----:B------:R-:W-:-:S03]  /*4e60*/  LOP3.LUT R26, R4, 0x1f, RZ, 0xc0, !PT ;  /* 0x0000001f041a7812 */ /* 0x000fc600078ec0ff */
        /* <DEDUP_REMOVED lines=10> */
[----:B------:R0:W-:Y:S01]  /*4f10*/  STS [R3+0x30], R23 ;  /* 0x0000301703007388 */ /* 0x0001e20000000800 */
[----:B------:R-:W-:-:S03]  /*4f20*/  NOP ;  /* 0x0000000000007918 */ /* 0x000fc60000000000 */
[----:B------:R-:W-:Y:S01]  /*4f30*/  LDS.U16 R20, [R2] ;  /* 0x0000000002147984 */ /* 0x000fe20000000400 */
[----:B0-----:R-:W-:-:S03]  /*4f40*/  LOP3.LUT R3, R4, 0x3e0, RZ, 0xc0, !PT ;  /* 0x000003e004037812 */ /* 0x001fc600078ec0ff */
[----:B------:R-:W-:Y:S01]  /*4f50*/  LDS.U16 R24, [R2+0x40] ;  /* 0x0000400002187984 */ /* 0x000fe20000000400 */
[----:B------:R-:W-:-:S03]  /*4f60*/  LOP3.LUT R4, R4, 0x3e0, RZ, 0xc0, !PT ;  /* 0x000003e004047812 */ /* 0x000fc600078ec0ff */
[----:B------:R-:W-:Y:S01]  /*4f70*/  LDS.U16 R27, [R2+0x80] ;  /* 0x00008000021b7984 */ /* 0x000fe20000000400 */
[--C-:B------:R-:W-:Y:S02]  /*4f80*/  IMAD R3, R3, 0x1a, R26.reuse ;  /* 0x0000001a03037824 */ /* 0x100fe400078e021a */
[----:B------:R-:W-:Y:S01]  /*4f90*/  IMAD R26, R4, 0x1a, R26 ;  /* 0x0000001a041a7824 */ /* 0x000fe200078e021a */
[----:B------:R-:W-:Y:S01]  /*4fa0*/  LDS.U16 R22, [R2+0xc0] ;  /* 0x0000c00002167984 */ /* 0x000fe20000000400 */
[C---:B------:R-:W-:Y:S02]  /*4fb0*/  VIADD R28, R3.reuse, 0x20 ;  /* 0x00000020031c7836 */ /* 0x040fe40000000000 */
[----:B------:R-:W-:Y:S01]  /*4fc0*/  VIADD R4, R26, 0x100 ;  /* 0x000001001a047836 */ /* 0x000fe20000000000 */
        /* <DEDUP_REMOVED lines=21> */
[----:B------:R0:W-:Y:S04]  /*5120*/  LDS.U16 R16, [R2+0x640] ;  /* 0x0006400002107984 */ /* 0x0001e80000000400 */
[----:B------:R-:W-:Y:S01]  /*5130*/  @!P0 STS [UR5+0x6800], R30 ;  /* 0x0068001eff008988 */ /* 0x000fe20008000805 */
[----:B------:R-:W-:Y:S01]  /*5140*/  BAR.SYNC.DEFER_BLOCKING 0x0 ;  /* 0x0000000000007b1d */ /* 0x000fe20000010000 */
[----:B0-----:R-:W-:-:S05]  /*5150*/  VIADD R2, R3, 0x80 ;  /* 0x0000008003027836 */ /* 0x001fca0000000000 */
[----:B------:R-:W0:Y:S02]  /*5160*/  LDS R18, [UR5+0x6800] ;  /* 0x00680005ff127984 */ /* 0x000e240008000800 */
[-C--:B0-----:R-:W-:Y:S01]  /*5170*/  ISETP.GE.AND P1, PT, R28, R18.reuse, PT ;  /* 0x000000121c00720c */ /* 0x081fe20003f26270 */
[C---:B------:R-:W-:Y:S01]  /*5180*/  VIADD R28, R3.reuse, 0x60 ;  /* 0x00000060031c7836 */ /* 0x040fe20000000000 */
[-C--:B------:R-:W-:Y:S01]  /*5190*/  ISETP.GE.AND P0, PT, R0, R18.reuse, PT ;  /* 0x000000120000720c */ /* 0x080fe20003f06270 */
[----:B------:R-:W-:Y:S01]  /*51a0*/  VIADD R3, R3, 0xa0 ;  /* 0x000000a003037836 */ /* 0x000fe20000000000 */
[-C--:B------:R-:W-:Y:S02]  /*51b0*/  ISETP.GE.AND P6, PT, R2, R18.reuse, PT ;  /* 0x000000120200720c */ /* 0x080fe40003fc6270 */
[-C--:B------:R-:W-:Y:S01]  /*51c0*/  ISETP.GE.AND P2, PT, R28, R18.reuse, PT ;  /* 0x000000121c00720c */ /* 0x080fe20003f46270 */
[----:B------:R-:W-:Y:S01]  /*51d0*/  VIADD R28, R26, 0x160 ;  /* 0x000001601a1c7836 */ /* 0x000fe20000000000 */
[----:B------:R-:W-:-:S02]  /*51e0*/  ISETP.GE.AND P5, PT, R3, R18, PT ;  /* 0x000000120300720c */ /* 0x000fc40003fa6270 */
[----:B------:R-:W-:Y:S02]  /*51f0*/  IADD3 R3, P3, PT, R0, UR9, RZ ;  /* 0x0000000900037c10 */ /* 0x000fe4000ff7e0ff */
[----:B------:R-:W-:Y:S01]  /*5200*/  ISETP.GE.AND P4, PT, R28, R18, PT ;  /* 0x000000121c00720c */ /* 0x000fe20003f86270 */
[----:B------:R-:W-:Y:S02]  /*5210*/  VIADD R28, R26, 0x1e0 ;  /* 0x000001e01a1c7836 */ /* 0x000fe40000000000 */
[----:B------:R-:W-:Y:S01]  /*5220*/  IMAD.X R0, RZ, RZ, RZ, P3 ;  /* 0x000000ffff007224 */ /* 0x000fe200018e06ff */
[----:B---3--:R-:W-:-:S04]  /*5230*/  LEA R2, P3, R3, UR12, 0x1 ;  /* 0x0000000c03027c11 */ /* 0x008fc8000f8608ff */
[----:B------:R-:W-:Y:S02]  /*5240*/  LEA.HI.X R3, R3, UR13, R0, 0x1, P3 ;  /* 0x0000000d03037c11 */ /* 0x000fe400098f0c00 */
[----:B------:R-:W0:Y:S01]  /*5250*/  S2R R0, SR_TID.X ;  /* 0x0000000000007919 */ /* 0x000e220000002100 */
[-C--:B------:R-:W-:Y:S02]  /*5260*/  ISETP.GE.AND P3, PT, R28, R18.reuse, PT ;  /* 0x000000121c00720c */ /* 0x080fe40003f66270 */
[----:B------:R1:W-:Y:S01]  /*5270*/  @!P1 STG.E.U16 desc[UR10][R2.64+0x40], R24 ;  /* 0x0000401802009986 */ /* 0x0003e2000c10150a */
[----:B------:R-:W-:Y:S01]  /*5280*/  ISETP.GE.AND P1, PT, R4, R18, PT ;  /* 0x000000120400720c */ /* 0x000fe20003f26270 */
[C---:B------:R-:W-:Y:S02]  /*5290*/  VIADD R4, R26.reuse, 0x120 ;  /* 0x000001201a047836 */ /* 0x040fe40000000000 */
[----:B------:R2:W-:Y:S01]  /*52a0*/  @!P0 STG.E.U16 desc[UR10][R2.64], R20 ;  /* 0x0000001402008986 */ /* 0x0005e2000c10150a */
[----:B------:R-:W-:-:S02]  /*52b0*/  VIADD R26, R26, 0x200 ;  /* 0x000002001a1a7836 */ /* 0x000fc40000000000 */
[-C--:B------:R-:W-:Y:S01]  /*52c0*/  ISETP.GE.AND P0, PT, R4, R18.reuse, PT ;  /* 0x000000120400720c */ /* 0x080fe20003f06270 */
[----:B------:R-:W-:Y:S02]  /*52d0*/  @!P2 STG.E.U16 desc[UR10][R2.64+0xc0], R22 ;  /* 0x0000c0160200a986 */ /* 0x000fe4000c10150a */
[-C--:B------:R-:W-:Y:S02]  /*52e0*/  ISETP.GE.AND P2, PT, R26, R18.reuse, PT ;  /* 0x000000121a00720c */ /* 0x080fe40003f46270 */
[----:B------:R-:W-:Y:S01]  /*52f0*/  @!P6 STG.E.U16 desc[UR10][R2.64+0x100], R14 ;  /* 0x0001000e0200e986 */ /* 0x000fe2000c10150a */
[----:B------:R-:W-:-:S03]  /*5300*/  ISETP.GE.AND P6, PT, R36, R18, PT ;  /* 0x000000122400720c */ /* 0x000fc60003fc6270 */
[----:B------:R3:W-:Y:S01]  /*5310*/  @!P5 STG.E.U16 desc[UR10][R2.64+0x140], R12 ;  /* 0x0001400c0200d986 */ /* 0x0007e2000c10150a */
[----:B------:R-:W-:-:S03]  /*5320*/  ISETP.GE.AND P5, PT, R34, R18, PT ;  /* 0x000000122200720c */ /* 0x000fc60003fa6270 */
[----:B------:R4:W-:Y:S04]  /*5330*/  @!P0 STG.E.U16 desc[UR10][R2.64+0x240], R8 ;  /* 0x0002400802008986 */ /* 0x0009e8000c10150a */
[----:B------:R5:W-:Y:S01]  /*5340*/  @!P3 STG.E.U16 desc[UR10][R2.64+0x3c0], R37 ;  /* 0x0003c0250200b986 */ /* 0x000be2000c10150a */
[----:B0-----:R-:W-:-:S03]  /*5350*/  LOP3.LUT R4, R0, 0x3e0, RZ, 0xc0, !PT ;  /* 0x000003e000047812 */ /* 0x001fc600078ec0ff */
[----:B------:R-:W-:Y:S01]  /*5360*/  @!P1 STG.E.U16 desc[UR10][R2.64+0x200], R10 ;  /* 0x0002000a02009986 */ /* 0x000fe2000c10150a */
[----:B-1----:R-:W-:Y:S02]  /*5370*/  LOP3.LUT R24, R0, 0x1f, RZ, 0xc0, !PT ;  /* 0x0000001f00187812 */ /* 0x002fe400078ec0ff */
[----:B------:R-:W-:Y:S01]  /*5380*/  ISETP.GE.AND P1, PT, R32, R18, PT ;  /* 0x000000122000720c */ /* 0x000fe20003f26270 */
[C---:B--2---:R-:W-:Y:S01]  /*5390*/  IMAD R20, R4.reuse, 0x1a, RZ ;  /* 0x0000001a04147824 */ /* 0x044fe200078e02ff */
[----:B------:R-:W-:Y:S01]  /*53a0*/  @!P4 STG.E.U16 desc[UR10][R2.64+0x2c0], R6 ;  /* 0x0002c0060200c986 */ /* 0x000fe2000c10150a */
[----:B------:R-:W-:-:S03]  /*53b0*/  IMAD R4, R4, 0x1a, R24 ;  /* 0x0000001a04047824 */ /* 0x000fc600078e0218 */
[----:B------:R-:W-:Y:S01]  /*53c0*/  LOP3.LUT R20, R20, 0x1f, R0, 0xf8, !PT ;  /* 0x0000001f14147812 */ /* 0x000fe200078ef800 */
[C---:B---3--:R-:W-:Y:S01]  /*53d0*/  VIADD R12, R4.reuse, 0x140 ;  /* 0x00000140040c7836 */ /* 0x048fe20000000000 */
[----:B------:R0:W-:Y:S01]  /*53e0*/  @!P2 STG.E.U16 desc[UR10][R2.64+0x400], R35 ;  /* 0x000400230200a986 */ /* 0x0001e2000c10150a */
[----:B----4-:R-:W-:Y:S02]  /*53f0*/  VIADD R8, R4, 0x1a0 ;  /* 0x000001a004087836 */ /* 0x010fe40000000000 */
[C---:B------:R-:W-:Y:S01]  /*5400*/  VIADD R0, R20.reuse, 0x40 ;  /* 0x0000004014007836 */ /* 0x040fe20000000000 */
[----:B------:R1:W-:Y:S01]  /*5410*/  @!P6 STG.E.U16 desc[UR10][R2.64+0x500], R33 ;  /* 0x000500210200e986 */ /* 0x0003e2000c10150a */
[----:B------:R-:W-:Y:S01]  /*5420*/  VIADD R20, R20, 0xc0 ;  /* 0x000000c014147836 */ /* 0x000fe20000000000 */
[-C--:B------:R-:W-:Y:S01]  /*5430*/  ISETP.GE.AND P2, PT, R12, R18.reuse, PT ;  /* 0x000000120c00720c */ /* 0x080fe20003f46270 */
[----:B-----5:R-:W-:Y:S01]  /*5440*/  VIADD R37, R4, 0x220 ;  /* 0x0000022004257836 */ /* 0x020fe20000000000 */
[-C--:B------:R-:W-:Y:S01]  /*5450*/  ISETP.GE.AND P0, PT, R0, R18.reuse, PT ;  /* 0x000000120000720c */ /* 0x080fe20003f06270 */
[----:B------:R-:W-:Y:S01]  /*5460*/  VIADD R0, R4, 0xe0 ;  /* 0x000000e004007836 */ /* 0x000fe20000000000 */
[-C--:B------:R-:W-:Y:S01]  /*5470*/  ISETP.GE.AND P4, PT, R20, R18.reuse, PT ;  /* 0x000000121400720c */ /* 0x080fe20003f86270 */
[----:B------:R2:W-:Y:S01]  /*5480*/  @!P5 STG.E.U16 desc[UR10][R2.64+0x540], R31 ;  /* 0x0005401f0200d986 */ /* 0x0005e2000c10150a */
[-C--:B------:R-:W-:Y:S01]  /*5490*/  ISETP.GE.AND P5, PT, R8, R18.reuse, PT ;  /* 0x000000120800720c */ /* 0x080fe20003fa6270 */
[----:B0-----:R-:W-:Y:S01]  /*54a0*/  VIADD R35, R4, 0x240 ;  /* 0x0000024004237836 */ /* 0x001fe20000000000 */
[----:B------:R-:W-:Y:S01]  /*54b0*/  ISETP.GE.AND P3, PT, R0, R18, PT ;  /* 0x000000120000720c */ /* 0x000fe20003f66270 */
[C---:B------:R-:W-:Y:S01]  /*54c0*/  VIADD R0, R4.reuse, 0x180 ;  /* 0x0000018004007836 */ /* 0x040fe20000000000 */
[----:B------:R0:W-:Y:S01]  /*54d0*/  @!P1 STG.E.U16 desc[UR10][R2.64+0x5c0], R29 ;  /* 0x0005c01d02009986 */ /* 0x0001e2000c10150a */
[----:B-1----:R-:W-:-:S03]  /*54e0*/  VIADD R33, R4, 0x260 ;  /* 0x0000026004217836 */ /* 0x002fc60000000000 */
[-C--:B------:R-:W-:Y:S01]  /*54f0*/  ISETP.GE.AND P6, PT, R0, R18.reuse, PT ;  /* 0x000000120000720c */ /* 0x080fe20003fc6270 */
[C---:B------:R-:W-:Y:S01]  /*5500*/  VIADD R0, R4.reuse, 0x1c0 ;  /* 0x000001c004007836 */ /* 0x040fe20000000000 */
[----:B------:R-:W-:Y:S01]  /*5510*/  @!P0 STG.E.U16 desc[UR10][R2.64+0x80], R27 ;  /* 0x0000801b02008986 */ /* 0x000fe2000c10150a */
[----:B--2---:R-:W-:Y:S01]  /*5520*/  VIADD R31, R4, 0x2c0 ;  /* 0x000002c0041f7836 */ /* 0x004fe20000000000 */
[-C--:B------:R-:W-:Y:S02]  /*5530*/  ISETP.GE.AND P0, PT, R37, R18.reuse, PT ;  /* 0x000000122500720c */ /* 0x080fe40003f06270 */
[----:B------:R1:W-:Y:S01]  /*5540*/  @!P4 STG.E.U16 desc[UR10][R2.64+0x180], R25 ;  /* 0x000180190200c986 */ /* 0x0003e2000c10150a */
[-C--:B------:R-:W-:Y:S01]  /*5550*/  ISETP.GE.AND P1, PT, R0, R18.reuse, PT ;  /* 0x000000120000720c */ /* 0x080fe20003f26270 */
[----:B0-----:R-:W-:Y:S01]  /*5560*/  VIADD R29, R4, 0x300 ;  /* 0x00000300041d7836 */ /* 0x001fe20000000000 */
[-C--:B------:R-:W-:Y:S01]  /*5570*/  ISETP.GE.AND P4, PT, R35, R18.reuse, PT ;  /* 0x000000122300720c */ /* 0x080fe20003f86270 */
[----:B------:R0:W-:Y:S01]  /*5580*/  @!P3 STG.E.U16 desc[UR10][R2.64+0x1c0], R23 ;  /* 0x0001c0170200b986 */ /* 0x0001e2000c10150a */
[----:B------:R-:W-:-:S03]  /*5590*/  ISETP.GE.AND P3, PT, R33, R18, PT ;  /* 0x000000122100720c */ /* 0x000fc60003f66270 */
[----:B------:R0:W-:Y:S01]  /*55a0*/  @!P2 STG.E.U16 desc[UR10][R2.64+0x280], R19 ;  /* 0x000280130200a986 */ /* 0x0001e2000c10150a */
[-C--:B------:R-:W-:Y:S01]  /*55b0*/  ISETP.GE.AND P2, PT, R31, R18.reuse, PT ;  /* 0x000000121f00720c */ /* 0x080fe20003f46270 */
[----:B-1----:R-:W-:Y:S02]  /*55c0*/  VIADD R25, R4, 0x320 ;  /* 0x0000032004197836 */ /* 0x002fe40000000000 */
        /* <DEDUP_REMOVED lines=9> */
[----:B------:R0:W-:Y:S01]  /*5660*/  @!P6 STG.E.U16 desc[UR10][R2.64+0x600], R5 ;  /* 0x000600050200e986 */ /* 0x0001e2000c10150a */
[----:B------:R-:W-:Y:S05]  /*5670*/  @P5 EXIT ;  /* 0x000000000000594d */ /* 0x000fea0003800000 */
[----:B------:R-:W-:Y:S01]  /*5680*/  STG.E.U16 desc[UR10][R2.64+0x640], R16 ;  /* 0x0006401002007986 */ /* 0x000fe2000c10150a */
[----:B------:R-:W-:Y:S05]  /*5690*/  EXIT ;  /* 0x000000000000794d */ /* 0x000fea0003800000 */
.L_x_221:
[----:B------:R-:W-:Y:S01]  /*56a0*/  BSSY B1, `(.L_x_252) ;  /* 0x0000006000017945 */ /* 0x000fe20003800000 */
[----:B------:R-:W-:Y:S01]  /*56b0*/  PLOP3.LUT P0, PT, P0, PT, PT, 0x8, 0x80 ;  /* 0x000000000080781c */ /* 0x000fe2000070e170 */
[----:B------:R-:W-:-:S12]  /*56c0*/  IMAD.MOV.U32 R26, RZ, RZ, -0x1 ;  /* 0xffffffffff1a7424 */ /* 0x000fd800078e00ff */
[----:B------:R-:W-:Y:S05]  /*56d0*/  WARPSYNC.COLLECTIVE R26, `(.L_x_253) ;  /* 0x000000001a087348 */ /* 0x000fea0003c00000 */
[----:B------:R-:W-:Y:S01]  /*56e0*/  VOTE.ANY P0, P0 ;  /* 0x0000000000ff7806 */ /* 0x000fe20000000100 */
[----:B------:R-:W-:-:S12]  /*56f0*/  ENDCOLLECTIVE ;  /* 0x000000000000791b */ /* 0x000fd80003800000 */
.L_x_253:
[----:B------:R-:W-:Y:S05]  /*5700*/  BSYNC B1 ;  /* 0x0000000000017941 */ /* 0x000fea0003800000 */
.L_x_252:
[----:B------:R-:W-:Y:S05]  /*5710*/  BRA `(.L_x_254) ;  /* 0xffffffbc00dc7947 */ /* 0x000fea000383ffff */
.L_x_223:
[----:B------:R-:W-:Y:S01]  /*5720*/  BSSY B1, `(.L_x_255) ;  /* 0x0000006000017945 */ /* 0x000fe20003800000 */
[----:B------:R-:W-:Y:S01]  /*5730*/  PLOP3.LUT P0, PT, P0, PT, PT, 0x8, 0x80 ;  /* 0x000000000080781c */ /* 0x000fe2000070e170 */
[----:B------:R-:W-:-:S12]  /*5740*/  IMAD.MOV.U32 R26, RZ, RZ, -0x1 ;  /* 0xffffffffff1a7424 */ /* 0x000fd800078e00ff */
[----:B------:R-:W-:Y:S05]  /*5750*/  WARPSYNC.COLLECTIVE R26, `(.L_x_256) ;  /* 0x000000001a087348 */ /* 0x000fea0003c00000 */
[----:B------:R-:W-:Y:S01]  /*5760*/  VOTE.ANY P0, P0 ;  /* 0x0000000000ff7806 */ /* 0x000fe20000000100 */
[----:B------:R-:W-:-:S12]  /*5770*/  ENDCOLLECTIVE ;  /* 0x000000000000791b */ /* 0x000fd80003800000 */
.L_x_256:
[----:B------:R-:W-:Y:S05]  /*5780*/  BSYNC B1 ;  /* 0x0000000000017941 */ /* 0x000fea0003800000 */
.L_x_255:
[----:B------:R-:W-:Y:S05]  /*5790*/  BRA `(.L_x_257) ;  /* 0xffffffbc00ec7947 */ /* 0x000fea000383ffff */
.L_x_225:
[----:B------:R-:W0:Y:S01]  /*57a0*/  S2R R8, SR_GEMASK ;  /* 0x0000000000087919 */ /* 0x000e220000003c00 */
[----:B------:R-:W-:Y:S01]  /*57b0*/  BSSY B1, `(.L_x_258) ;  /* 0x0000006000017945 */ /* 0x000fe20003800000 */
[----:B------:R-:W-:Y:S01]  /*57c0*/  PLOP3.LUT P2, PT, P0, PT, PT, 0x8, 0x80 ;  /* 0x000000000080781c */ /* 0x000fe2000074e170 */
[----:B------:R-:W-:-:S12]  /*57d0*/  IMAD.MOV.U32 R26, RZ, RZ, -0x1 ;  /* 0xffffffffff1a7424 */ /* 0x000fd800078e00ff */
[----:B0-----:R-:W-:Y:S05]  /*57e0*/  WARPSYNC.COLLECTIVE R26, `(.L_x_259) ;  /* 0x000000001a087348 */ /* 0x001fea0003c00000 */
[----:B------:R-:W-:Y:S01]  /*57f0*/  VOTE.ANY R26, PT, P2 ;  /* 0x00000000001a7806 */ /* 0x000fe200010e0100 */
[----:B0-----:R-:W-:Y:S06]  /*5800*/  ENDCOLLECTIVE ;  /* 0x000000000000791b */ /* 0x001fec0003800000 */
.L_x_259:
[----:B------:R-:W-:Y:S05]  /*5810*/  BSYNC B1 ;  /* 0x0000000000017941 */ /* 0x000fea0003800000 */
.L_x_258:
[----:B------:R-:W-:Y:S01]  /*5820*/  LOP3.LUT R26, R26, 0x80000000, R8, 0xec, !PT ;  /* 0x800000001a1a7812 */ /* 0x000fe200078eec08 */
[----:B------:R-:W-:Y:S01]  /*5830*/  VIADD R24, R37, 0x4 ;  /* 0x0000000425187836 */ /* 0x000fe20000000000 */
[----:B------:R-:W-:Y:S02]  /*5840*/  ISETP.NE.AND P0, PT, R13, 0x65, PT ;  /* 0x000000650d00780c */ /* 0x000fe40003f05270 */
[----:B------:R-:W-:Y:S01]  /*5850*/  LOP3.LUT R8, R10, 0xffff, RZ, 0xc0, !PT ;  /* 0x0000ffff0a087812 */ /* 0x000fe200078ec0ff */
[----:B------:R-:W-:-:S05]  /*5860*/  VIADD R9, R26, 0xffffffff ;  /* 0xffffffff1a097836 */ /* 0x000fca0000000000 */
[----:B------:R-:W-:Y:S01]  /*5870*/  LOP3.LUT R13, R26, R9, RZ, 0xc, !PT ;  /* 0x000000091a0d7212 */ /* 0x000fe200078e0cff */
[----:B------:R-:W-:Y:S02]  /*5880*/  IMAD.MOV.U32 R9, RZ, RZ, 0x1 ;  /* 0x00000001ff097424 */ /* 0x000fe400078e00ff */
[----:B------:R-:W-:Y:S01]  /*5890*/  IMAD.MOV.U32 R26, RZ, RZ, -0x1 ;  /* 0xffffffffff1a7424 */ /* 0x000fe200078e00ff */
[----:B------:R0:W1:Y:S02]  /*58a0*/  POPC R27, R13 ;  /* 0x0000000d001b7309 */ /* 0x0000640000000000 */
[----:B0-----:R-:W-:-:S07]  /*58b0*/  VIADD R13, R37, 0x10 ;  /* 0x00000010250d7836 */ /* 0x001fce0000000000 */
[----:B-1----:R-:W-:Y:S05]  /*58c0*/  WARPSYNC.COLLECTIVE R26, `(.L_x_260) ;  /* 0x000000001a087348 */ /* 0x002fea0003c00000 */
[----:B-1----:R0:W1:Y:S02]  /*58d0*/  SHFL.DOWN P2, R8, R8, R9, R27 ;  /* 0x0800000908087389 */ /* 0x002064000004001b */
[----:B01----:R-:W-:Y:S05]  /*58e0*/  ENDCOLLECTIVE ;  /* 0x000000000000791b */ /* 0x003fea0003800000 */
.L_x_260:
[----:B------:R-:W-:Y:S01]  /*58f0*/  IMAD.MOV.U32 R9, RZ, RZ, 0x2 ;  /* 0x00000002ff097424 */ /* 0x000fe200078e00ff */
[----:B------:R-:W-:Y:S01]  /*5900*/  ISETP.GE.AND P2, PT, R37, R27, PT ;  /* 0x0000001b2500720c */ /* 0x000fe20003f46270 */
[----:B------:R-:W-:-:S12]  /*5910*/  IMAD.MOV.U32 R25, RZ, RZ, R8 ;  /* 0x000000ffff197224 */ /* 0x000fd800078e0008 */
[----:B------:R-:W-:-:S05]  /*5920*/  @!P2 HADD2 R25, R25.H0_H0, R10.H0_H0 ;  /* 0x2000000a1919a230 */ /* 0x000fca0000000800 */
[----:B------:R-:W-:Y:S01]  /*5930*/  @!P2 PRMT R10, R25, 0x7610, R10 ;  /* 0x00007610190aa816 */ /* 0x000fe2000000000a */
[----:B------:R-:W-:-:S03]  /*5940*/  VIADD R25, R37, 0x2 ;  /* 0x0000000225197836 */ /* 0x000fc60000000000 */
[----:B------:R-:W-:-:S05]  /*5950*/  LOP3.LUT R14, R10, 0xffff, RZ, 0xc0, !PT ;  /* 0x0000ffff0a0e7812 */ /* 0x000fca00078ec0ff */
[----:B------:R-:W-:Y:S02]  /*5960*/  IMAD.MOV.U32 R8, RZ, RZ, R14 ;  /* 0x000000ffff087224 */ /* 0x000fe400078e000e */
[----:B------:R-:W-:-:S07]  /*5970*/  VIADD R14, R37, 0x8 ;  /* 0x00000008250e7836 */ /* 0x000fce0000000000 */
[----:B------:R-:W-:Y:S05]  /*5980*/  WARPSYNC.COLLECTIVE R26, `(.L_x_261) ;  /* 0x000000001a087348 */ /* 0x000fea0003c00000 */
[----:B------:R0:W1:Y:S02]  /*5990*/  SHFL.DOWN P2, R8, R8, R9, R27 ;  /* 0x0800000908087389 */ /* 0x000064000004001b */
[----:B01----:R-:W-:Y:S05]  /*59a0*/  ENDCOLLECTIVE ;  /* 0x000000000000791b */ /* 0x003fea0003800000 */
.L_x_261:
[----:B------:R-:W-:Y:S01]  /*59b0*/  IMAD.MOV.U32 R9, RZ, RZ, 0x4 ;  /* 0x00000004ff097424 */ /* 0x000fe200078e00ff */
[----:B------:R-:W-:Y:S01]  /*59c0*/  ISETP.GT.AND P2, PT, R25, R27, PT ;  /* 0x0000001b1900720c */ /* 0x000fe20003f44270 */
[----:B------:R-:W-:-:S12]  /*59d0*/  IMAD.MOV.U32 R29, RZ, RZ, R8 ;  /* 0x000000ffff1d7224 */ /* 0x000fd800078e0008 */
[----:B------:R-:W-:-:S05]  /*59e0*/  @!P2 HADD2 R29, R29.H0_H0, R10.H0_H0 ;  /* 0x2000000a1d1da230 */ /* 0x000fca0000000800 */
[----:B------:R-:W-:-:S04]  /*59f0*/  @!P2 PRMT R10, R29, 0x7610, R10 ;  /* 0x000076101d0aa816 */ /* 0x000fc8000000000a */
[----:B------:R-:W-:-:S05]  /*5a00*/  LOP3.LUT R28, R10, 0xffff, RZ, 0xc0, !PT ;  /* 0x0000ffff0a1c7812 */ /* 0x000fca00078ec0ff */
[----:B------:R-:W-:-:S07]  /*5a10*/  IMAD.MOV.U32 R8, RZ, RZ, R28 ;  /* 0x000000ffff087224 */ /* 0x000fce00078e001c */
[----:B------:R-:W-:Y:S05]  /*5a20*/  WARPSYNC.COLLECTIVE R26, `(.L_x_262) ;  /* 0x000000001a087348 */ /* 0x000fea0003c00000 */
[----:B------:R0:W1:Y:S02]  /*5a30*/  SHFL.DOWN P2, R8, R8, R9, R27 ;  /* 0x0800000908087389 */ /* 0x000064000004001b */
[----:B01----:R-:W-:Y:S05]  /*5a40*/  ENDCOLLECTIVE ;  /* 0x000000000000791b */ /* 0x003fea0003800000 */
.L_x_262:
        /* <DEDUP_REMOVED lines=10> */
.L_x_263:
        /* <DEDUP_REMOVED lines=10> */
.L_x_264:
[----:B------:R-:W-:Y:S05]  /*5b90*/  WARPSYNC.COLLECTIVE R26, `(.L_x_265) ;  /* 0x000000001a087348 */ /* 0x000fea0003c00000 */
[----:B------:R-:W-:Y:S01]  /*5ba0*/  VOTE.ALL P0, P0 ;  /* 0x0000000000ff7806 */ /* 0x000fe20000000000 */
[----:B------:R-:W-:-:S12]  /*5bb0*/  ENDCOLLECTIVE ;  /* 0x000000000000791b */ /* 0x000fd80003800000 */
.L_x_265:
[----:B------:R-:W-:Y:S01]  /*5bc0*/  IMAD.MOV.U32 R29, RZ, RZ, R8 ;  /* 0x000000ffff1d7224 */ /* 0x000fe200078e0008 */
[----:B------:R-:W-:Y:S01]  /*5bd0*/  ISETP.GT.AND P2, PT, R13, R27, PT ;  /* 0x0000001b0d00720c */ /* 0x000fe20003f44270 */
[----:B------:R-:W0:-:S12]  /*5be0*/  LDC.64 R8, c[0x0][0x390] ;  /* 0x0000e400ff087b82 */ /* 0x000e180000000a00 */
[----:B------:R-:W-:-:S05]  /*5bf0*/  @!P2 HADD2 R30, R29.H0_H0, R10.H0_H0 ;  /* 0x2000000a1d1ea230 */ /* 0x000fca0000000800 */
[----:B------:R-:W-:Y:S02]  /*5c00*/  @!P2 PRMT R10, R30, 0x7610, R10 ;  /* 0x000076101e0aa816 */ /* 0x000fe4000000000a */
[----:B0-----:R-:W-:-:S05]  /*5c10*/  IADD3 R28, P2, PT, R8, 0x80, RZ ;  /* 0x00000080081c7810 */ /* 0x001fca0007f5e0ff */
[----:B------:R-:W-:Y:S01]  /*5c20*/  IMAD.X R29, RZ, RZ, R9, P2 ;  /* 0x000000ffff1d7224 */ /* 0x000fe200010e0609 */
[----:B------:R-:W-:Y:S07]  /*5c30*/  BRA `(.L_x_266) ;  /* 0xffffffbc007c7947 */ /* 0x000fee000383ffff */
.L_x_227:
[----:B------:R-:W-:Y:S01]  /*5c40*/  BSSY B1, `(.L_x_267) ;  /* 0x0000006000017945 */ /* 0x000fe20003800000 */
[----:B------:R-:W-:Y:S01]  /*5c50*/  PLOP3.LUT P0, PT, P0, PT, PT, 0x8, 0x80 ;  /* 0x000000000080781c */ /* 0x000fe2000070e170 */
[----:B------:R-:W-:-:S12]  /*5c60*/  IMAD.MOV.U32 R26, RZ, RZ, -0x1 ;  /* 0xffffffffff1a7424 */ /* 0x000fd800078e00ff */
[----:B------:R-:W-:Y:S05]  /*5c70*/  WARPSYNC.COLLECTIVE R26, `(.L_x_268) ;  /* 0x000000001a087348 */ /* 0x000fea0003c00000 */
[----:B------:R-:W-:Y:S01]  /*5c80*/  VOTE.ANY P0, P0 ;  /* 0x0000000000ff7806 */ /* 0x000fe20000000100 */
[----:B------:R-:W-:-:S12]  /*5c90*/  ENDCOLLECTIVE ;  /* 0x000000000000791b */ /* 0x000fd80003800000 */
.L_x_268:
[----:B------:R-:W-:Y:S05]  /*5ca0*/  BSYNC B1 ;  /* 0x0000000000017941 */ /* 0x000fea0003800000 */
.L_x_267:
[----:B------:R-:W-:Y:S05]  /*5cb0*/  BRA `(.L_x_269) ;  /* 0xffffffbc00907947 */ /* 0x000fea000383ffff */
.L_x_229:
[----:B------:R-:W-:Y:S01]  /*5cc0*/  BSSY B1, `(.L_x_270) ;  /* 0x0000006000017945 */ /* 0x000fe20003800000 */
[----:B------:R-:W-:Y:S01]  /*5cd0*/  PLOP3.LUT P0, PT, P0, PT, PT, 0x8, 0x80 ;  /* 0x000000000080781c */ /* 0x000fe2000070e170 */
[----:B------:R-:W-:-:S12]  /*5ce0*/  IMAD.MOV.U32 R26, RZ, RZ, -0x1 ;  /* 0xffffffffff1a7424 */ /* 0x000fd800078e00ff */
[----:B------:R-:W-:Y:S05]  /*5cf0*/  WARPSYNC.COLLECTIVE R26, `(.L_x_271) ;  /* 0x000000001a087348 */ /* 0x000fea0003c00000 */
[----:B------:R-:W-:Y:S01]  /*5d00*/  VOTE.ANY P0, P0 ;  /* 0x0000000000ff7806 */ /* 0x000fe20000000100 */
[----:B------:R-:W-:-:S12]  /*5d10*/  ENDCOLLECTIVE ;  /* 0x000000000000791b */ /* 0x000fd80003800000 */
.L_x_271:
[----:B------:R-:W-:Y:S05]  /*5d20*/  BSYNC B1 ;  /* 0x0000000000017941 */ /* 0x000fea0003800000 */
.L_x_270:
[----:B------:R-:W-:Y:S05]  /*5d30*/  BRA `(.L_x_272) ;  /* 0xffffffbc00a07947 */ /* 0x000fea000383ffff */
.L_x_231:
[----:B------:R-:W-:Y:S01]  /*5d40*/  BSSY B1, `(.L_x_273) ;  /* 0x0000006000017945 */ /* 0x000fe20003800000 */
[----:B------:R-:W-:Y:S01]  /*5d50*/  PLOP3.LUT P2, PT, P0, PT, PT, 0x8, 0x80 ;  /* 0x000000000080781c */ /* 0x000fe2000074e170 */
[----:B------:R-:W-:-:S12]  /*5d60*/  IMAD.MOV.U32 R26, RZ, RZ, -0x1 ;  /* 0xffffffffff1a7424 */ /* 0x000fd800078e00ff */
[----:B------:R-:W-:Y:S05]  /*5d70*/  WARPSYNC.COLLECTIVE R26, `(.L_x_274) ;  /* 0x000000001a087348 */ /* 0x000fea0003c00000 */
[----:B------:R-:W-:Y:S01]  /*5d80*/  VOTE.ANY R26, PT, P2 ;  /* 0x00000000001a7806 */ /* 0x000fe200010e0100 */
[----:B------:R-:W-:Y:S06]  /*5d90*/  ENDCOLLECTIVE ;  /* 0x000000000000791b */ /* 0x000fec0003800000 */
.L_x_274:
[----:B------:R-:W-:Y:S05]  /*5da0*/  BSYNC B1 ;  /* 0x0000000000017941 */ /* 0x000fea0003800000 */
.L_x_273:
[----:B------:R-:W0:Y:S01]  /*5db0*/  S2R R8, SR_GEMASK ;  /* 0x0000000000087919 */ /* 0x000e220000003c00 */
[----:B------:R-:W-:Y:S01]  /*5dc0*/  VIADD R11, R11, 0xffffffe0 ;  /* 0xffffffe00b0b7836 */ /* 0x000fe20000000000 */
[----:B0-----:R-:W-:Y:S02]  /*5dd0*/  LOP3.LUT R26, R26, 0x80000000, R8, 0xec, !PT ;  /* 0x800000001a1a7812 */ /* 0x001fe400078eec08 */
[----:B------:R-:W-:-:S03]  /*5de0*/  LOP3.LUT R8, R31, 0xffff, RZ, 0xc0, !PT ;  /* 0x0000ffff1f087812 */ /* 0x000fc600078ec0ff */
[----:B------:R-:W-:-:S05]  /*5df0*/  VIADD R9, R26, 0xffffffff ;  /* 0xffffffff1a097836 */ /* 0x000fca0000000000 */
[----:B------:R-:W-:Y:S01]  /*5e00*/  LOP3.LUT R9, R26, R9, RZ, 0xc, !PT ;  /* 0x000000091a097212 */ /* 0x000fe200078e0cff */
[----:B------:R-:W-:-:S03]  /*5e10*/  IMAD.MOV.U32 R26, RZ, RZ, -0x1 ;  /* 0xffffffffff1a7424 */ /* 0x000fc600078e00ff */
[----:B------:R0:W1:Y:S02]  /*5e20*/  POPC R27, R9 ;  /* 0x00000009001b7309 */ /* 0x0000640000000000 */
[----:B0-----:R-:W-:Y:S01]  /*5e30*/  IMAD.MOV.U32 R9, RZ, RZ, 0x1 ;  /* 0x00000001ff097424 */ /* 0x001fe200078e00ff */
[----:B-1----:R-:W-:-:S13]  /*5e40*/  ISETP.GE.AND P0, PT, R37, R27, PT ;  /* 0x0000001b2500720c */ /* 0x002fda0003f06270 */
[----:B------:R-:W-:Y:S05]  /*5e50*/  WARPSYNC.COLLECTIVE R26, `(.L_x_275) ;  /* 0x000000001a087348 */ /* 0x000fea0003c00000 */
[----:B------:R0:W1:Y:S02]  /*5e60*/  SHFL.DOWN P2, R8, R8, R9, R27 ;  /* 0x0800000908087389 */ /* 0x000064000004001b */
[----:B01----:R-:W-:Y:S05]  /*5e70*/  ENDCOLLECTIVE ;  /* 0x000000000000791b */ /* 0x003fea0003800000 */
.L_x_275:
[----:B------:R-:W-:-:S05]  /*5e80*/  @!P0 HADD2 R26, R8.H0_H0, R31.H0_H0 ;  /* 0x2000001f081a8230 */ /* 0x000fca0000000800 */
[----:B------:R-:W-:Y:S01]  /*5e90*/  @!P0 PRMT R31, R26, 0x7610, R31 ;  /* 0x000076101a1f8816 */ /* 0x000fe2000000001f */
[----:B------:R-:W-:Y:S01]  /*5ea0*/  IMAD.MOV.U32 R26, RZ, RZ, -0x1 ;  /* 0xffffffffff1a7424 */ /* 0x000fe200078e00ff */
[----:B------:R-:W-:Y:S02]  /*5eb0*/  ISETP.GT.AND P0, PT, R25, R27, PT ;  /* 0x0000001b1900720c */ /* 0x000fe40003f04270 */
[----:B------:R-:W-:-:S05]  /*5ec0*/  LOP3.LUT R9, R31, 0xffff, RZ, 0xc0, !PT ;  /* 0x0000ffff1f097812 */ /* 0x000fca00078ec0ff */
[----:B------:R-:W-:Y:S02]  /*5ed0*/  IMAD.MOV.U32 R8, RZ, RZ, R9 ;  /* 0x000000ffff087224 */ /* 0x000fe400078e0009 */
[----:B------:R-:W-:-:S07]  /*5ee0*/  IMAD.MOV.U32 R9, RZ, RZ, 0x2 ;  /* 0x00000002ff097424 */ /* 0x000fce00078e00ff */
[----:B------:R-:W-:Y:S05]  /*5ef0*/  WARPSYNC.COLLECTIVE R26, `(.L_x_276) ;  /* 0x000000001a087348 */ /* 0x000fea0003c00000 */
[----:B------:R0:W1:Y:S02]  /*5f00*/  SHFL.DOWN P2, R8, R8, R9, R27 ;  /* 0x0800000908087389 */ /* 0x000064000004001b */
[----:B01----:R-:W-:Y:S05]  /*5f10*/  ENDCOLLECTIVE ;  /* 0x000000000000791b */ /* 0x003fea0003800000 */
.L_x_276:
[----:B------:R-:W-:-:S05]  /*5f20*/  IMAD.MOV.U32 R26, RZ, RZ, R8 ;  /* 0x000000ffff1a7224 */ /* 0x000fca00078e0008 */
        /* <DEDUP_REMOVED lines=10> */
.L_x_277:
[----:B------:R-:W-:Y:S02]  /*5fd0*/  IMAD.MOV.U32 R9, RZ, RZ, 0x8 ;  /* 0x00000008ff097424 */ /* 0x000fe400078e00ff */
[----:B------:R-:W-:-:S05]  /*5fe0*/  IMAD.MOV.U32 R26, RZ, RZ, R8 ;  /* 0x000000ffff1a7224 */ /* 0x000fca00078e0008 */
[----:B------:R-:W-:-:S05]  /*5ff0*/  @!P0 HADD2 R26, R26.H0_H0, R31.H0_H0 ;  /* 0x2000001f1a1a8230 */ /* 0x000fca0000000800 */
[----:B------:R-:W-:Y:S02]  /*6000*/  @!P0 PRMT R31, R26, 0x7610, R31 ;  /* 0x000076101a1f8816 */ /* 0x000fe4000000001f */
[----:B------:R-:W-:Y:S02]  /*6010*/  ISETP.GT.AND P0, PT, R14, R27, PT ;  /* 0x0000001b0e00720c */ /* 0x000fe40003f04270 */
[----:B------:R-:W-:-:S05]  /*6020*/  LOP3.LUT R26, R31, 0xffff, RZ, 0xc0, !PT ;  /* 0x0000ffff1f1a7812 */ /* 0x000fca00078ec0ff */
[----:B------:R-:W-:Y:S02]  /*6030*/  IMAD.MOV.U32 R8, RZ, RZ, R26 ;  /* 0x000000ffff087224 */ /* 0x000fe400078e001a */
[----:B------:R-:W-:-:S07]  /*6040*/  IMAD.MOV.U32 R26, RZ, RZ, -0x1 ;  /* 0xffffffffff1a7424 */ /* 0x000fce00078e00ff */
[----:B------:R-:W-:Y:S05]  /*6050*/  WARPSYNC.COLLECTIVE R26, `(.L_x_278) ;  /* 0x000000001a087348 */ /* 0x000fea0003c00000 */
[----:B------:R0:W1:Y:S02]  /*6060*/  SHFL.DOWN P2, R8, R8, R9, R27 ;  /* 0x0800000908087389 */ /* 0x000064000004001b */
[----:B01----:R-:W-:Y:S05]  /*6070*/  ENDCOLLECTIVE ;  /* 0x000000000000791b */ /* 0x003fea0003800000 */
.L_x_278:
[----:B------:R-:W-:Y:S02]  /*6080*/  IMAD.MOV.U32 R9, RZ, RZ, 0x10 ;  /* 0x00000010ff097424 */ /* 0x000fe400078e00ff */
        /* <DEDUP_REMOVED lines=9> */
.L_x_279:
[----:B------:R-:W-:-:S05]  /*6120*/  @!P0 HADD2 R8, R8.H0_H0, R31.H0_H0 ;  /* 0x2000001f08088230 */ /* 0x000fca0000000800 */
[----:B------:R-:W-:Y:S02]  /*6130*/  @!P0 PRMT R31, R8, 0x7610, R31 ;  /* 0x00007610081f8816 */ /* 0x000fe4000000001f */
[----:B------:R-:W-:-:S03]  /*6140*/  ISETP.NE.AND P0, PT, R35, 0x65, PT ;  /* 0x000000652300780c */ /* 0x000fc60003f05270 */
[----:B------:R-:W-:-:S10]  /*6150*/  HADD2 R10, R31.H0_H0, R10.H0_H0 ;  /* 0x2000000a1f0a7230 */ /* 0x000fd40000000800 */
[----:B------:R-:W-:Y:S05]  /*6160*/  WARPSYNC.COLLECTIVE R26, `(.L_x_280) ;  /* 0x000000001a087348 */ /* 0x000fea0003c00000 */
[----:B------:R-:W-:Y:S01]  /*6170*/  VOTE.ALL P0, P0 ;  /* 0x0000000000ff7806 */ /* 0x000fe20000000000 */
[----:B------:R-:W-:-:S12]  /*6180*/  ENDCOLLECTIVE ;  /* 0x000000000000791b */ /* 0x000fd80003800000 */
.L_x_280:
[----:B------:R-:W-:Y:S05]  /*6190*/  BRA `(.L_x_281) ;  /* 0xffffffbc00307947 */ /* 0x000fea000383ffff */
.L_x_238:
[----:B------:R-:W-:Y:S01]  /*61a0*/  BSSY B0, `(.L_x_282) ;  /* 0x0000006000007945 */ /* 0x000fe20003800000 */
[----:B------:R-:W-:Y:S01]  /*61b0*/  PLOP3.LUT P0, PT, P0, PT, PT, 0x8, 0x80 ;  /* 0x000000000080781c */ /* 0x000fe2000070e170 */
[----:B------:R-:W-:-:S12]  /*61c0*/  IMAD.MOV.U32 R26, RZ, RZ, -0x1 ;  /* 0xffffffffff1a7424 */ /* 0x000fd800078e00ff */
[----:B------:R-:W-:Y:S05]  /*61d0*/  WARPSYNC.COLLECTIVE R26, `(.L_x_283) ;  /* 0x000000001a087348 */ /* 0x000fea0003c00000 */
[----:B------:R-:W-:Y:S01]  /*61e0*/  VOTE.ANY P0, P0 ;  /* 0x0000000000ff7806 */ /* 0x000fe20000000100 */
[----:B------:R-:W-:-:S12]  /*61f0*/  ENDCOLLECTIVE ;  /* 0x000000000000791b */ /* 0x000fd80003800000 */
.L_x_283:
[----:B------:R-:W-:Y:S05]  /*6200*/  BSYNC B0 ;  /* 0x0000000000007941 */ /* 0x000fea0003800000 */
.L_x_282:
[----:B------:R-:W-:Y:S05]  /*6210*/  BRA `(.L_x_284) ;  /* 0xffffffdc00d07947 */ /* 0x000fea000383ffff */
.L_x_240:
[----:B------:R-:W-:Y:S01]  /*6220*/  BSSY B0, `(.L_x_285) ;  /* 0x0000006000007945 */ /* 0x000fe20003800000 */
[----:B------:R-:W-:Y:S01]  /*6230*/  PLOP3.LUT P0, PT, P0, PT, PT, 0x8, 0x80 ;  /* 0x000000000080781c */ /* 0x000fe2000070e170 */
[----:B------:R-:W-:-:S12]  /*6240*/  IMAD.MOV.U32 R26, RZ, RZ, -0x1 ;  /* 0xffffffffff1a7424 */ /* 0x000fd800078e00ff */
[----:B------:R-:W-:Y:S05]  /*6250*/  WARPSYNC.COLLECTIVE R26, `(.L_x_286) ;  /* 0x000000001a087348 */ /* 0x000fea0003c00000 */
[----:B------:R-:W-:Y:S01]  /*6260*/  VOTE.ANY P0, P0 ;  /* 0x0000000000ff7806 */ /* 0x000fe20000000100 */
[----:B------:R-:W-:-:S12]  /*6270*/  ENDCOLLECTIVE ;  /* 0x000000000000791b */ /* 0x000fd80003800000 */
.L_x_286:
[----:B------:R-:W-:Y:S05]  /*6280*/  BSYNC B0 ;  /* 0x0000000000007941 */ /* 0x000fea0003800000 */
.L_x_285:
[----:B------:R-:W-:Y:S05]  /*6290*/  BRA `(.L_x_287) ;  /* 0xffffffdc00e07947 */ /* 0x000fea000383ffff */
.L_x_242:
[----:B------:R-:W0:Y:S01]  /*62a0*/  S2R R37, SR_GEMASK ;  /* 0x0000000000257919 */ /* 0x000e220000003c00 */
[----:B------:R-:W-:Y:S01]  /*62b0*/  BSSY B0, `(.L_x_288) ;  /* 0x0000007000007945 */ /* 0x000fe20003800000 */
[----:B------:R-:W-:Y:S01]  /*62c0*/  ISETP.NE.AND P0, PT, R26, 0x65, PT ;  /* 0x000000651a00780c */ /* 0x000fe20003f05270 */
[----:B------:R-:W-:Y:S01]  /*62d0*/  IMAD.MOV.U32 R26, RZ, RZ, -0x1 ;  /* 0xffffffffff1a7424 */ /* 0x000fe200078e00ff */
[----:B------:R-:W-:-:S13]  /*62e0*/  PLOP3.LUT P2, PT, P2, PT, PT, 0x8, 0x80 ;  /* 0x000000000080781c */ /* 0x000fda000174e170 */
[----:B0-----:R-:W-:Y:S05]  /*62f0*/  WARPSYNC.COLLECTIVE R26, `(.L_x_289) ;  /* 0x000000001a087348 */ /* 0x001fea0003c00000 */
[----:B------:R-:W-:Y:S01]  /*6300*/  VOTE.ANY R26, PT, P2 ;  /* 0x00000000001a7806 */ /* 0x000fe200010e0100 */
[----:B0-----:R-:W-:Y:S06]  /*6310*/  ENDCOLLECTIVE ;  /* 0x000000000000791b */ /* 0x001fec0003800000 */
.L_x_289:
[----:B------:R-:W-:Y:S05]  /*6320*/  BSYNC B0 ;  /* 0x0000000000007941 */ /* 0x000fea0003800000 */
.L_x_288:
[----:B------:R-:W-:Y:S02]  /*6330*/  IMAD.MOV.U32 R8, RZ, RZ, R26 ;  /* 0x000000ffff087224 */ /* 0x000fe400078e001a */
[----:B------:R-:W-:-:S03]  /*6340*/  IMAD.MOV.U32 R26, RZ, RZ, -0x1 ;  /* 0xffffffffff1a7424 */ /* 0x000fc600078e00ff */
[----:B------:R-:W-:-:S05]  /*6350*/  LOP3.LUT R8, R8, 0x80000000, R37, 0xec, !PT ;  /* 0x8000000008087812 */ /* 0x000fca00078eec25 */
[----:B------:R-:W-:-:S05]  /*6360*/  VIADD R9, R8, 0xffffffff ;  /* 0xffffffff08097836 */ /* 0x000fca0000000000 */
[----:B------:R-:W-:Y:S01]  /*6370*/  LOP3.LUT R30, R8, R9, RZ, 0xc, !PT ;  /* 0x00000009081e7212 */ /* 0x000fe200078e0cff */
[----:B------:R-:W-:Y:S01]  /*6380*/  IMAD.MOV.U32 R9, RZ, RZ, 0x1 ;  /* 0x00000001ff097424 */ /* 0x000fe200078e00ff */
[----:B------:R-:W-:Y:S02]  /*6390*/  LOP3.LUT R8, R14, 0xffff, RZ, 0xc0, !PT ;  /* 0x0000ffff0e087812 */ /* 0x000fe400078ec0ff */
[----:B------:R0:W1:Y:S05]  /*63a0*/  POPC R27, R30 ;  /* 0x0000001e001b7309 */ /* 0x00006a0000000000 */
[----:B01----:R-:W-:Y:S05]  /*63b0*/  WARPSYNC.COLLECTIVE R26, `(.L_x_290) ;  /* 0x000000001a087348 */ /* 0x003fea0003c00000 */
[----:B-1----:R1:W2:Y:S02]  /*63c0*/  SHFL.DOWN P2, R8, R8, R9, R27 ;  /* 0x0800000908087389 */ /* 0x0022a4000004001b */
[----:B012---:R-:W-:Y:S05]  /*63d0*/  ENDCOLLECTIVE ;  /* 0x000000000000791b */ /* 0x007fea0003800000 */
.L_x_290:
[----:B------:R-:W-:Y:S01]  /*63e0*/  IMAD.MOV.U32 R9, RZ, RZ, 0x2 ;  /* 0x00000002ff097424 */ /* 0x000fe200078e00ff */
[----:B------:R-:W-:Y:S01]  /*63f0*/  ISETP.GE.AND P2, PT, R28, R27, PT ;  /* 0x0000001b1c00720c */ /* 0x000fe20003f46270 */
[----:B------:R-:W-:-:S12]  /*6400*/  IMAD.MOV.U32 R29, RZ, RZ, R8 ;  /* 0x000000ffff1d7224 */ /* 0x000fd800078e0008 */
[----:B------:R-:W-:-:S05]  /*6410*/  @!P2 HADD2 R29, R29.H0_H0, R14.H0_H0 ;  /* 0x2000000e1d1da230 */ /* 0x000fca0000000800 */
[----:B------:R-:W-:-:S04]  /*6420*/  @!P2 PRMT R14, R29, 0x7610, R14 ;  /* 0x000076101d0ea816 */ /* 0x000fc8000000000e */
[----:B------:R-:W-:-:S05]  /*6430*/  LOP3.LUT R30, R14, 0xffff, RZ, 0xc0, !PT ;  /* 0x0000ffff0e1e7812 */ /* 0x000fca00078ec0ff */
[----:B------:R-:W-:Y:S02]  /*6440*/  IMAD.MOV.U32 R8, RZ, RZ, R30 ;  /* 0x000000ffff087224 */ /* 0x000fe400078e001e */
[----:B------:R-:W-:-:S07]  /*6450*/  VIADD R30, R28, 0x2 ;  /* 0x000000021c1e7836 */ /* 0x000fce0000000000 */
[----:B------:R-:W-:Y:S05]  /*6460*/  WARPSYNC.COLLECTIVE R26, `(.L_x_291) ;  /* 0x000000001a087348 */ /* 0x000fea0003c00000 */
[----:B------:R0:W1:Y:S02]  /*6470*/  SHFL.DOWN P2, R8, R8, R9, R27 ;  /* 0x0800000908087389 */ /* 0x000064000004001b */
[----:B01----:R-:W-:Y:S05]  /*6480*/  ENDCOLLECTIVE ;  /* 0x000000000000791b */ /* 0x003fea0003800000 */
.L_x_291:
[----:B------:R-:W-:Y:S01]  /*6490*/  IMAD.MOV.U32 R9, RZ, RZ, 0x4 ;  /* 0x00000004ff097424 */ /* 0x000fe200078e00ff */
[----:B------:R-:W-:Y:S01]  /*64a0*/  ISETP.GT.AND P2, PT, R30, R27, PT ;  /* 0x0000001b1e00720c */ /* 0x000fe20003f44270 */
[----:B------:R-:W-:Y:S02]  /*64b0*/  IMAD.MOV.U32 R29, RZ, RZ, R8 ;  /* 0x000000ffff1d7224 */ /* 0x000fe400078e0008 */
[----:B------:R-:W-:-:S10]  /*64c0*/  VIADD R30, R28, 0x4 ;  /* 0x000000041c1e7836 */ /* 0x000fd40000000000 */
[----:B------:R-:W-:-:S05]  /*64d0*/  @!P2 HADD2 R29, R29.H0_H0, R14.H0_H0 ;  /* 0x2000000e1d1da230 */ /* 0x000fca0000000800 */
[----:B------:R-:W-:-:S04]  /*64e0*/  @!P2 PRMT R14, R29, 0x7610, R14 ;  /* 0x000076101d0ea816 */ /* 0x000fc8000000000e */
[----:B------:R-:W-:-:S05]  /*64f0*/  LOP3.LUT R31, R14, 0xffff, RZ, 0xc0, !PT ;  /* 0x0000ffff0e1f7812 */ /* 0x000fca00078ec0ff */
[----:B------:R-:W-:-:S07]  /*6500*/  IMAD.MOV.U32 R8, RZ, RZ, R31 ;  /* 0x000000ffff087224 */ /* 0x000fce00078e001f */
[----:B------:R-:W-:Y:S05]  /*6510*/  WARPSYNC.COLLECTIVE R26, `(.L_x_292) ;  /* 0x000000001a087348 */ /* 0x000fea0003c00000 */
[----:B------:R0:W1:Y:S02]  /*6520*/  SHFL.DOWN P2, R8, R8, R9, R27 ;  /* 0x0800000908087389 */ /* 0x000064000004001b */
[----:B01----:R-:W-:Y:S05]  /*6530*/  ENDCOLLECTIVE ;  /* 0x000000000000791b */ /* 0x003fea0003800000 */
.L_x_292:
[----:B------:R-:W-:Y:S01]  /*6540*/  IMAD.MOV.U32 R9, RZ, RZ, 0x8 ;  /* 0x00000008ff097424 */ /* 0x000fe200078e00ff */
[----:B------:R-:W-:Y:S01]  /*6550*/  ISETP.GT.AND P2, PT, R30, R27, PT ;  /* 0x0000001b1e00720c */ /* 0x000fe20003f44270 */
        /* <DEDUP_REMOVED lines=9> */
.L_x_293:
        /* <DEDUP_REMOVED lines=11> */
.L_x_294:
[----:B------:R-:W-:Y:S05]  /*66a0*/  WARPSYNC.COLLECTIVE R26, `(.L_x_295) ;  /* 0x000000001a087348 */ /* 0x000fea0003c00000 */
[----:B------:R-:W-:Y:S01]  /*66b0*/  VOTE.ALL P0, P0 ;  /* 0x0000000000ff7806 */ /* 0x000fe20000000000 */
[----:B------:R-:W-:-:S12]  /*66c0*/  ENDCOLLECTIVE ;  /* 0x000000000000791b */ /* 0x000fd80003800000 */
.L_x_295:
        /* <DEDUP_REMOVED lines=8> */
.L_x_244:
[----:B------:R-:W-:Y:S01]  /*6750*/  BSSY B0, `(.L_x_297) ;  /* 0x0000006000007945 */ /* 0x000fe20003800000 */
[----:B------:R-:W-:Y:S01]  /*6760*/  PLOP3.LUT P0, PT, P0, PT, PT, 0x8, 0x80 ;  /* 0x000000000080781c */ /* 0x000fe2000070e170 */
[----:B------:R-:W-:-:S12]  /*6770*/  IMAD.MOV.U32 R26, RZ, RZ, -0x1 ;  /* 0xffffffffff1a7424 */ /* 0x000fd800078e00ff */
[----:B------:R-:W-:Y:S05]  /*6780*/  WARPSYNC.COLLECTIVE R26, `(.L_x_298) ;  /* 0x000000001a087348 */ /* 0x000fea0003c00000 */
[----:B------:R-:W-:Y:S01]  /*6790*/  VOTE.ANY P0, P0 ;  /* 0x0000000000ff7806 */ /* 0x000fe20000000100 */
[----:B------:R-:W-:-:S12]  /*67a0*/  ENDCOLLECTIVE ;  /* 0x000000000000791b */ /* 0x000fd80003800000 */
.L_x_298:
[----:B------:R-:W-:Y:S05]  /*67b0*/  BSYNC B0 ;  /* 0x0000000000007941 */ /* 0x000fea0003800000 */
.L_x_297:
[----:B------:R-:W-:Y:S05]  /*67c0*/  BRA `(.L_x_299) ;  /* 0xffffffdc00847947 */ /* 0x000fea000383ffff */
.L_x_246:
[----:B------:R-:W-:Y:S01]  /*67d0*/  BSSY B0, `(.L_x_300) ;  /* 0x0000006000007945 */ /* 0x000fe20003800000 */
[----:B------:R-:W-:Y:S01]  /*67e0*/  PLOP3.LUT P0, PT, P0, PT, PT, 0x8, 0x80 ;  /* 0x000000000080781c */ /* 0x000fe2000070e170 */
[----:B------:R-:W-:-:S12]  /*67f0*/  IMAD.MOV.U32 R26, RZ, RZ, -0x1 ;  /* 0xffffffffff1a7424 */ /* 0x000fd800078e00ff */
[----:B------:R-:W-:Y:S05]  /*6800*/  WARPSYNC.COLLECTIVE R26, `(.L_x_301) ;  /* 0x000000001a087348 */ /* 0x000fea0003c00000 */
[----:B------:R-:W-:Y:S01]  /*6810*/  VOTE.ANY P0, P0 ;  /* 0x0000000000ff7806 */ /* 0x000fe20000000100 */
[----:B------:R-:W-:-:S12]  /*6820*/  ENDCOLLECTIVE ;  /* 0x000000000000791b */ /* 0x000fd80003800000 */
.L_x_301:
[----:B------:R-:W-:Y:S05]  /*6830*/  BSYNC B0 ;  /* 0x0000000000007941 */ /* 0x000fea0003800000 */
.L_x_300:
[----:B------:R-:W-:Y:S05]  /*6840*/  BRA `(.L_x_302) ;  /* 0xffffffdc00947947 */ /* 0x000fea000383ffff */
.L_x_248:
[----:B------:R-:W-:Y:S01]  /*6850*/  BSSY B0, `(.L_x_303) ;  /* 0x0000006000007945 */ /* 0x000fe20003800000 */
[----:B------:R-:W-:Y:S01]  /*6860*/  PLOP3.LUT P2, PT, P0, PT, PT, 0x8, 0x80 ;  /* 0x000000000080781c */ /* 0x000fe2000074e170 */
[----:B------:R-:W-:-:S12]  /*6870*/  IMAD.MOV.U32 R26, RZ, RZ, -0x1 ;  /* 0xffffffffff1a7424 */ /* 0x000fd800078e00ff */
[----:B------:R-:W-:Y:S05]  /*6880*/  WARPSYNC.COLLECTIVE R26, `(.L_x_304) ;  /* 0x000000001a087348 */ /* 0x000fea0003c00000 */
[----:B------:R-:W-:Y:S01]  /*6890*/  VOTE.ANY R26, PT, P2 ;  /* 0x00000000001a7806 */ /* 0x000fe200010e0100 */
[----:B------:R-:W-:Y:S06]  /*68a0*/  ENDCOLLECTIVE ;  /* 0x000000000000791b */ /* 0x000fec0003800000 */
.L_x_304:
[----:B------:R-:W-:Y:S05]  /*68b0*/  BSYNC B0 ;  /* 0x0000000000007941 */ /* 0x000fea0003800000 */
.L_x_303:
[----:B------:R-:W-:Y:S01]  /*68c0*/  LOP3.LUT R26, R26, 0x80000000, R37, 0xec, !PT ;  /* 0x800000001a1a7812 */ /* 0x000fe200078eec25 */
[----:B------:R-:W-:Y:S01]  /*68d0*/  VIADD R13, R13, 0xffffffe0 ;  /* 0xffffffe00d0d7836 */ /* 0x000fe20000000000 */
        /* <DEDUP_REMOVED lines=10> */
.L_x_305:
[----:B------:R-:W-:Y:S02]  /*6980*/  @!P0 HADD2 R26, R8.H0_H0, R33.H0_H0 ;  /* 0x20000021081a8230 */ /* 0x000fe40000000800 */
[----:B------:R-:W-:-:S03]  /*6990*/  VIADD R8, R28, 0x2 ;  /* 0x000000021c087836 */ /* 0x000fc60000000000 */
        /* <DEDUP_REMOVED lines=9> */
.L_x_306:
[----:B------:R-:W-:Y:S02]  /*6a30*/  IMAD.MOV.U32 R9, RZ, RZ, 0x4 ;  /* 0x00000004ff097424 */ /* 0x000fe400078e00ff */
[----:B------:R-:W-:Y:S02]  /*6a40*/  IMAD.MOV.U32 R26, RZ, RZ, R8 ;  /* 0x000000ffff1a7224 */ /* 0x000fe400078e0008 */
[----:B------:R-:W-:-:S03]  /*6a50*/  VIADD R8, R28, 0x4 ;  /* 0x000000041c087836 */ /* 0x000fc60000000000 */
        /* <DEDUP_REMOVED lines=9> */
.L_x_307:
[----:B------:R-:W-:-:S05]  /*6af0*/  @!P0 HADD2 R8, R8.H0_H0, R33.H0_H0 ;  /* 0x2000002108088230 */ /* 0x000fca0000000800 */
[----:B------:R-:W-:Y:S01]  /*6b00*/  @!P0 PRMT R33, R8, 0x7610, R33 ;  /* 0x0000761008218816 */ /* 0x000fe20000000021 */
[----:B------:R-:W-:-:S03]  /*6b10*/  VIADD R8, R28, 0x8 ;  /* 0x000000081c087836 */ /* 0x000fc60000000000 */
[----:B------:R-:W-:Y:S02]  /*6b20*/  LOP3.LUT R9, R33, 0xffff, RZ, 0xc0, !PT ;  /* 0x0000ffff21097812 */ /* 0x000fe400078ec0ff */
[----:B------:R-:W-:-:S03]  /*6b30*/  ISETP.GT.AND P0, PT, R8, R27, PT ;  /* 0x0000001b0800720c */ /* 0x000fc60003f04270 */
[----:B------:R-:W-:Y:S02]  /*6b40*/  IMAD.MOV.U32 R8, RZ, RZ, R9 ;  /* 0x000000ffff087224 */ /* 0x000fe400078e0009 */
[----:B------:R-:W-:-:S08]  /*6b50*/  IMAD.MOV.U32 R9, RZ, RZ, 0x8 ;  /* 0x00000008ff097424 */ /* 0x000fd000078e00ff */
[----:B------:R-:W-:Y:S05]  /*6b60*/  WARPSYNC.COLLECTIVE R26, `(.L_x_308) ;  /* 0x000000001a087348 */ /* 0x000fea0003c00000 */
[----:B------:R0:W1:Y:S02]  /*6b70*/  SHFL.DOWN P2, R8, R8, R9, R27 ;  /* 0x0800000908087389 */ /* 0x000064000004001b */
[----:B01----:R-:W-:Y:S05]  /*6b80*/  ENDCOLLECTIVE ;  /* 0x000000000000791b */ /* 0x003fea0003800000 */
.L_x_308:
[----:B------:R-:W-:Y:S02]  /*6b90*/  IMAD.MOV.U32 R9, RZ, RZ, 0x10 ;  /* 0x00000010ff097424 */ /* 0x000fe400078e00ff */
[----:B------:R-:W-:-:S05]  /*6ba0*/  @!P0 HADD2 R8, R8.H0_H0, R33.H0_H0 ;  /* 0x2000002108088230 */ /* 0x000fca0000000800 */
[----:B------:R-:W-:Y:S01]  /*6bb0*/  @!P0 PRMT R33, R8, 0x7610, R33 ;  /* 0x0000761008218816 */ /* 0x000fe20000000021 */
[----:B------:R-:W-:-:S03]  /*6bc0*/  VIADD R8, R28, 0x10 ;  /* 0x000000101c087836 */ /* 0x000fc60000000000 */
[----:B------:R-:W-:Y:S02]  /*6bd0*/  LOP3.LUT R26, R33, 0xffff, RZ, 0xc0, !PT ;  /* 0x0000ffff211a7812 */ /* 0x000fe400078ec0ff */
[----:B------:R-:W-:-:S03]  /*6be0*/  ISETP.GT.AND P0, PT, R8, R27, PT ;  /* 0x0000001b0800720c */ /* 0x000fc60003f04270 */
[----:B------:R-:W-:Y:S02]  /*6bf0*/  IMAD.MOV.U32 R8, RZ, RZ, R26 ;  /* 0x000000ffff087224 */ /* 0x000fe400078e001a */
[----:B------:R-:W-:-:S08]  /*6c00*/  IMAD.MOV.U32 R26, RZ, RZ, -0x1 ;  /* 0xffffffffff1a7424 */ /* 0x000fd000078e00ff */
[----:B------:R-:W-:Y:S05]  /*6c10*/  WARPSYNC.COLLECTIVE R26, `(.L_x_309) ;  /* 0x000000001a087348 */ /* 0x000fea0003c00000 */
[----:B------:R0:W1:Y:S02]  /*6c20*/  SHFL.DOWN P2, R8, R8, R9, R27 ;  /* 0x0800000908087389 */ /* 0x000064000004001b */
[----:B01----:R-:W-:Y:S05]  /*6c30*/  ENDCOLLECTIVE ;  /* 0x000000000000791b */ /* 0x003fea0003800000 */
.L_x_309:
[----:B------:R-:W-:-:S05]  /*6c40*/  @!P0 HADD2 R8, R8.H0_H0, R33.H0_H0 ;  /* 0x2000002108088230 */ /* 0x000fca0000000800 */
[----:B------:R-:W-:Y:S02]  /*6c50*/  @!P0 PRMT R33, R8, 0x7610, R33 ;  /* 0x0000761008218816 */ /* 0x000fe40000000021 */
[----:B------:R-:W-:-:S03]  /*6c60*/  ISETP.NE.AND P0, PT, R35, 0x65, PT ;  /* 0x000000652300780c */ /* 0x000fc60003f05270 */
[----:B------:R-:W-:-:S10]  /*6c70*/  HADD2 R14, R33.H0_H0, R14.H0_H0 ;  /* 0x2000000e210e7230 */ /* 0x000fd40000000800 */
[----:B------:R-:W-:Y:S05]  /*6c80*/  WARPSYNC.COLLECTIVE R26, `(.L_x_310) ;  /* 0x000000001a087348 */ /* 0x000fea0003c00000 */
[----:B------:R-:W-:Y:S01]  /*6c90*/  VOTE.ALL P0, P0 ;  /* 0x0000000000ff7806 */ /* 0x000fe20000000000 */
[----:B------:R-:W-:-:S12]  /*6ca0*/  ENDCOLLECTIVE ;  /* 0x000000000000791b */ /* 0x000fd80003800000 */
.L_x_310:
[----:B------:R-:W-:Y:S05]  /*6cb0*/  BRA `(.L_x_311) ;  /* 0xffffffdc002c7947 */ /* 0x000fea000383ffff */
.L_x_312:
        /* <DEDUP_REMOVED lines=12> */
.L_x_498:


//--------------------- .text._ZN3cub18CUB_300001_SM_10006detail4scan20DeviceScanInitKernelINS0_13ScanTileStateI6__halfLb1EEEEEvT_i --------------------------
	.section	.text._ZN3cub18CUB_300001_SM_10006detail4scan20DeviceScanInitKernelINS0_13ScanTileStateI6__halfLb1EEEEEvT_i,"ax",@progbits
	.align	128
        .global         _ZN3cub18CUB_300001_SM_10006detail4scan20DeviceScanInitKernelINS0_13ScanTileStateI6__halfLb1EEEEEvT_i
        .type           _ZN3cub18CUB_300001_SM_10006detail4scan20DeviceScanInitKernelINS0_13ScanTileStateI6__halfLb1EEEEEvT_i,@function
        .size           _ZN3cub18CUB_300001_SM_10006detail4scan20DeviceScanInitKernelINS0_13ScanTileStateI6__halfLb1EEEEEvT_i,(.L_x_499 - _ZN3cub18CUB_300001_SM_10006detail4scan20DeviceScanInitKernelINS0_13ScanTileStateI6__halfLb1EEEEEvT_i)
        .other          _ZN3cub18CUB_300001_SM_10006detail4scan20DeviceScanInitKernelINS0_13ScanTileStateI6__halfLb1EEEEEvT_i,@"STO_CUDA_ENTRY STV_DEFAULT"
_ZN3cub18CUB_300001_SM_10006detail4scan20DeviceScanInitKernelINS0_13ScanTileStateI6__halfLb1EEEEEvT_i:
.text._ZN3cub18CUB_300001_SM_10006detail4scan20DeviceScanInitKernelINS0_13ScanTileStateI6__halfLb1EEEEEvT_i:
[----:B------:R-:W-:Y:S01]  /*0000*/  LDC R1, c[0x0][0x37c] ;  /* 0x0000df00ff017b82 */ /* 0x000fe20000000800 */
[----:B------:R-:W0:Y:S07]  /*0010*/  S2R R0, SR_TID.X ;  /* 0x0000000000007919 */ /* 0x000e2e0000002100 */
[----:B------:R-:W1:Y:S01]  /*0020*/  S2UR UR6, SR_CTAID.X ;  /* 0x00000000000679c3 */ /* 0x000e620000002500 */
[----:B------:R-:W2:Y:S07]  /*0030*/  LDCU UR4, c[0x0][0x388] ;  /* 0x00007100ff0477ac */ /* 0x000eae0008000800 */
[----:B------:R-:W1:Y:S01]  /*0040*/  LDC R5, c[0x0][0x360] ;  /* 0x0000d800ff057b82 */ /* 0x000e620000000800 */
[----:B0-----:R-:W-:Y:S01]  /*0050*/  ISETP.GT.U32.AND P0, PT, R0, 0x1f, PT ;  /* 0x0000001f0000780c */ /* 0x001fe20003f04070 */
[----:B-1----:R-:W-:-:S03]  /*0060*/  IMAD R5, R5, UR6, R0 ;  /* 0x0000000605057c24 */ /* 0x002fc6000f8e0200 */
[----:B------:R-:W-:Y:S02]  /*0070*/  ISETP.NE.OR P0, PT, RZ, UR6, P0 ;  /* 0x00000006ff007c0c */ /* 0x000fe40008705670 */
[----:B--2---:R-:W-:Y:S01]  /*0080*/  ISETP.GE.AND P1, PT, R5, UR4, PT ;  /* 0x0000000405007c0c */ /* 0x004fe2000bf26270 */
[----:B------:R-:W0:-:S12]  /*0090*/  LDCU.64 UR4, c[0x0][0x358] ;  /* 0x00006b00ff0477ac */ /* 0x000e180008000a00 */
[----:B------:R-:W1:Y:S02]  /*00a0*/  @!P1 LDC.64 R2, c[0x0][0x380] ;  /* 0x0000e000ff029b82 */ /* 0x000e640000000a00 */
[----:B-1----:R-:W-:Y:S01]  /*00b0*/  @!P1 IMAD.WIDE R2, R5, 0x4, R2 ;  /* 0x0000000405029825 */ /* 0x002fe200078e0202 */
[----:B------:R-:W-:-:S05]  /*00c0*/  @!P1 MOV R5, 0x63 ;  /* 0x0000006300059802 */ /* 0x000fca0000000f00 */
[----:B0-----:R0:W-:Y:S01]  /*00d0*/  @!P1 STG.E desc[UR4][R2.64+0x80], R5 ;  /* 0x0000800502009986 */ /* 0x0011e2000c101904 */
[----:B------:R-:W-:Y:S05]  /*00e0*/  @P0 EXIT ;  /* 0x000000000000094d */ /* 0x000fea0003800000 */
[----:B0-----:R-:W0:Y:S02]  /*00f0*/  LDC.64 R2, c[0x0][0x380] ;  /* 0x0000e000ff027b82 */ /* 0x001e240000000a00 */
[----:B0-----:R-:W-:-:S05]  /*0100*/  IMAD.WIDE.U32 R2, R0, 0x4, R2 ;  /* 0x0000000400027825 */ /* 0x001fca00078e0002 */
[----:B------:R-:W-:Y:S01]  /*0110*/  STG.E desc[UR4][R2.64], RZ ;  /* 0x000000ff02007986 */ /* 0x000fe2000c101904 */
[----:B------:R-:W-:Y:S05]  /*0120*/  EXIT ;  /* 0x000000000000794d */ /* 0x000fea0003800000 */
.L_x_313:
        /* <DEDUP_REMOVED lines=13> */
.L_x_499:


//--------------------- .text._ZN3cub18CUB_300001_SM_10006detail6reduce28DeviceReduceSingleTileKernelINS2_10policy_hubINS0_12KeyValuePairIi6__halfEEiNS0_6ArgMaxEE10Policy1000EPS7_SB_iS8_NS2_20empty_problem_init_tIS7_EES7_N4cuda3std3__410__identityEEEvT0_T1_T2_T3_T4_T6_ --------------------------
	.section	.text._ZN3cub18CUB_300001_SM_10006detail6reduce28DeviceReduceSingleTileKernelINS2_10policy_hubINS0_12KeyValuePairIi6__halfEEiNS0_6ArgMaxEE10Policy1000EPS7_SB_iS8_NS2_20empty_problem_init_tIS7_EES7_N4cuda3std3__410__identityEEEvT0_T1_T2_T3_T4_T6_,"ax",@progbits
	.align	128
        .global         _ZN3cub18CUB_300001_SM_10006detail6reduce28DeviceReduceSingleTileKernelINS2_10policy_hubINS0_12KeyValuePairIi6__halfEEiNS0_6ArgMaxEE10Policy1000EPS7_SB_iS8_NS2_20empty_problem_init_tIS7_EES7_N4cuda3std3__410__identityEEEvT0_T1_T2_T3_T4_T6_
        .type           _ZN3cub18CUB_300001_SM_10006detail6reduce28DeviceReduceSingleTileKernelINS2_10policy_hubINS0_12KeyValuePairIi6__halfEEiNS0_6ArgMaxEE10Policy1000EPS7_SB_iS8_NS2_20empty_problem_init_tIS7_EES7_N4cuda3std3__410__identityEEEvT0_T1_T2_T3_T4_T6_,@function
        .size           _ZN3cub18CUB_300001_SM_10006detail6reduce28DeviceReduceSingleTileKernelINS2_10policy_hubINS0_12KeyValuePairIi6__halfEEiNS0_6ArgMaxEE10Policy1000EPS7_SB_iS8_NS2_20empty_problem_init_tIS7_EES7_N4cuda3std3__410__identityEEEvT0_T1_T2_T3_T4_T6_,(.L_x_500 - _ZN3cub18CUB_300001_SM_10006detail6reduce28DeviceReduceSingleTileKernelINS2_10policy_hubINS0_12KeyValuePairIi6__halfEEiNS0_6ArgMaxEE10Policy1000EPS7_SB_iS8_NS2_20empty_problem_init_tIS7_EES7_N4cuda3std3__410__identityEEEvT0_T1_T2_T3_T4_T6_)
        .other          _ZN3cub18CUB_300001_SM_10006detail6reduce28DeviceReduceSingleTileKernelINS2_10policy_hubINS0_12KeyValuePairIi6__halfEEiNS0_6ArgMaxEE10Policy1000EPS7_SB_iS8_NS2_20empty_problem_init_tIS7_EES7_N4cuda3std3__410__identityEEEvT0_T1_T2_T3_T4_T6_,@"STO_CUDA_ENTRY STV_DEFAULT"
_ZN3cub18CUB_300001_SM_10006detail6reduce28DeviceReduceSingleTileKernelINS2_10policy_hubINS0_12KeyValuePairIi6__halfEEiNS0_6ArgMaxEE10Policy1000EPS7_SB_iS8_NS2_20empty_problem_init_tIS7_EES7_N4cuda3std3__410__identityEEEvT0_T1_T2_T3_T4_T6_:
.text._ZN3cub18CUB_300001_SM_10006detail6reduce28DeviceReduceSingleTileKernelINS2_10policy_hubINS0_12KeyValuePairIi6__halfEEiNS0_6ArgMaxEE10Policy1000EPS7_SB_iS8_NS2_20empty_problem_init_tIS7_EES7_N4cuda3std3__410__identityEEEvT0_T1_T2_T3_T4_T6_:
[----:B------:R-:W0:Y:S01]  /*0000*/  LDC R1, c[0x0][0x37c] ;  /* 0x0000df00ff017b82 */ /* 0x000e220000000800 */
[----:B------:R-:W1:Y:S01]  /*0010*/  LDCU UR4, c[0x0][0x390] ;  /* 0x00007200ff0477ac */ /* 0x000e620008000800 */
[----:B------:R-:W2:Y:S01]  /*0020*/  LDCU.64 UR8, c[0x0][0x358] ;  /* 0x00006b00ff0877ac */ /* 0x000ea20008000a00 */
[----:B-1----:R-:W-:-:S09]  /*0030*/  UISETP.NE.AND UP0, UPT, UR4, URZ, UPT ;  /* 0x000000ff0400728c */ /* 0x002fd2000bf05270 */
[----:B--2---:R-:W-:Y:S05]  /*0040*/  BRA.U UP0, `(.L_x_314) ;  /* 0x0000000100247547 */ /* 0x004fea000b800000 */
[----:B------:R-:W1:Y:S02]  /*0050*/  S2R R0, SR_TID.X ;  /* 0x0000000000007919 */ /* 0x000e640000002100 */
[----:B-1----:R-:W-:-:S13]  /*0060*/  ISETP.NE.AND P0, PT, R0, RZ, PT ;  /* 0x000000ff0000720c */ /* 0x002fda0003f05270 */
[----:B------:R-:W-:Y:S05]  /*0070*/  @P0 EXIT ;  /* 0x000000000000094d */ /* 0x000fea0003800000 */
[----:B------:R-:W1:Y:S08]  /*0080*/  LDC R5, c[0x0][0x398] ;  /* 0x0000e600ff057b82 */ /* 0x000e700000000800 */
[----:B------:R-:W1:Y:S08]  /*0090*/  LDC.64 R2, c[0x0][0x388] ;  /* 0x0000e200ff027b82 */ /* 0x000e700000000a00 */
[----:B------:R-:W2:Y:S01]  /*00a0*/  LDC.U16 R7, c[0x0][0x39c] ;  /* 0x0000e700ff077b82 */ /* 0x000ea20000000400 */
[----:B-1----:R-:W-:Y:S04]  /*00b0*/  STG.E desc[UR8][R2.64], R5 ;  /* 0x0000000502007986 */ /* 0x002fe8000c101908 */
[----:B--2---:R-:W-:Y:S01]  /*00c0*/  STG.E.U16 desc[UR8][R2.64+0x4], R7 ;  /* 0x0000040702007986 */ /* 0x004fe2000c101508 */
[----:B------:R-:W-:Y:S05]  /*00d0*/  EXIT ;  /* 0x000000000000794d */ /* 0x000fea0003800000 */
.L_x_314:
[----:B------:R-:W-:Y:S01]  /*00e0*/  UISETP.GT.AND UP0, UPT, UR4, 0x7ff, UPT ;  /* 0x000007ff0400788c */ /* 0x000fe2000bf04270 */
[----:B------:R-:W-:Y:S08]  /*00f0*/  BSSY.RECONVERGENT B0, `(.L_x_315) ;  /* 0x0000329000007945 */ /* 0x000ff00003800200 */
[----:B------:R-:W-:Y:S05]  /*0100*/  BRA.U UP0, `(.L_x_316) ;  /* 0x0000001900b07547 */ /* 0x000fea000b800000 */
[----:B------:R-:W1:Y:S01]  /*0110*/  S2R R0, SR_TID.X ;  /* 0x0000000000007919 */ /* 0x000e620000002100 */
[----:B------:R-:W2:Y:S01]  /*0120*/  LDCU UR5, c[0x0][0x390] ;  /* 0x00007200ff0577ac */ /* 0x000ea20008000800 */
[----:B------:R-:W-:Y:S01]  /*0130*/  BSSY.RECONVERGENT B1, `(.L_x_317) ;  /* 0x0000009000017945 */ /* 0x000fe20003800200 */
[----:B-1----:R-:W-:Y:S01]  /*0140*/  ISETP.GE.AND P0, PT, R0, UR4, PT ;  /* 0x0000000400007c0c */ /* 0x002fe2000bf06270 */
[----:B------:R-:W-:-:S12]  /*0150*/  IMAD.MOV.U32 R7, RZ, RZ, R0 ;  /* 0x000000ffff077224 */ /* 0x000fd800078e0000 */
[----:B--2---:R-:W-:Y:S05]  /*0160*/  @P0 BRA `(.L_x_318) ;  /* 0x0000000000140947 */ /* 0x004fea0003800000 */
[----:B------:R-:W1:Y:S02]  /*0170*/  LDC.64 R2, c[0x0][0x380] ;  /* 0x0000e000ff027b82 */ /* 0x000e640000000a00 */
[----:B-1----:R-:W-:-:S05]  /*0180*/  IMAD.WIDE.U32 R2, R0, 0x8, R2 ;  /* 0x0000000800027825 */ /* 0x002fca00078e0002 */
[----:B------:R1:W5:Y:S04]  /*0190*/  LDG.E.CONSTANT R4, desc[UR8][R2.64] ;  /* 0x0000000802047981 */ /* 0x000368000c1e9900 */
[----:B------:R1:W5:Y:S01]  /*01a0*/  LDG.E.CONSTANT R5, desc[UR8][R2.64+0x4] ;  /* 0x0000040802057981 */ /* 0x000362000c1e9900 */
[----:B------:R-:W-:-:S07]  /*01b0*/  VIADD R7, R0, 0x100 ;  /* 0x0000010000077836 */ /* 0x000fce0000000000 */
.L_x_318:
[----:B------:R-:W-:Y:S05]  /*01c0*/  BSYNC.RECONVERGENT B1 ;  /* 0x0000000000017941 */ /* 0x000fea0003800200 */
.L_x_317:
[----:B------:R-:W-:Y:S01]  /*01d0*/  ISETP.GE.AND P0, PT, R7, UR4, PT ;  /* 0x0000000407007c0c */ /* 0x000fe2000bf06270 */
[----:B------:R-:W-:-:S12]  /*01e0*/  BSSY.RECONVERGENT B1, `(.L_x_319) ;  /* 0x0000044000017945 */ /* 0x000fd80003800200 */
[----:B------:R-:W-:Y:S05]  /*01f0*/  @P0 BRA `(.L_x_320) ;  /* 0x0000000400080947 */ /* 0x000fea0003800000 */
[----:B------:R-:W-:Y:S01]  /*0200*/  LOP3.LUT R6, RZ, R7, RZ, 0x33, !PT ;  /* 0x00000007ff067212 */ /* 0x000fe200078e33ff */
[----:B-1----:R-:W1:Y:S01]  /*0210*/  LDC.64 R2, c[0x0][0x380] ;  /* 0x0000e000ff027b82 */ /* 0x002e620000000a00 */
[----:B------:R-:W-:Y:S03]  /*0220*/  BSSY.RECONVERGENT B2, `(.L_x_321) ;  /* 0x000001d000027945 */ /* 0x000fe60003800200 */
[----:B------:R-:W-:-:S05]  /*0230*/  VIADD R6, R6, UR4 ;  /* 0x0000000406067c36 */ /* 0x000fca0008000000 */
[C---:B------:R-:W-:Y:S02]  /*0240*/  LOP3.LUT R8, R6.reuse, 0x300, RZ, 0xc0, !PT ;  /* 0x0000030006087812 */ /* 0x040fe400078ec0ff */
[----:B------:R-:W-:Y:S02]  /*0250*/  ISETP.GE.U32.AND P2, PT, R6, 0x300, PT ;  /* 0x000003000600780c */ /* 0x000fe40003f46070 */
[----:B------:R-:W-:-:S13]  /*0260*/  ISETP.NE.AND P0, PT, R8, 0x300, PT ;  /* 0x000003000800780c */ /* 0x000fda0003f05270 */
[----:B------:R-:W-:Y:S05]  /*0270*/  @!P0 BRA `(.L_x_322) ;  /* 0x00000000005c8947 */ /* 0x000fea0003800000 */
[----:B------:R-:W2:Y:S01]  /*0280*/  LDC.64 R8, c[0x0][0x380] ;  /* 0x0000e000ff087b82 */ /* 0x000ea20000000a00 */
[----:B------:R-:W-:Y:S01]  /*0290*/  LEA.HI R6, R6, 0x1, RZ, 0x18 ;  /* 0x0000000106067811 */ /* 0x000fe200078fc0ff */
[----:B-----5:R-:W-:Y:S01]  /*02a0*/  IMAD.MOV.U32 R11, RZ, RZ, R4 ;  /* 0x000000ffff0b7224 */ /* 0x020fe200078e0004 */
[----:B------:R-:W-:Y:S02]  /*02b0*/  PRMT R10, R5, 0x7610, R10 ;  /* 0x00007610050a7816 */ /* 0x000fe4000000000a */
[----:B------:R-:W-:-:S05]  /*02c0*/  LOP3.LUT R6, R6, 0x3, RZ, 0xc0, !PT ;  /* 0x0000000306067812 */ /* 0x000fca00078ec0ff */
[----:B------:R-:W-:Y:S02]  /*02d0*/  IMAD.MOV R6, RZ, RZ, -R6 ;  /* 0x000000ffff067224 */ /* 0x000fe400078e0a06 */
[----:B--2---:R-:W-:-:S07]  /*02e0*/  IMAD.WIDE.U32 R8, R7, 0x8, R8 ;  /* 0x0000000807087825 */ /* 0x004fce00078e0008 */
.L_x_323:
[----:B------:R-:W2:Y:S04]  /*02f0*/  LDG.E.CONSTANT R5, desc[UR8][R8.64+0x4] ;  /* 0x0000040808057981 */ /* 0x000ea8000c1e9900 */
[----:B------:R3:W4:Y:S01]  /*0300*/  LDG.E.CONSTANT R4, desc[UR8][R8.64] ;  /* 0x0000000808047981 */ /* 0x000722000c1e9900 */
[----:B------:R-:W-:Y:S02]  /*0310*/  VIADD R6, R6, 0x1 ;  /* 0x0000000106067836 */ /* 0x000fe40000000000 */
[----:B------:R-:W-:-:S03]  /*0320*/  VIADD R7, R7, 0x100 ;  /* 0x0000010007077836 */ /* 0x000fc60000000000 */
[----:B------:R-:W-:Y:S02]  /*0330*/  ISETP.NE.AND P4, PT, R6, RZ, PT ;  /* 0x000000ff0600720c */ /* 0x000fe40003f85270 */
[----:B---3--:R-:W-:-:S05]  /*0340*/  IADD3 R8, P3, PT, R8, 0x800, RZ ;  /* 0x0000080008087810 */ /* 0x008fca0007f7e0ff */
[----:B------:R-:W-:Y:S01]  /*0350*/  IMAD.X R9, RZ, RZ, R9, P3 ;  /* 0x000000ffff097224 */ /* 0x000fe200018e0609 */
[----:B--2---:R-:W-:-:S13]  /*0360*/  HSETP2.GT.AND P1, PT, R5.H0_H0, R10.H0_H0, PT ;  /* 0x2000000a05007234 */ /* 0x004fda0003f24800 */
[----:B----4-:R-:W-:-:S13]  /*0370*/  @!P1 ISETP.GE.AND P0, PT, R4, R11, PT ;  /* 0x0000000b0400920c */ /* 0x010fda0003f06270 */
[----:B------:R-:W-:-:S05]  /*0380*/  @!P1 HSETP2.EQ.AND P0, PT, R10.H0_H0, R5.H0_H0, !P0 ;  /* 0x200000050a009234 */ /* 0x000fca0004702800 */
[----:B------:R-:W-:Y:S02]  /*0390*/  @!P1 SEL R10, R5, R10, P0 ;  /* 0x0000000a050a9207 */ /* 0x000fe40000000000 */
[----:B------:R-:W-:Y:S02]  /*03a0*/  @!P1 SEL R4, R4, R11, P0 ;  /* 0x0000000b04049207 */ /* 0x000fe40000000000 */
[----:B------:R-:W-:-:S03]  /*03b0*/  @!P1 PRMT R5, R10, 0x7610, R5 ;  /* 0x000076100a059816 */ /* 0x000fc60000000005 */
[----:B------:R-:W-:Y:S01]  /*03c0*/  IMAD.MOV.U32 R11, RZ, RZ, R4 ;  /* 0x000000ffff0b7224 */ /* 0x000fe200078e0004 */
[----:B------:R-:W-:Y:S01]  /*03d0*/  PRMT R10, R5, 0x7610, R10 ;  /* 0x00007610050a7816 */ /* 0x000fe2000000000a */
[----:B------:R-:W-:Y:S06]  /*03e0*/  @P4 BRA `(.L_x_323) ;  /* 0xfffffffc00c04947 */ /* 0x000fec000383ffff */
.L_x_322:
[----:B------:R-:W-:Y:S05]  /*03f0*/  BSYNC.RECONVERGENT B2 ;  /* 0x0000000000027941 */ /* 0x000fea0003800200 */
.L_x_321:
[----:B------:R-:W-:Y:S05]  /*0400*/  @!P2 BRA `(.L_x_320) ;  /* 0x000000000084a947 */ /* 0x000fea0003800000 */
.L_x_324:
[----:B-1----:R-:W-:-:S05]  /*0410*/  IMAD.WIDE R8, R7, 0x8, R2 ;  /* 0x0000000807087825 */ /* 0x002fca00078e0202 */
[----:B------:R-:W2:Y:S04]  /*0420*/  LDG.E.CONSTANT R6, desc[UR8][R8.64+0x4] ;  /* 0x0000040808067981 */ /* 0x000ea8000c1e9900 */
[----:B------:R-:W3:Y:S04]  /*0430*/  LDG.E.CONSTANT R11, desc[UR8][R8.64] ;  /* 0x00000008080b7981 */ /* 0x000ee8000c1e9900 */
[----:B------:R-:W4:Y:S04]  /*0440*/  LDG.E.CONSTANT R13, desc[UR8][R8.64+0x804] ;  /* 0x00080408080d7981 */ /* 0x000f28000c1e9900 */
[----:B------:R-:W4:Y:S04]  /*0450*/  LDG.E.CONSTANT R10, desc[UR8][R8.64+0x800] ;  /* 0x00080008080a7981 */ /* 0x000f28000c1e9900 */
[----:B------:R-:W4:Y:S04]  /*0460*/  LDG.E.CONSTANT R12, desc[UR8][R8.64+0x1004] ;  /* 0x00100408080c7981 */ /* 0x000f28000c1e9900 */
[----:B------:R-:W4:Y:S01]  /*0470*/  LDG.E.CONSTANT R15, desc[UR8][R8.64+0x1000] ;  /* 0x00100008080f7981 */ /* 0x000f22000c1e9900 */
[----:B--2--5:R-:W-:-:S13]  /*0480*/  HSETP2.GT.AND P1, PT, R6.H0_H0, R5.H0_H0, PT ;  /* 0x2000000506007234 */ /* 0x024fda0003f24800 */
[----:B---3--:R-:W-:-:S13]  /*0490*/  @!P1 ISETP.GE.AND P0, PT, R11, R4, PT ;  /* 0x000000040b00920c */ /* 0x008fda0003f06270 */
[----:B------:R-:W-:-:S05]  /*04a0*/  @!P1 HSETP2.EQ.AND P0, PT, R5.H0_H0, R6.H0_H0, !P0 ;  /* 0x2000000605009234 */ /* 0x000fca0004702800 */
[----:B------:R-:W-:Y:S02]  /*04b0*/  @!P1 SEL R6, R6, R5, P0 ;  /* 0x0000000506069207 */ /* 0x000fe40000000000 */
[----:B------:R-:W2:Y:S01]  /*04c0*/  LDG.E.CONSTANT R5, desc[UR8][R8.64+0x1804] ;  /* 0x0018040808057981 */ /* 0x000ea2000c1e9900 */
[----:B------:R-:W-:-:S03]  /*04d0*/  @!P1 SEL R11, R11, R4, P0 ;  /* 0x000000040b0b9207 */ /* 0x000fc60000000000 */
[----:B------:R-:W3:Y:S01]  /*04e0*/  LDG.E.CONSTANT R4, desc[UR8][R8.64+0x1800] ;  /* 0x0018000808047981 */ /* 0x000ee2000c1e9900 */
[----:B----4-:R-:W-:-:S13]  /*04f0*/  HSETP2.GT.AND P1, PT, R13.H0_H0, R6.H0_H0, PT ;  /* 0x200000060d007234 */ /* 0x010fda0003f24800 */
[----:B------:R-:W-:-:S13]  /*0500*/  @!P1 ISETP.GE.AND P0, PT, R10, R11, PT ;  /* 0x0000000b0a00920c */ /* 0x000fda0003f06270 */
[----:B------:R-:W-:-:S05]  /*0510*/  @!P1 HSETP2.EQ.AND P0, PT, R6.H0_H0, R13.H0_H0, !P0 ;  /* 0x2000000d06009234 */ /* 0x000fca0004702800 */
[----:B------:R-:W-:-:S05]  /*0520*/  @!P1 SEL R13, R13, R6, P0 ;  /* 0x000000060d0d9207 */ /* 0x000fca0000000000 */
[----:B------:R-:W-:Y:S02]  /*0530*/  HSETP2.GT.AND P2, PT, R12.H0_H0, R13.H0_H0, PT ;  /* 0x2000000d0c007234 */ /* 0x000fe40003f44800 */
[----:B------:R-:W-:-:S11]  /*0540*/  @!P1 SEL R10, R10, R11, P0 ;  /* 0x0000000b0a0a9207 */ /* 0x000fd60000000000 */
[----:B------:R-:W-:-:S13]  /*0550*/  @!P2 ISETP.GE.AND P0, PT, R15, R10, PT ;  /* 0x0000000a0f00a20c */ /* 0x000fda0003f06270 */
[----:B------:R-:W-:-:S05]  /*0560*/  @!P2 HSETP2.EQ.AND P0, PT, R13.H0_H0, R12.H0_H0, !P0 ;  /* 0x2000000c0d00a234 */ /* 0x000fca0004702800 */
[----:B------:R-:W-:Y:S02]  /*0570*/  @!P2 SEL R12, R12, R13, P0 ;  /* 0x0000000d0c0ca207 */ /* 0x000fe40000000000 */
[----:B------:R-:W-:Y:S01]  /*0580*/  @!P2 SEL R15, R15, R10, P0 ;  /* 0x0000000a0f0fa207 */ /* 0x000fe20000000000 */
[----:B------:R-:W-:-:S05]  /*0590*/  VIADD R7, R7, 0x400 ;  /* 0x0000040007077836 */ /* 0x000fca0000000000 */
[----:B------:R-:W-:Y:S02]  /*05a0*/  ISETP.GE.AND P2, PT, R7, UR5, PT ;  /* 0x0000000507007c0c */ /* 0x000fe4000bf46270 */
[----:B--2---:R-:W-:-:S13]  /*05b0*/  HSETP2.GT.AND P1, PT, R5.H0_H0, R12.H0_H0, PT ;  /* 0x2000000c05007234 */ /* 0x004fda0003f24800 */
[----:B---3--:R-:W-:-:S13]  /*05c0*/  @!P1 ISETP.GE.AND P0, PT, R4, R15, PT ;  /* 0x0000000f0400920c */ /* 0x008fda0003f06270 */
[----:B------:R-:W-:-:S05]  /*05d0*/  @!P1 HSETP2.EQ.AND P0, PT, R12.H0_H0, R5.H0_H0, !P0 ;  /* 0x200000050c009234 */ /* 0x000fca0004702800 */
[----:B------:R-:W-:Y:S02]  /*05e0*/  @!P1 SEL R12, R5, R12, P0 ;  /* 0x0000000c050c9207 */ /* 0x000fe40000000000 */
[----:B------:R-:W-:Y:S02]  /*05f0*/  @!P1 SEL R4, R4, R15, P0 ;  /* 0x0000000f04049207 */ /* 0x000fe40000000000 */
[----:B------:R-:W-:Y:S01]  /*0600*/  @!P1 PRMT R5, R12, 0x7610, R5 ;  /* 0x000076100c059816 */ /* 0x000fe20000000005 */
[----:B------:R-:W-:Y:S06]  /*0610*/  @!P2 BRA `(.L_x_324) ;  /* 0xfffffffc007ca947 */ /* 0x000fec000383ffff */
.L_x_320:
[----:B------:R-:W-:Y:S05]  /*0620*/  BSYNC.RECONVERGENT B1 ;  /* 0x0000000000017941 */ /* 0x000fea0003800200 */
.L_x_319:
[----:B-1----:R-:W1:Y:S02]  /*0630*/  LDC R3, c[0x0][0x390] ;  /* 0x0000e400ff037b82 */ /* 0x002e640000000800 */
[----:B-1----:R-:W-:-:S13]  /*0640*/  ISETP.GE.AND P0, PT, R3, 0x100, PT ;  /* 0x000001000300780c */ /* 0x002fda0003f06270 */
[----:B------:R-:W-:Y:S05]  /*0650*/  @!P0 BRA `(.L_x_325) ;  /* 0x0000000800648947 */ /* 0x000fea0003800000 */
[----:B------:R-:W1:Y:S01]  /*0660*/  S2R R8, SR_LANEID ;  /* 0x0000000000087919 */ /* 0x000e620000000000 */
[C---:B-----5:R-:W-:Y:S01]  /*0670*/  PRMT R2, R5.reuse, 0x7610, R2 ;  /* 0x0000761005027816 */ /* 0x060fe20000000002 */
[----:B------:R-:W-:Y:S01]  /*0680*/  BSSY.RECONVERGENT B1, `(.L_x_326) ;  /* 0x0000012000017945 */ /* 0x000fe20003800200 */
[----:B------:R-:W-:Y:S01]  /*0690*/  PRMT R3, R5, 0x7610, R3 ;  /* 0x0000761005037816 */ /* 0x000fe20000000003 */
[----:B------:R2:W3:Y:S01]  /*06a0*/  SHFL.DOWN PT, R7, R4, 0x1, 0x1f ;  /* 0x08201f0004077f89 */ /* 0x0004e200000e0000 */
[----:B------:R-:W-:-:S03]  /*06b0*/  IMAD.MOV.U32 R6, RZ, RZ, R4 ;  /* 0x000000ffff067224 */ /* 0x000fc600078e0004 */
[----:B------:R-:W4:Y:S01]  /*06c0*/  SHFL.DOWN PT, R2, R2, 0x1, 0x1f ;  /* 0x08201f0002027f89 */ /* 0x000f2200000e0000 */
[C---:B-1----:R-:W-:Y:S02]  /*06d0*/  ISETP.GT.AND P0, PT, R8.reuse, 0x1e, PT ;  /* 0x0000001e0800780c */ /* 0x042fe40003f04270 */
[C---:B------:R-:W-:Y:S02]  /*06e0*/  ISETP.GT.AND P4, PT, R8.reuse, 0x1d, PT ;  /* 0x0000001d0800780c */ /* 0x040fe40003f84270 */
[C---:B------:R-:W-:Y:S02]  /*06f0*/  ISETP.GT.AND P2, PT, R8.reuse, 0x1b, PT ;  /* 0x0000001b0800780c */ /* 0x040fe40003f44270 */
[----:B------:R-:W-:-:S07]  /*0700*/  ISETP.GT.AND P1, PT, R8, 0x17, PT ;  /* 0x000000170800780c */ /* 0x000fce0003f24270 */
[----:B--234-:R-:W-:Y:S06]  /*0710*/  @P0 BRA `(.L_x_327) ;  /* 0x0000000000200947 */ /* 0x01cfec0003800000 */
[----:B------:R-:W-:Y:S01]  /*0720*/  HSETP2.GT.AND P3, PT, R2.H0_H0, R5.H0_H0, PT ;  /* 0x2000000502007234 */ /* 0x000fe20003f64800 */
[----:B------:R-:W-:Y:S01]  /*0730*/  IMAD.MOV.U32 R6, RZ, RZ, R7 ;  /* 0x000000ffff067224 */ /* 0x000fe200078e0007 */
[----:B------:R-:W-:-:S11]  /*0740*/  PRMT R3, R2, 0x7610, R3 ;  /* 0x0000761002037816 */ /* 0x000fd60000000003 */
[----:B------:R-:W-:-:S13]  /*0750*/  @!P3 ISETP.GE.AND P0, PT, R7, R4, PT ;  /* 0x000000040700b20c */ /* 0x000fda0003f06270 */
[----:B------:R-:W-:-:S05]  /*0760*/  @!P3 HSETP2.EQ.AND P0, PT, R5.H0_H0, R2.H0_H0, !P0 ;  /* 0x200000020500b234 */ /* 0x000fca0004702800 */
[----:B------:R-:W-:Y:S02]  /*0770*/  @!P3 SEL R5, R2, R5, P0 ;  /* 0x000000050205b207 */ /* 0x000fe40000000000 */
[----:B------:R-:W-:Y:S02]  /*0780*/  @!P3 SEL R6, R7, R4, P0 ;  /* 0x000000040706b207 */ /* 0x000fe40000000000 */
[----:B------:R-:W-:-:S07]  /*0790*/  @!P3 PRMT R3, R5, 0x7610, R3 ;  /* 0x000076100503b816 */ /* 0x000fce0000000003 */
.L_x_327:
[----:B------:R-:W-:Y:S05]  /*07a0*/  BSYNC.RECONVERGENT B1 ;  /* 0x0000000000017941 */ /* 0x000fea0003800200 */
.L_x_326:
[C---:B0-----:R-:W-:Y:S01]  /*07b0*/  PRMT R2, R3.reuse, 0x7610, R1 ;  /* 0x0000761003027816 */ /* 0x041fe20000000001 */
[----:B------:R0:W1:Y:S01]  /*07c0*/  SHFL.DOWN PT, R7, R6, 0x2, 0x1f ;  /* 0x08401f0006077f89 */ /* 0x00006200000e0000 */
[----:B------:R-:W-:Y:S01]  /*07d0*/  BSSY.RECONVERGENT B1, `(.L_x_328) ;  /* 0x000000d000017945 */ /* 0x000fe20003800200 */
[----:B------:R-:W-:Y:S01]  /*07e0*/  PRMT R4, R3, 0x7610, R4 ;  /* 0x0000761003047816 */ /* 0x000fe20000000004 */
[----:B------:R-:W-:Y:S02]  /*07f0*/  IMAD.MOV.U32 R5, RZ, RZ, R6 ;  /* 0x000000ffff057224 */ /* 0x000fe400078e0006 */
[----:B------:R-:W2:Y:S01]  /*0800*/  SHFL.DOWN PT, R2, R2, 0x2, 0x1f ;  /* 0x08401f0002027f89 */ /* 0x000ea200000e0000 */
[----:B------:R-:W-:Y:S05]  /*0810*/  @P4 BRA `(.L_x_329) ;  /* 0x0000000000204947 */ /* 0x000fea0003800000 */
[----:B--2---:R-:W-:Y:S01]  /*0820*/  HSETP2.GT.AND P3, PT, R2.H0_H0, R3.H0_H0, PT ;  /* 0x2000000302007234 */ /* 0x004fe20003f64800 */
[----:B-1----:R-:W-:Y:S01]  /*0830*/  IMAD.MOV.U32 R5, RZ, RZ, R7 ;  /* 0x000000ffff057224 */ /* 0x002fe200078e0007 */
[----:B------:R-:W-:-:S11]  /*0840*/  PRMT R4, R2, 0x7610, R4 ;  /* 0x0000761002047816 */ /* 0x000fd60000000004 */
[----:B------:R-:W-:-:S13]  /*0850*/  @!P3 ISETP.GE.AND P0, PT, R7, R6, PT ;  /* 0x000000060700b20c */ /* 0x000fda0003f06270 */
[----:B------:R-:W-:-:S05]  /*0860*/  @!P3 HSETP2.EQ.AND P0, PT, R3.H0_H0, R2.H0_H0, !P0 ;  /* 0x200000020300b234 */ /* 0x000fca0004702800 */
[----:B------:R-:W-:Y:S02]  /*0870*/  @!P3 SEL R3, R2, R3, P0 ;  /* 0x000000030203b207 */ /* 0x000fe40000000000 */
[----:B------:R-:W-:Y:S02]  /*0880*/  @!P3 SEL R5, R7, R6, P0 ;  /* 0x000000060705b207 */ /* 0x000fe40000000000 */
[----:B------:R-:W-:-:S07]  /*0890*/  @!P3 PRMT R4, R3, 0x7610, R4 ;  /* 0x000076100304b816 */ /* 0x000fce0000000004 */
.L_x_329:
[----:B------:R-:W-:Y:S05]  /*08a0*/  BSYNC.RECONVERGENT B1 ;  /* 0x0000000000017941 */ /* 0x000fea0003800200 */
.L_x_328:
[C---:B--2---:R-:W-:Y:S01]  /*08b0*/  PRMT R2, R4.reuse, 0x7610, R0 ;  /* 0x0000761004027816 */ /* 0x044fe20000000000 */
[----:B------:R2:W3:Y:S01]  /*08c0*/  SHFL.DOWN PT, R10, R5, 0x4, 0x1f ;  /* 0x08801f00050a7f89 */ /* 0x0004e200000e0000 */
[----:B------:R-:W-:Y:S01]  /*08d0*/  BSSY.RECONVERGENT B1, `(.L_x_330) ;  /* 0x000000d000017945 */ /* 0x000fe20003800200 */
[----:B------:R-:W-:Y:S01]  /*08e0*/  PRMT R3, R4, 0x7610, R3 ;  /* 0x0000761004037816 */ /* 0x000fe20000000003 */
[----:B0-----:R-:W-:Y:S01]  /*08f0*/  IMAD.MOV.U32 R6, RZ, RZ, R5 ;  /* 0x000000ffff067224 */ /* 0x001fe200078e0005 */
[----:B-1----:R2:W0:Y:S01]  /*0900*/  SHFL.DOWN PT, R7, R2, 0x4, 0x1f ;  /* 0x08801f0002077f89 */ /* 0x00242200000e0000 */
[----:B------:R-:W-:Y:S05]  /*0910*/  @P2 BRA `(.L_x_331) ;  /* 0x0000000000202947 */ /* 0x000fea0003800000 */
[----:B0-----:R-:W-:Y:S01]  /*0920*/  HSETP2.GT.AND P2, PT, R7.H0_H0, R4.H0_H0, PT ;  /* 0x2000000407007234 */ /* 0x001fe20003f44800 */
[----:B---3--:R-:W-:Y:S01]  /*0930*/  IMAD.MOV.U32 R6, RZ, RZ, R10 ;  /* 0x000000ffff067224 */ /* 0x008fe200078e000a */
[----:B------:R-:W-:-:S11]  /*0940*/  PRMT R3, R7, 0x7610, R3 ;  /* 0x0000761007037816 */ /* 0x000fd60000000003 */
[----:B------:R-:W-:-:S13]  /*0950*/  @!P2 ISETP.GE.AND P0, PT, R10, R5, PT ;  /* 0x000000050a00a20c */ /* 0x000fda0003f06270 */
[----:B------:R-:W-:-:S05]  /*0960*/  @!P2 HSETP2.EQ.AND P0, PT, R4.H0_H0, R7.H0_H0, !P0 ;  /* 0x200000070400a234 */ /* 0x000fca0004702800 */
[----:B------:R-:W-:Y:S02]  /*0970*/  @!P2 SEL R4, R7, R4, P0 ;  /* 0x000000040704a207 */ /* 0x000fe40000000000 */
[----:B------:R-:W-:Y:S02]  /*0980*/  @!P2 SEL R6, R10, R5, P0 ;  /* 0x000000050a06a207 */ /* 0x000fe40000000000 */
[----:B------:R-:W-:-:S07]  /*0990*/  @!P2 PRMT R3, R4, 0x7610, R3 ;  /* 0x000076100403a816 */ /* 0x000fce0000000003 */
.L_x_331:
[----:B------:R-:W-:Y:S05]  /*09a0*/  BSYNC.RECONVERGENT B1 ;  /* 0x0000000000017941 */ /* 0x000fea0003800200 */
.L_x_330:
[C---:B--2---:R-:W-:Y:S01]  /*09b0*/  PRMT R5, R3.reuse, 0x7610, R1 ;  /* 0x0000761003057816 */ /* 0x044fe20000000001 */
[----:B0-----:R0:W1:Y:S01]  /*09c0*/  SHFL.DOWN PT, R7, R6, 0x8, 0x1f ;  /* 0x09001f0006077f89 */ /* 0x00106200000e0000 */
[----:B------:R-:W-:Y:S01]  /*09d0*/  BSSY.RECONVERGENT B1, `(.L_x_332) ;  /* 0x000000d000017945 */ /* 0x000fe20003800200 */
[----:B------:R-:W-:Y:S01]  /*09e0*/  PRMT R4, R3, 0x7610, R4 ;  /* 0x0000761003047816 */ /* 0x000fe20000000004 */
[----:B------:R-:W-:Y:S01]  /*09f0*/  IMAD.MOV.U32 R2, RZ, RZ, R6 ;  /* 0x000000ffff027224 */ /* 0x000fe200078e0006 */
[----:B---3--:R0:W2:Y:S01]  /*0a00*/  SHFL.DOWN PT, R10, R5, 0x8, 0x1f ;  /* 0x09001f00050a7f89 */ /* 0x0080a200000e0000 */
        /* <DEDUP_REMOVED lines=9> */
.L_x_333:
[----:B------:R-:W-:Y:S05]  /*0aa0*/  BSYNC.RECONVERGENT B1 ;  /* 0x0000000000017941 */ /* 0x000fea0003800200 */
.L_x_332:
[----:B------:R-:W-:Y:S01]  /*0ab0*/  PRMT R3, R4, 0x7610, R0 ;  /* 0x0000761004037816 */ /* 0x000fe20000000000 */
[----:B0-----:R-:W-:Y:S01]  /*0ac0*/  SHFL.DOWN PT, R5, R2, 0x10, 0x1f ;  /* 0x0a001f0002057f89 */ /* 0x001fe200000e0000 */
[----:B------:R-:W-:Y:S01]  /*0ad0*/  ISETP.GT.AND P0, PT, R8, 0xf, PT ;  /* 0x0000000f0800780c */ /* 0x000fe20003f04270 */
[----:B------:R-:W-:Y:S03]  /*0ae0*/  BSSY.RECONVERGENT B1, `(.L_x_334) ;  /* 0x0000015000017945 */ /* 0x000fe60003800200 */
[----:B------:R-:W1:Y:S02]  /*0af0*/  SHFL.DOWN PT, R3, R3, 0x10, 0x1f ;  /* 0x0a001f0003037f89 */ /* 0x000e6400000e0000 */
[----:B-1----:R-:W-:-:S07]  /*0b00*/  PRMT R7, R3, 0x7610, R7 ;  /* 0x0000761003077816 */ /* 0x002fce0000000007 */
[----:B------:R-:W-:Y:S05]  /*0b10*/  @P0 BRA `(.L_x_335) ;  /* 0x0000000000440947 */ /* 0x000fea0003800000 */
[----:B------:R-:W-:Y:S02]  /*0b20*/  ISETP.NE.AND P2, PT, R8, RZ, PT ;  /* 0x000000ff0800720c */ /* 0x000fe40003f45270 */
[----:B------:R-:W-:-:S11]  /*0b30*/  HSETP2.GT.AND P1, PT, R7.H0_H0, R4.H0_H0, PT ;  /* 0x2000000407007234 */ /* 0x000fd60003f24800 */
[----:B------:R-:W0:Y:S01]  /*0b40*/  @!P2 S2R R9, SR_CgaCtaId ;  /* 0x000000000009a919 */ /* 0x000e220000008800 */
[----:B------:R-:W-:Y:S02]  /*0b50*/  @!P2 MOV R6, 0x400 ;  /* 0x000004000006a802 */ /* 0x000fe40000000f00 */
[----:B------:R-:W-:Y:S02]  /*0b60*/  @!P1 ISETP.GE.AND P0, PT, R5, R2, PT ;  /* 0x000000020500920c */ /* 0x000fe40003f06270 */
[----:B------:R-:W-:-:S04]  /*0b70*/  @!P2 SHF.R.U32.HI R3, RZ, 0x2, R0 ;  /* 0x00000002ff03a819 */ /* 0x000fc80000011600 */
[----:B------:R-:W-:-:S07]  /*0b80*/  @!P2 LOP3.LUT R3, R3, 0xf8, RZ, 0xc0, !PT ;  /* 0x000000f80303a812 */ /* 0x000fce00078ec0ff */
[----:B------:R-:W-:-:S05]  /*0b90*/  @!P1 HSETP2.EQ.AND P0, PT, R4.H0_H0, R7.H0_H0, !P0 ;  /* 0x2000000704009234 */ /* 0x000fca0004702800 */
[----:B------:R-:W-:Y:S02]  /*0ba0*/  @!P1 SEL R4, R7, R4, P0 ;  /* 0x0000000407049207 */ /* 0x000fe40000000000 */
[----:B------:R-:W-:Y:S02]  /*0bb0*/  @!P1 SEL R5, R5, R2, P0 ;  /* 0x0000000205059207 */ /* 0x000fe40000000000 */
[----:B------:R-:W-:-:S03]  /*0bc0*/  @!P1 PRMT R7, R4, 0x7610, R7 ;  /* 0x0000761004079816 */ /* 0x000fc60000000007 */
[----:B------:R-:W-:Y:S01]  /*0bd0*/  IMAD.MOV.U32 R2, RZ, RZ, R5 ;  /* 0x000000ffff027224 */ /* 0x000fe200078e0005 */
[----:B------:R-:W-:Y:S02]  /*0be0*/  PRMT R4, R7, 0x7610, R4 ;  /* 0x0000761007047816 */ /* 0x000fe40000000004 */
[----:B0-----:R-:W-:-:S05]  /*0bf0*/  @!P2 LEA R6, R9, R6, 0x18 ;  /* 0x000000060906a211 */ /* 0x001fca00078ec0ff */
[----:B------:R-:W-:-:S05]  /*0c00*/  @!P2 IMAD.IADD R6, R3, 0x1, R6 ;  /* 0x000000010306a824 */ /* 0x000fca00078e0206 */
[----:B------:R0:W-:Y:S04]  /*0c10*/  @!P2 STS [R6+0x8], R5 ;  /* 0x000008050600a388 */ /* 0x0001e80000000800 */
[----:B------:R0:W-:Y:S02]  /*0c20*/  @!P2 STS.U16 [R6+0xc], R7 ;  /* 0x00000c070600a388 */ /* 0x0001e40000000400 */
.L_x_335:
[----:B------:R-:W-:Y:S05]  /*0c30*/  BSYNC.RECONVERGENT B1 ;  /* 0x0000000000017941 */ /* 0x000fea0003800200 */
.L_x_334:
[----:B------:R-:W-:Y:S01]  /*0c40*/  BAR.SYNC.DEFER_BLOCKING 0x0 ;  /* 0x0000000000007b1d */ /* 0x000fe20000010000 */
[----:B------:R-:W-:-:S13]  /*0c50*/  ISETP.NE.AND P0, PT, R0, RZ, PT ;  /* 0x000000ff0000720c */ /* 0x000fda0003f05270 */
[----:B------:R-:W-:Y:S05]  /*0c60*/  @P0 BRA `(.L_x_336) ;  /* 0x0000002400c40947 */ /* 0x000fea0003800000 */
[----:B------:R-:W1:Y:S01]  /*0c70*/  S2UR UR5, SR_CgaCtaId ;  /* 0x00000000000579c3 */ /* 0x000e620000008800 */
[----:B------:R-:W-:Y:S02]  /*0c80*/  UMOV UR4, 0x400 ;  /* 0x0000040000047882 */ /* 0x000fe40000000000 */
[----:B-1----:R-:W-:-:S09]  /*0c90*/  ULEA UR4, UR5, UR4, 0x18 ;  /* 0x0000000405047291 */ /* 0x002fd2000f8ec0ff */
[----:B0-----:R-:W0:Y:S04]  /*0ca0*/  LDS.U16 R5, [UR4+0x14] ;  /* 0x00001404ff057984 */ /* 0x001e280008000400 */
[----:B------:R-:W1:Y:S04]  /*0cb0*/  LDS R3, [UR4+0x10] ;  /* 0x00001004ff037984 */ /* 0x000e680008000800 */
[----:B------:R-:W3:Y:S04]  /*0cc0*/  LDS.U16 R6, [UR4+0x1c] ;  /* 0x00001c04ff067984 */ /* 0x000ee80008000400 */
[----:B------:R-:W4:Y:S04]  /*0cd0*/  LDS R0, [UR4+0x18] ;  /* 0x00001804ff007984 */ /* 0x000f280008000800 */
[----:B------:R-:W5:Y:S04]  /*0ce0*/  LDS.U16 R9, [UR4+0x24] ;  /* 0x00002404ff097984 */ /* 0x000f680008000400 */
[----:B------:R-:W2:Y:S01]  /*0cf0*/  LDS R7, [UR4+0x20] ;  /* 0x00002004ff077984 */ /* 0x000ea20008000800 */
[----:B0-----:R-:W-:-:S13]  /*0d00*/  HSETP2.GT.AND P1, PT, R5.H0_H0, R4.H0_H0, PT ;  /* 0x2000000405007234 */ /* 0x001fda0003f24800 */
[----:B-1----:R-:W-:-:S13]  /*0d10*/  @!P1 ISETP.GE.AND P0, PT, R3, R2, PT ;  /* 0x000000020300920c */ /* 0x002fda0003f06270 */
[----:B------:R-:W-:-:S05]  /*0d20*/  @!P1 HSETP2.EQ.AND P0, PT, R4.H0_H0, R5.H0_H0, !P0 ;  /* 0x2000000504009234 */ /* 0x000fca0004702800 */
[----:B------:R-:W-:Y:S02]  /*0d30*/  @!P1 SEL R5, R5, R4, P0 ;  /* 0x0000000405059207 */ /* 0x000fe40000000000 */
[----:B------:R-:W-:Y:S01]  /*0d40*/  @!P1 SEL R3, R3, R2, P0 ;  /* 0x0000000203039207 */ /* 0x000fe20000000000 */
[----:B------:R-:W0:Y:S02]  /*0d50*/  LDS.U16 R4, [UR4+0x2c] ;  /* 0x00002c04ff047984 */ /* 0x000e240008000400 */
[----:B---3--:R-:W-:Y:S02]  /*0d60*/  HSETP2.GT.AND P2, PT, R6.H0_H0, R5.H0_H0, PT ;  /* 0x2000000506007234 */ /* 0x008fe40003f44800 */
[----:B------:R-:W1:Y:S11]  /*0d70*/  LDS R2, [UR4+0x28] ;  /* 0x00002804ff027984 */ /* 0x000e760008000800 */
[----:B----4-:R-:W-:-:S13]  /*0d80*/  @!P2 ISETP.GE.AND P0, PT, R0, R3, PT ;  /* 0x000000030000a20c */ /* 0x010fda0003f06270 */
[----:B------:R-:W-:-:S05]  /*0d90*/  @!P2 HSETP2.EQ.AND P0, PT, R5.H0_H0, R6.H0_H0, !P0 ;  /* 0x200000060500a234 */ /* 0x000fca0004702800 */
[----:B------:R-:W-:Y:S02]  /*0da0*/  @!P2 SEL R6, R6, R5, P0 ;  /* 0x000000050606a207 */ /* 0x000fe40000000000 */
[----:B------:R-:W-:Y:S01]  /*0db0*/  @!P2 SEL R0, R0, R3, P0 ;  /* 0x000000030000a207 */ /* 0x000fe20000000000 */
[----:B------:R-:W3:Y:S02]  /*0dc0*/  LDS.U16 R5, [UR4+0x34] ;  /* 0x00003404ff057984 */ /* 0x000ee40008000400 */
[----:B-----5:R-:W-:Y:S02]  /*0dd0*/  HSETP2.GT.AND P1, PT, R9.H0_H0, R6.H0_H0, PT ;  /* 0x2000000609007234 */ /* 0x020fe40003f24800 */
[----:B------:R-:W4:Y:S11]  /*0de0*/  LDS R3, [UR4+0x30] ;  /* 0x00003004ff037984 */ /* 0x000f360008000800 */
[----:B--2---:R-:W-:-:S13]  /*0df0*/  @!P1 ISETP.GE.AND P0, PT, R7, R0, PT ;  /* 0x000000000700920c */ /* 0x004fda0003f06270 */
[----:B------:R-:W-:-:S05]  /*0e00*/  @!P1 HSETP2.EQ.AND P0, PT, R6.H0_H0, R9.H0_H0, !P0 ;  /* 0x2000000906009234 */ /* 0x000fca0004702800 */
[----:B------:R-:W-:Y:S02]  /*0e10*/  @!P1 SEL R9, R9, R6, P0 ;  /* 0x0000000609099207 */ /* 0x000fe40000000000 */
[----:B------:R-:W-:Y:S01]  /*0e20*/  @!P1 SEL R7, R7, R0, P0 ;  /* 0x0000000007079207 */ /* 0x000fe20000000000 */
[----:B------:R-:W-:Y:S02]  /*0e30*/  LDS R6, [UR4+0x38] ;  /* 0x00003804ff067984 */ /* 0x000fe40008000800 */
[----:B0-----:R-:W-:Y:S02]  /*0e40*/  HSETP2.GT.AND P2, PT, R4.H0_H0, R9.H0_H0, PT ;  /* 0x2000000904007234 */ /* 0x001fe40003f44800 */
[----:B------:R-:W0:Y:S11]  /*0e50*/  LDS.U16 R0, [UR4+0x3c] ;  /* 0x00003c04ff007984 */ /* 0x000e360008000400 */
[----:B-1----:R-:W-:-:S13]  /*0e60*/  @!P2 ISETP.GE.AND P0, PT, R2, R7, PT ;  /* 0x000000070200a20c */ /* 0x002fda0003f06270 */
[----:B------:R-:W-:-:S05]  /*0e70*/  @!P2 HSETP2.EQ.AND P0, PT, R9.H0_H0, R4.H0_H0, !P0 ;  /* 0x200000040900a234 */ /* 0x000fca0004702800 */
[----:B------:R-:W-:Y:S02]  /*0e80*/  @!P2 SEL R4, R4, R9, P0 ;  /* 0x000000090404a207 */ /* 0x000fe40000000000 */
[----:B------:R-:W-:Y:S02]  /*0e90*/  @!P2 SEL R2, R2, R7, P0 ;  /* 0x000000070202a207 */ /* 0x000fe40000000000 */
[----:B------:R-:W1:Y:S01]  /*0ea0*/  LDS.U16 R7, [UR4+0x44] ;  /* 0x00004404ff077984 */ /* 0x000e620008000400 */
[----:B---3--:R-:W-:-:S13]  /*0eb0*/  HSETP2.GT.AND P1, PT, R5.H0_H0, R4.H0_H0, PT ;  /* 0x2000000405007234 */ /* 0x008fda0003f24800 */
[----:B----4-:R-:W-:-:S13]  /*0ec0*/  @!P1 ISETP.GE.AND P0, PT, R3, R2, PT ;  /* 0x000000020300920c */ /* 0x010fda0003f06270 */
[----:B------:R-:W-:-:S05]  /*0ed0*/  @!P1 HSETP2.EQ.AND P0, PT, R4.H0_H0, R5.H0_H0, !P0 ;  /* 0x2000000504009234 */ /* 0x000fca0004702800 */
[----:B------:R-:W-:Y:S02]  /*0ee0*/  @!P1 SEL R5, R5, R4, P0 ;  /* 0x0000000405059207 */ /* 0x000fe40000000000 */
[----:B------:R-:W-:Y:S02]  /*0ef0*/  @!P1 SEL R3, R3, R2, P0 ;  /* 0x0000000203039207 */ /* 0x000fe40000000000 */
[----:B------:R-:W2:Y:S01]  /*0f00*/  LDS R2, [UR4+0x40] ;  /* 0x00004004ff027984 */ /* 0x000ea20008000800 */
[----:B0-----:R-:W-:Y:S02]  /*0f10*/  HSETP2.GT.AND P2, PT, R0.H0_H0, R5.H0_H0, PT ;  /* 0x2000000500007234 */ /* 0x001fe40003f44800 */
[----:B-1----:R-:W-:-:S11]  /*0f20*/  PRMT R4, R7, 0x7610, R4 ;  /* 0x0000761007047816 */ /* 0x002fd60000000004 */
[----:B------:R-:W-:-:S13]  /*0f30*/  @!P2 ISETP.GE.AND P0, PT, R6, R3, PT ;  /* 0x000000030600a20c */ /* 0x000fda0003f06270 */
[----:B------:R-:W-:-:S05]  /*0f40*/  @!P2 HSETP2.EQ.AND P0, PT, R5.H0_H0, R0.H0_H0, !P0 ;  /* 0x200000000500a234 */ /* 0x000fca0004702800 */
[----:B------:R-:W-:Y:S02]  /*0f50*/  @!P2 SEL R5, R0, R5, P0 ;  /* 0x000000050005a207 */ /* 0x000fe40000000000 */
[----:B------:R-:W-:Y:S02]  /*0f60*/  @!P2 SEL R6, R6, R3, P0 ;  /* 0x000000030606a207 */ /* 0x000fe40000000000 */
[----:B------:R-:W-:-:S05]  /*0f70*/  @!P2 PRMT R0, R5, 0x7610, R0 ;  /* 0x000076100500a816 */ /* 0x000fca0000000000 */
[----:B------:R-:W-:-:S13]  /*0f80*/  HSETP2.GT.AND P1, PT, R7.H0_H0, R0.H0_H0, PT ;  /* 0x2000000007007234 */ /* 0x000fda0003f24800 */
[----:B--2---:R-:W-:Y:S05]  /*0f90*/  @P1 BRA `(.L_x_336) ;  /* 0x0000002000f81947 */ /* 0x004fea0003800000 */
[----:B------:R-:W-:-:S13]  /*0fa0*/  ISETP.GE.AND P0, PT, R2, R6, PT ;  /* 0x000000060200720c */ /* 0x000fda0003f06270 */
[----:B------:R-:W-:-:S05]  /*0fb0*/  HSETP2.EQ.AND P0, PT, R0.H0_H0, R4.H0_H0, !P0 ;  /* 0x2000000400007234 */ /* 0x000fca0004702800 */
[----:B------:R-:W-:Y:S02]  /*0fc0*/  SEL R4, R4, R0, P0 ;  /* 0x0000000004047207 */ /* 0x000fe40000000000 */
[----:B------:R-:W-:Y:S01]  /*0fd0*/  SEL R2, R2, R6, P0 ;  /* 0x0000000602027207 */ /* 0x000fe20000000000 */
[----:B------:R-:W-:Y:S06]  /*0fe0*/  BRA `(.L_x_336) ;  /* 0x0000002000e47947 */ /* 0x000fec0003800000 */
.L_x_325:
[----:B------:R-:W1:Y:S01]  /*0ff0*/  S2R R8, SR_LANEID ;  /* 0x0000000000087919 */ /* 0x000e620000000000 */
[----:B------:R-:W-:Y:S01]  /*1000*/  LOP3.LUT R2, R0, 0x3e0, RZ, 0xc0, !PT ;  /* 0x000003e000027812 */ /* 0x000fe200078ec0ff */
[----:B------:R-:W-:Y:S04]  /*1010*/  BSSY.RECONVERGENT B1, `(.L_x_337) ;  /* 0x0000024000017945 */ /* 0x000fe80003800200 */
[----:B------:R-:W-:Y:S01]  /*1020*/  VIADD R6, R2, 0x20 ;  /* 0x0000002002067836 */ /* 0x000fe20000000000 */
[----:B------:R-:W-:-:S04]  /*1030*/  LOP3.LUT R2, RZ, R2, RZ, 0x33, !PT ;  /* 0x00000002ff027212 */ /* 0x000fc800078e33ff */
[----:B------:R-:W-:Y:S01]  /*1040*/  ISETP.GT.AND P0, PT, R6, R3, PT ;  /* 0x000000030600720c */ /* 0x000fe20003f04270 */
[----:B------:R-:W-:-:S05]  /*1050*/  IMAD.IADD R2, R2, 0x1, R3 ;  /* 0x0000000102027824 */ /* 0x000fca00078e0203 */
[----:B------:R-:W-:-:S05]  /*1060*/  SEL R7, R2, 0x1f, P0 ;  /* 0x0000001f02077807 */ /* 0x000fca0000000000 */
[----:B-----5:R2:W3:Y:S01]  /*1070*/  SHFL.DOWN PT, R11, R4, 0x1, R7 ;  /* 0x08200000040b7989 */ /* 0x0204e200000e0007 */
[C---:B-1----:R-:W-:Y:S01]  /*1080*/  ISETP.NE.AND P1, PT, R8.reuse, RZ, PT ;  /* 0x000000ff0800720c */ /* 0x042fe20003f25270 */
[C---:B------:R-:W-:Y:S01]  /*1090*/  VIADD R2, R8.reuse, 0x4 ;  /* 0x0000000408027836 */ /* 0x040fe20000000000 */
[C---:B------:R-:W-:Y:S01]  /*10a0*/  ISETP.GE.AND P0, PT, R8.reuse, R7, PT ;  /* 0x000000070800720c */ /* 0x040fe20003f06270 */
[----:B------:R-:W-:-:S03]  /*10b0*/  VIADD R6, R8, 0x2 ;  /* 0x0000000208067836 */ /* 0x000fc60000000000 */
[-C--:B------:R-:W-:Y:S02]  /*10c0*/  ISETP.GT.AND P4, PT, R2, R7.reuse, PT ;  /* 0x000000070200720c */ /* 0x080fe40003f84270 */
[----:B------:R-:W-:Y:S02]  /*10d0*/  PRMT R2, R5, 0x5410, R0 ;  /* 0x0000541005027816 */ /* 0x000fe40000000000 */
[-C--:B------:R-:W-:Y:S01]  /*10e0*/  ISETP.GT.AND P5, PT, R6, R7.reuse, PT ;  /* 0x000000070600720c */ /* 0x080fe20003fa4270 */
[C---:B------:R-:W-:Y:S02]  /*10f0*/  VIADD R6, R8.reuse, 0x8 ;  /* 0x0000000808067836 */ /* 0x040fe40000000000 */
[----:B------:R-:W1:Y:S01]  /*1100*/  @!P1 S2R R10, SR_CgaCtaId ;  /* 0x00000000000a9919 */ /* 0x000e620000008800 */
[----:B------:R-:W-:Y:S01]  /*1110*/  @!P1 MOV R9, 0x400 ;  /* 0x0000040000099802 */ /* 0x000fe20000000f00 */
[----:B------:R-:W-:Y:S01]  /*1120*/  VIADD R8, R8, 0x10 ;  /* 0x0000001008087836 */ /* 0x000fe20000000000 */
[----:B------:R-:W-:Y:S01]  /*1130*/  ISETP.GT.AND P3, PT, R6, R7, PT ;  /* 0x000000070600720c */ /* 0x000fe20003f64270 */
[----:B------:R2:W4:Y:S01]  /*1140*/  SHFL.DOWN PT, R2, R2, 0x1, R7 ;  /* 0x0820000002027989 */ /* 0x00052200000e0007 */
[----:B------:R-:W-:-:S02]  /*1150*/  IMAD.MOV.U32 R6, RZ, RZ, R4 ;  /* 0x000000ffff067224 */ /* 0x000fc400078e0004 */
[----:B------:R-:W-:Y:S02]  /*1160*/  ISETP.GT.AND P2, PT, R8, R7, PT ;  /* 0x000000070800720c */ /* 0x000fe40003f44270 */
[----:B------:R-:W-:Y:S02]  /*1170*/  PRMT R8, R5, 0x7610, R8 ;  /* 0x0000761005087816 */ /* 0x000fe40000000008 */
[----:B-1----:R-:W-:Y:S02]  /*1180*/  @!P1 LEA R10, R10, R9, 0x18 ;  /* 0x000000090a0a9211 */ /* 0x002fe400078ec0ff */
[----:B------:R-:W-:-:S04]  /*1190*/  @!P1 SHF.R.U32.HI R9, RZ, 0x2, R0 ;  /* 0x00000002ff099819 */ /* 0x000fc80000011600 */
[----:B------:R-:W-:-:S05]  /*11a0*/  @!P1 LOP3.LUT R9, R9, 0xf8, RZ, 0xc0, !PT ;  /* 0x000000f809099812 */ /* 0x000fca00078ec0ff */
[----:B------:R-:W-:Y:S01]  /*11b0*/  @!P1 IMAD.IADD R9, R9, 0x1, R10 ;  /* 0x0000000109099824 */ /* 0x000fe200078e020a */
        /* <DEDUP_REMOVED lines=9> */
.L_x_338:
[----:B------:R-:W-:Y:S05]  /*1250*/  BSYNC.RECONVERGENT B1 ;  /* 0x0000000000017941 */ /* 0x000fea0003800200 */
.L_x_337:
[C---:B------:R-:W-:Y:S01]  /*1260*/  PRMT R2, R8.reuse, 0x7610, R0 ;  /* 0x0000761008027816 */ /* 0x040fe20000000000 */
[----:B------:R1:W2:Y:S01]  /*1270*/  SHFL.DOWN PT, R11, R6, 0x2, R7 ;  /* 0x08400000060b7989 */ /* 0x0002a200000e0007 */
[----:B------:R-:W-:Y:S01]  /*1280*/  BSSY.RECONVERGENT B1, `(.L_x_339) ;  /* 0x000000d000017945 */ /* 0x000fe20003800200 */
[----:B------:R-:W-:Y:S01]  /*1290*/  IMAD.MOV.U32 R4, RZ, RZ, R6 ;  /* 0x000000ffff047224 */ /* 0x000fe200078e0006 */
[----:B------:R-:W-:Y:S01]  /*12a0*/  PRMT R5, R8, 0x7610, R5 ;  /* 0x0000761008057816 */ /* 0x000fe20000000005 */
[----:B------:R1:W3:Y:S01]  /*12b0*/  SHFL.DOWN PT, R13, R2, 0x2, R7 ;  /* 0x08400000020d7989 */ /* 0x0002e200000e0007 */
[----:B------:R-:W-:Y:S05]  /*12c0*/  @P5 BRA `(.L_x_340) ;  /* 0x0000000000205947 */ /* 0x000fea0003800000 */
[----:B---3--:R-:W-:Y:S01]  /*12d0*/  HSETP2.GT.AND P5, PT, R13.H0_H0, R8.H0_H0, PT ;  /* 0x200000080d007234 */ /* 0x008fe20003fa4800 */
[----:B--2---:R-:W-:Y:S01]  /*12e0*/  IMAD.MOV.U32 R4, RZ, RZ, R11 ;  /* 0x000000ffff047224 */ /* 0x004fe200078e000b */
[----:B------:R-:W-:-:S11]  /*12f0*/  PRMT R5, R13, 0x7610, R5 ;  /* 0x000076100d057816 */ /* 0x000fd60000000005 */
[----:B------:R-:W-:-:S13]  /*1300*/  @!P5 ISETP.GE.AND P0, PT, R11, R6, PT ;  /* 0x000000060b00d20c */ /* 0x000fda0003f06270 */
[----:B------:R-:W-:-:S05]  /*1310*/  @!P5 HSETP2.EQ.AND P0, PT, R8.H0_H0, R13.H0_H0, !P0 ;  /* 0x2000000d0800d234 */ /* 0x000fca0004702800 */
[----:B------:R-:W-:Y:S02]  /*1320*/  @!P5 SEL R8, R13, R8, P0 ;  /* 0x000000080d08d207 */ /* 0x000fe40000000000 */
[----:B------:R-:W-:Y:S02]  /*1330*/  @!P5 SEL R4, R11, R6, P0 ;  /* 0x000000060b04d207 */ /* 0x000fe40000000000 */
[----:B------:R-:W-:-:S07]  /*1340*/  @!P5 PRMT R5, R8, 0x7610, R5 ;  /* 0x000076100805d816 */ /* 0x000fce0000000005 */
.L_x_340:
[----:B------:R-:W-:Y:S05]  /*1350*/  BSYNC.RECONVERGENT B1 ;  /* 0x0000000000017941 */ /* 0x000fea0003800200 */
.L_x_339:
[C---:B-1----:R-:W-:Y:S01]  /*1360*/  PRMT R2, R5.reuse, 0x7610, R2 ;  /* 0x0000761005027816 */ /* 0x042fe20000000002 */
[----:B--2---:R1:W2:Y:S01]  /*1370*/  SHFL.DOWN PT, R11, R4, 0x4, R7 ;  /* 0x08800000040b7989 */ /* 0x0042a200000e0007 */
[----:B------:R-:W-:Y:S01]  /*1380*/  BSSY.RECONVERGENT B1, `(.L_x_341) ;  /* 0x000000d000017945 */ /* 0x000fe20003800200 */
[----:B------:R-:W-:Y:S01]  /*1390*/  IMAD.MOV.U32 R6, RZ, RZ, R4 ;  /* 0x000000ffff067224 */ /* 0x000fe200078e0004 */
[----:B------:R-:W-:Y:S02]  /*13a0*/  PRMT R8, R5, 0x7610, R8 ;  /* 0x0000761005087816 */ /* 0x000fe40000000008 */
[----:B------:R1:W4:Y:S01]  /*13b0*/  SHFL.DOWN PT, R2, R2, 0x4, R7 ;  /* 0x0880000002027989 */ /* 0x00032200000e0007 */
[----:B------:R-:W-:Y:S05]  /*13c0*/  @P4 BRA `(.L_x_342) ;  /* 0x0000000000204947 */ /* 0x000fea0003800000 */
[----:B----4-:R-:W-:Y:S01]  /*13d0*/  HSETP2.GT.AND P4, PT, R2.H0_H0, R5.H0_H0, PT ;  /* 0x2000000502007234 */ /* 0x010fe20003f84800 */
[----:B--2---:R-:W-:Y:S01]  /*13e0*/  IMAD.MOV.U32 R6, RZ, RZ, R11 ;  /* 0x000000ffff067224 */ /* 0x004fe200078e000b */
[----:B------:R-:W-:-:S11]  /*13f0*/  PRMT R8, R2, 0x7610, R8 ;  /* 0x0000761002087816 */ /* 0x000fd60000000008 */
[----:B------:R-:W-:-:S13]  /*1400*/  @!P4 ISETP.GE.AND P0, PT, R11, R4, PT ;  /* 0x000000040b00c20c */ /* 0x000fda0003f06270 */
[----:B------:R-:W-:-:S05]  /*1410*/  @!P4 HSETP2.EQ.AND P0, PT, R5.H0_H0, R2.H0_H0, !P0 ;  /* 0x200000020500c234 */ /* 0x000fca0004702800 */
[----:B------:R-:W-:Y:S02]  /*1420*/  @!P4 SEL R5, R2, R5, P0 ;  /* 0x000000050205c207 */ /* 0x000fe40000000000 */
[----:B------:R-:W-:Y:S02]  /*1430*/  @!P4 SEL R6, R11, R4, P0 ;  /* 0x000000040b06c207 */ /* 0x000fe40000000000 */
[----:B------:R-:W-:-:S07]  /*1440*/  @!P4 PRMT R8, R5, 0x7610, R8 ;  /* 0x000076100508c816 */ /* 0x000fce0000000008 */
.L_x_342:
[----:B------:R-:W-:Y:S05]  /*1450*/  BSYNC.RECONVERGENT B1 ;  /* 0x0000000000017941 */ /* 0x000fea0003800200 */
.L_x_341:
[C---:B----4-:R-:W-:Y:S01]  /*1460*/  PRMT R2, R8.reuse, 0x7610, R0 ;  /* 0x0000761008027816 */ /* 0x050fe20000000000 */
[----:B--2---:R2:W4:Y:S01]  /*1470*/  SHFL.DOWN PT, R11, R6, 0x8, R7 ;  /* 0x09000000060b7989 */ /* 0x00452200000e0007 */
[----:B------:R-:W-:Y:S01]  /*1480*/  BSSY.RECONVERGENT B1, `(.L_x_343) ;  /* 0x000000d000017945 */ /* 0x000fe20003800200 */
[----:B------:R-:W-:Y:S01]  /*1490*/  IMAD.MOV.U32 R10, RZ, RZ, R6 ;  /* 0x000000ffff0a7224 */ /* 0x000fe200078e0006 */
[----:B------:R-:W-:Y:S01]  /*14a0*/  PRMT R5, R8, 0x7610, R5 ;  /* 0x0000761008057816 */ /* 0x000fe20000000005 */
[----:B---3--:R2:W3:Y:S01]  /*14b0*/  SHFL.DOWN PT, R13, R2, 0x8, R7 ;  /* 0x09000000020d7989 */ /* 0x0084e200000e0007 */
[----:B------:R-:W-:Y:S05]  /*14c0*/  @P3 BRA `(.L_x_344) ;  /* 0x0000000000203947 */ /* 0x000fea0003800000 */
[----:B---3--:R-:W-:Y:S01]  /*14d0*/  HSETP2.GT.AND P3, PT, R13.H0_H0, R8.H0_H0, PT ;  /* 0x200000080d007234 */ /* 0x008fe20003f64800 */
[----:B----4-:R-:W-:Y:S01]  /*14e0*/  IMAD.MOV.U32 R10, RZ, RZ, R11 ;  /* 0x000000ffff0a7224 */ /* 0x010fe200078e000b */
[----:B------:R-:W-:-:S11]  /*14f0*/  PRMT R5, R13, 0x7610, R5 ;  /* 0x000076100d057816 */ /* 0x000fd60000000005 */
[----:B------:R-:W-:-:S13]  /*1500*/  @!P3 ISETP.GE.AND P0, PT, R11, R6, PT ;  /* 0x000000060b00b20c */ /* 0x000fda0003f06270 */
[----:B------:R-:W-:-:S05]  /*1510*/  @!P3 HSETP2.EQ.AND P0, PT, R8.H0_H0, R13.H0_H0, !P0 ;  /* 0x2000000d0800b234 */ /* 0x000fca0004702800 */
[----:B------:R-:W-:Y:S02]  /*1520*/  @!P3 SEL R8, R13, R8, P0 ;  /* 0x000000080d08b207 */ /* 0x000fe40000000000 */
[----:B------:R-:W-:Y:S02]  /*1530*/  @!P3 SEL R10, R11, R6, P0 ;  /* 0x000000060b0ab207 */ /* 0x000fe40000000000 */
[----:B------:R-:W-:-:S07]  /*1540*/  @!P3 PRMT R5, R8, 0x7610, R5 ;  /* 0x000076100805b816 */ /* 0x000fce0000000005 */
.L_x_344:
[----:B------:R-:W-:Y:S05]  /*1550*/  BSYNC.RECONVERGENT B1 ;  /* 0x0000000000017941 */ /* 0x000fea0003800200 */
.L_x_343:
[C---:B--2---:R-:W-:Y:S01]  /*1560*/  PRMT R6, R5.reuse, 0x7610, R2 ;  /* 0x0000761005067816 */ /* 0x044fe20000000002 */
[----:B----4-:R2:W4:Y:S01]  /*1570*/  SHFL.DOWN PT, R11, R10, 0x10, R7 ;  /* 0x0a0000000a0b7989 */ /* 0x01052200000e0007 */
[----:B------:R-:W-:Y:S01]  /*1580*/  BSSY.RECONVERGENT B1, `(.L_x_345) ;  /* 0x000000d000017945 */ /* 0x000fe20003800200 */
[----:B------:R-:W-:Y:S01]  /*1590*/  IMAD.MOV.U32 R2, RZ, RZ, R10 ;  /* 0x000000ffff027224 */ /* 0x000fe200078e000a */
[----:B-1----:R-:W-:Y:S02]  /*15a0*/  PRMT R4, R5, 0x7610, R4 ;  /* 0x0000761005047816 */ /* 0x002fe40000000004 */
[----:B------:R2:W1:Y:S01]  /*15b0*/  SHFL.DOWN PT, R6, R6, 0x10, R7 ;  /* 0x0a00000006067989 */ /* 0x00046200000e0007 */
[----:B------:R-:W-:Y:S05]  /*15c0*/  @P2 BRA `(.L_x_346) ;  /* 0x0000000000202947 */ /* 0x000fea0003800000 */
[----:B-1----:R-:W-:Y:S01]  /*15d0*/  HSETP2.GT.AND P2, PT, R6.H0_H0, R5.H0_H0, PT ;  /* 0x2000000506007234 */ /* 0x002fe20003f44800 */
[----:B----4-:R-:W-:Y:S01]  /*15e0*/  IMAD.MOV.U32 R2, RZ, RZ, R11 ;  /* 0x000000ffff027224 */ /* 0x010fe200078e000b */
[----:B------:R-:W-:-:S11]  /*15f0*/  PRMT R4, R6, 0x7610, R4 ;  /* 0x0000761006047816 */ /* 0x000fd60000000004 */
[----:B------:R-:W-:-:S13]  /*1600*/  @!P2 ISETP.GE.AND P0, PT, R11, R10, PT ;  /* 0x0000000a0b00a20c */ /* 0x000fda0003f06270 */
[----:B------:R-:W-:-:S05]  /*1610*/  @!P2 HSETP2.EQ.AND P0, PT, R5.H0_H0, R6.H0_H0, !P0 ;  /* 0x200000060500a234 */ /* 0x000fca0004702800 */
[----:B------:R-:W-:Y:S02]  /*1620*/  @!P2 SEL R5, R6, R5, P0 ;  /* 0x000000050605a207 */ /* 0x000fe40000000000 */
[----:B------:R-:W-:Y:S02]  /*1630*/  @!P2 SEL R2, R11, R10, P0 ;  /* 0x0000000a0b02a207 */ /* 0x000fe40000000000 */
[----:B------:R-:W-:-:S07]  /*1640*/  @!P2 PRMT R4, R5, 0x7610, R4 ;  /* 0x000076100504a816 */ /* 0x000fce0000000004 */
.L_x_346:
[----:B------:R-:W-:Y:S05]  /*1650*/  BSYNC.RECONVERGENT B1 ;  /* 0x0000000000017941 */ /* 0x000fea0003800200 */
.L_x_345:
[----:B------:R-:W-:Y:S01]  /*1660*/  ISETP.GE.AND P0, PT, R3, 0x21, PT ;  /* 0x000000210300780c */ /* 0x000fe20003f06270 */
[----:B------:R0:W-:Y:S03]  /*1670*/  @!P1 STS [R9+0x8], R2 ;  /* 0x0000080209009388 */ /* 0x0001e60000000800 */
[----:B------:R-:W-:Y:S01]  /*1680*/  ISETP.NE.OR P0, PT, R0, RZ, !P0 ;  /* 0x000000ff0000720c */ /* 0x000fe20004705670 */
[----:B------:R0:W-:Y:S01]  /*1690*/  @!P1 STS.U16 [R9+0xc], R4 ;  /* 0x00000c0409009388 */ /* 0x0001e20000000400 */
[----:B------:R-:W-:Y:S11]  /*16a0*/  BAR.SYNC.DEFER_BLOCKING 0x0 ;  /* 0x0000000000007b1d */ /* 0x000ff60000010000 */
[----:B0-----:R-:W-:Y:S05]  /*16b0*/  @P0 BRA `(.L_x_336) ;  /* 0x0000001c00300947 */ /* 0x001fea0003800000 */
[----:B------:R-:W0:Y:S01]  /*16c0*/  S2UR UR5, SR_CgaCtaId ;  /* 0x00000000000579c3 */ /* 0x000e220000008800 */
[----:B------:R-:W-:Y:S01]  /*16d0*/  UMOV UR4, 0x400 ;  /* 0x0000040000047882 */ /* 0x000fe20000000000 */
[----:B------:R-:W-:Y:S01]  /*16e0*/  ISETP.GE.U32.AND P2, PT, R3, 0x41, PT ;  /* 0x000000410300780c */ /* 0x000fe20003f46070 */
[----:B0-----:R-:W-:-:S09]  /*16f0*/  ULEA UR4, UR5, UR4, 0x18 ;  /* 0x0000000405047291 */ /* 0x001fd2000f8ec0ff */
[----:B------:R-:W0:Y:S04]  /*1700*/  LDS.U16 R5, [UR4+0x14] ;  /* 0x00001404ff057984 */ /* 0x000e280008000400 */
[----:B--2---:R-:W2:Y:S01]  /*1710*/  LDS R7, [UR4+0x10] ;  /* 0x00001004ff077984 */ /* 0x004ea20008000800 */
[----:B0-----:R-:W-:-:S13]  /*1720*/  HSETP2.GT.AND P1, PT, R5.H0_H0, R4.H0_H0, PT ;  /* 0x2000000405007234 */ /* 0x001fda0003f24800 */
[----:B--2---:R-:W-:-:S13]  /*1730*/  @!P1 ISETP.GE.AND P0, PT, R7, R2, PT ;  /* 0x000000020700920c */ /* 0x004fda0003f06270 */
[----:B------:R-:W-:-:S05]  /*1740*/  @!P1 HSETP2.EQ.AND P0, PT, R4.H0_H0, R5.H0_H0, !P0 ;  /* 0x2000000504009234 */ /* 0x000fca0004702800 */
[----:B------:R-:W-:Y:S02]  /*1750*/  @!P1 SEL R4, R5, R4, P0 ;  /* 0x0000000405049207 */ /* 0x000fe40000000000 */
[----:B------:R-:W-:Y:S02]  /*1760*/  @!P1 SEL R7, R7, R2, P0 ;  /* 0x0000000207079207 */ /* 0x000fe40000000000 */
[----:B------:R-:W-:-:S03]  /*1770*/  @!P1 PRMT R5, R4, 0x7610, R5 ;  /* 0x0000761004059816 */ /* 0x000fc60000000005 */
[----:B------:R-:W-:Y:S01]  /*1780*/  IMAD.MOV.U32 R2, RZ, RZ, R7 ;  /* 0x000000ffff027224 */ /* 0x000fe200078e0007 */
[----:B------:R-:W-:Y:S01]  /*1790*/  PRMT R4, R5, 0x7610, R4 ;  /* 0x0000761005047816 */ /* 0x000fe20000000004 */
[----:B------:R-:W-:Y:S06]  /*17a0*/  @!P2 BRA `(.L_x_336) ;  /* 0x0000001800f4a947 */ /* 0x000fec0003800000 */
[----:B------:R-:W0:Y:S01]  /*17b0*/  LDS.U16 R4, [UR4+0x1c] ;  /* 0x00001c04ff047984 */ /* 0x000e220008000400 */
[----:B------:R-:W-:-:S03]  /*17c0*/  ISETP.GE.U32.AND P2, PT, R3, 0x61, PT ;  /* 0x000000610300780c */ /* 0x000fc60003f46070 */
[----:B------:R-:W2:Y:S01]  /*17d0*/  LDS R2, [UR4+0x18] ;  /* 0x00001804ff027984 */ /* 0x000ea20008000800 */
[----:B0-----:R-:W-:-:S13]  /*17e0*/  HSETP2.GT.AND P1, PT, R4.H0_H0, R5.H0_H0, PT ;  /* 0x2000000504007234 */ /* 0x001fda0003f24800 */
[----:B--2---:R-:W-:-:S13]  /*17f0*/  @!P1 ISETP.GE.AND P0, PT, R2, R7, PT ;  /* 0x000000070200920c */ /* 0x004fda0003f06270 */
[----:B------:R-:W-:-:S05]  /*1800*/  @!P1 HSETP2.EQ.AND P0, PT, R5.H0_H0, R4.H0_H0, !P0 ;  /* 0x2000000405009234 */ /* 0x000fca0004702800 */
[----:B------:R-:W-:Y:S02]  /*1810*/  @!P1 SEL R5, R4, R5, P0 ;  /* 0x0000000504059207 */ /* 0x000fe40000000000 */
[----:B------:R-:W-:Y:S02]  /*1820*/  @!P1 SEL R2, R2, R7, P0 ;  /* 0x0000000702029207 */ /* 0x000fe40000000000 */
[----:B------:R-:W-:Y:S01]  /*1830*/  @!P1 PRMT R4, R5, 0x7610, R4 ;  /* 0x0000761005049816 */ /* 0x000fe20000000004 */
        /* <DEDUP_REMOVED lines=37> */
[----:B-1----:R-:W1:Y:S01]  /*1a90*/  LDS R6, [UR4+0x38] ;  /* 0x00003804ff067984 */ /* 0x002e620008000800 */
[----:B0-----:R-:W-:-:S13]  /*1aa0*/  HSETP2.GT.AND P1, PT, R0.H0_H0, R5.H0_H0, PT ;  /* 0x2000000500007234 */ /* 0x001fda0003f24800 */
[----:B-1----:R-:W-:-:S13]  /*1ab0*/  @!P1 ISETP.GE.AND P0, PT, R6, R7, PT ;  /* 0x000000070600920c */ /* 0x002fda0003f06270 */
[----:B------:R-:W-:-:S05]  /*1ac0*/  @!P1 HSETP2.EQ.AND P0, PT, R5.H0_H0, R0.H0_H0, !P0 ;  /* 0x2000000005009234 */ /* 0x000fca0004702800 */
[----:B------:R-:W-:Y:S02]  /*1ad0*/  @!P1 SEL R5, R0, R5, P0 ;  /* 0x0000000500059207 */ /* 0x000fe40000000000 */
[----:B------:R-:W-:Y:S02]  /*1ae0*/  @!P1 SEL R6, R6, R7, P0 ;  /* 0x0000000706069207 */ /* 0x000fe40000000000 */
[----:B------:R-:W-:-:S03]  /*1af0*/  @!P1 PRMT R0, R5, 0x7610, R0 ;  /* 0x0000761005009816 */ /* 0x000fc60000000000 */
[----:B------:R-:W-:Y:S01]  /*1b00*/  IMAD.MOV.U32 R2, RZ, RZ, R6 ;  /* 0x000000ffff027224 */ /* 0x000fe200078e0006 */
[----:B------:R-:W-:Y:S01]  /*1b10*/  PRMT R4, R0, 0x7610, R4 ;  /* 0x0000761000047816 */ /* 0x000fe20000000004 */
[----:B------:R-:W-:Y:S06]  /*1b20*/  @!P2 BRA `(.L_x_336) ;  /* 0x000000180014a947 */ /* 0x000fec0003800000 */
[----:B------:R-:W0:Y:S04]  /*1b30*/  LDS.U16 R3, [UR4+0x44] ;  /* 0x00004404ff037984 */ /* 0x000e280008000400 */
[----:B------:R-:W1:Y:S01]  /*1b40*/  LDS R2, [UR4+0x40] ;  /* 0x00004004ff027984 */ /* 0x000e620008000800 */
[----:B0-----:R-:W-:Y:S02]  /*1b50*/  HSETP2.GT.AND P0, PT, R3.H0_H0, R0.H0_H0, PT ;  /* 0x2000000003007234 */ /* 0x001fe40003f04800 */
[----:B------:R-:W-:-:S11]  /*1b60*/  PRMT R4, R3, 0x7610, R4 ;  /* 0x0000761003047816 */ /* 0x000fd60000000004 */
[----:B-1----:R-:W-:Y:S05]  /*1b70*/  @P0 BRA `(.L_x_336) ;  /* 0x0000001800000947 */ /* 0x002fea0003800000 */
[----:B------:R-:W-:-:S13]  /*1b80*/  ISETP.GE.AND P0, PT, R2, R6, PT ;  /* 0x000000060200720c */ /* 0x000fda0003f06270 */
[----:B------:R-:W-:-:S05]  /*1b90*/  HSETP2.EQ.AND P0, PT, R0.H0_H0, R4.H0_H0, !P0 ;  /* 0x2000000400007234 */ /* 0x000fca0004702800 */
[----:B------:R-:W-:Y:S02]  /*1ba0*/  SEL R4, R4, R0, P0 ;  /* 0x0000000004047207 */ /* 0x000fe40000000000 */
[----:B------:R-:W-:Y:S01]  /*1bb0*/  SEL R2, R2, R6, P0 ;  /* 0x0000000602027207 */ /* 0x000fe20000000000 */
[----:B------:R-:W-:Y:S06]  /*1bc0*/  BRA `(.L_x_336) ;  /* 0x0000001400ec7947 */ /* 0x000fec0003800000 */
.L_x_316:
[----:B------:R-:W1:Y:S01]  /*1bd0*/  S2R R0, SR_TID.X ;  /* 0x0000000000007919 */ /* 0x000e620000002100 */
[----:B------:R-:W1:Y:S02]  /*1be0*/  LDC.64 R2, c[0x0][0x380] ;  /* 0x0000e000ff027b82 */ /* 0x000e640000000a00 */
[----:B-1----:R-:W-:-:S05]  /*1bf0*/  IMAD.WIDE.U32 R2, R0, 0x8, R2 ;  /* 0x0000000800027825 */ /* 0x002fca00078e0002 */
[----:B------:R-:W2:Y:S04]  /*1c00*/  LDG.E.CONSTANT R5, desc[UR8][R2.64] ;  /* 0x0000000802057981 */ /* 0x000ea8000c1e9900 */
[----:B------:R-:W2:Y:S04]  /*1c10*/  LDG.E.CONSTANT R4, desc[UR8][R2.64+0x800] ;  /* 0x0008000802047981 */ /* 0x000ea8000c1e9900 */
[----:B------:R-:W3:Y:S04]  /*1c20*/  LDG.E.CONSTANT R19, desc[UR8][R2.64+0x4] ;  /* 0x0000040802137981 */ /* 0x000ee8000c1e9900 */
[----:B------:R-:W3:Y:S04]  /*1c30*/  LDG.E.CONSTANT R6, desc[UR8][R2.64+0x804] ;  /* 0x0008040802067981 */ /* 0x000ee8000c1e9900 */
[----:B------:R-:W4:Y:S04]  /*1c40*/  LDG.E.CONSTANT R8, desc[UR8][R2.64+0x1000] ;  /* 0x0010000802087981 */ /* 0x000f28000c1e9900 */
[----:B------:R-:W5:Y:S04]  /*1c50*/  LDG.E.CONSTANT R7, desc[UR8][R2.64+0x1004] ;  /* 0x0010040802077981 */ /* 0x000f68000c1e9900 */
        /* <DEDUP_REMOVED lines=9> */
[----:B------:R-:W5:Y:S01]  /*1cf0*/  LDG.E.CONSTANT R17, desc[UR8][R2.64+0x3804] ;  /* 0x0038040802117981 */ /* 0x000f62000c1e9900 */
[----:B------:R-:W-:Y:S01]  /*1d00*/  UISETP.GE.U32.AND UP0, UPT, UR4, 0x1000, UPT ;  /* 0x000010000400788c */ /* 0x000fe2000bf06070 */
[----:B--2---:R-:W-:-:S02]  /*1d10*/  ISETP.GE.AND P1, PT, R4, R5, PT ;  /* 0x000000050400720c */ /* 0x004fc40003f26270 */
[----:B---3--:R-:W-:-:S11]  /*1d20*/  HSETP2.GT.AND P0, PT, R6.H0_H0, R19.H0_H0, PT ;  /* 0x2000001306007234 */ /* 0x008fd60003f04800 */
[----:B------:R-:W-:-:S05]  /*1d30*/  HSETP2.NEU.OR P1, PT, R19.H0_H0, R6.H0_H0, P1 ;  /* 0x2000000613007234 */ /* 0x000fca0000f2d820 */
[----:B------:R-:W-:-:S13]  /*1d40*/  PLOP3.LUT P0, PT, P0, P1, PT, 0x8, 0x80 ;  /* 0x000000000080781c */ /* 0x000fda0000702170 */
[--C-:B------:R-:W-:Y:S01]  /*1d50*/  @!P0 IMAD.MOV.U32 R5, RZ, RZ, R4.reuse ;  /* 0x000000ffff058224 */ /* 0x100fe200078e0004 */
[----:B------:R-:W-:-:S04]  /*1d60*/  PRMT R4, R19, 0x7610, R4 ;  /* 0x0000761013047816 */ /* 0x000fc80000000004 */
[----:B----4-:R-:W-:Y:S02]  /*1d70*/  ISETP.GE.AND P1, PT, R8, R5, PT ;  /* 0x000000050800720c */ /* 0x010fe40003f26270 */
[----:B------:R-:W-:-:S05]  /*1d80*/  @!P0 PRMT R4, R6, 0x7610, R4 ;  /* 0x0000761006048816 */ /* 0x000fca0000000004 */
[----:B-----5:R-:W-:-:S06]  /*1d90*/  HSETP2.GT.AND P0, PT, R7.H0_H0, R4.H0_H0, PT ;  /* 0x2000000407007234 */ /* 0x020fcc0003f04800 */
[----:B------:R-:W-:-:S05]  /*1da0*/  HSETP2.NEU.OR P1, PT, R4.H0_H0, R7.H0_H0, P1 ;  /* 0x2000000704007234 */ /* 0x000fca0000f2d820 */
[----:B------:R-:W-:-:S13]  /*1db0*/  PLOP3.LUT P0, PT, P0, P1, PT, 0x8, 0x80 ;  /* 0x000000000080781c */ /* 0x000fda0000702170 */
[----:B------:R-:W-:Y:S01]  /*1dc0*/  @!P0 IMAD.MOV.U32 R5, RZ, RZ, R8 ;  /* 0x000000ffff058224 */ /* 0x000fe200078e0008 */
[----:B------:R-:W-:-:S04]  /*1dd0*/  @!P0 PRMT R4, R7, 0x7610, R4 ;  /* 0x0000761007048816 */ /* 0x000fc80000000004 */
[----:B------:R-:W-:Y:S02]  /*1de0*/  ISETP.GE.AND P1, PT, R10, R5, PT ;  /* 0x000000050a00720c */ /* 0x000fe40003f26270 */
[----:B------:R-:W-:-:S11]  /*1df0*/  HSETP2.GT.AND P0, PT, R9.H0_H0, R4.H0_H0, PT ;  /* 0x2000000409007234 */ /* 0x000fd60003f04800 */
[----:B------:R-:W-:-:S05]  /*1e00*/  HSETP2.NEU.OR P1, PT, R4.H0_H0, R9.H0_H0, P1 ;  /* 0x2000000904007234 */ /* 0x000fca0000f2d820 */
[----:B------:R-:W-:-:S13]  /*1e10*/  PLOP3.LUT P0, PT, P0, P1, PT, 0x8, 0x80 ;  /* 0x000000000080781c */ /* 0x000fda0000702170 */
[----:B------:R-:W-:Y:S01]  /*1e20*/  @!P0 IMAD.MOV.U32 R5, RZ, RZ, R10 ;  /* 0x000000ffff058224 */ /* 0x000fe200078e000a */
[----:B------:R-:W-:Y:S01]  /*1e30*/  @!P0 PRMT R4, R9, 0x7610, R4 ;  /* 0x0000761009048816 */ /* 0x000fe20000000004 */
[----:B------:R-:W-:-:S03]  /*1e40*/  IMAD.MOV.U32 R9, RZ, RZ, 0x800 ;  /* 0x00000800ff097424 */ /* 0x000fc600078e00ff */
[----:B------:R-:W-:Y:S02]  /*1e50*/  ISETP.GE.AND P1, PT, R12, R5, PT ;  /* 0x000000050c00720c */ /* 0x000fe40003f26270 */
[----:B------:R-:W-:-:S11]  /*1e60*/  HSETP2.GT.AND P0, PT, R11.H0_H0, R4.H0_H0, PT ;  /* 0x200000040b007234 */ /* 0x000fd60003f04800 */
        /* <DEDUP_REMOVED lines=22> */
[----:B------:R-:W-:Y:S06]  /*1fd0*/  BRA.U !UP0, `(.L_x_347) ;  /* 0x00000005082c7547 */ /* 0x000fec000b800000 */
[----:B------:R-:W-:Y:S01]  /*1fe0*/  IMAD.MOV.U32 R9, RZ, RZ, 0x800 ;  /* 0x00000800ff097424 */ /* 0x000fe200078e00ff */
[----:B------:R-:W1:Y:S01]  /*1ff0*/  LDCU UR5, c[0x0][0x390] ;  /* 0x00007200ff0577ac */ /* 0x000e620008000800 */
[----:B------:R-:W-:-:S12]  /*2000*/  UIADD3 UR6, UPT, UPT, UR4, -0x800, URZ ;  /* 0xfffff80004067890 */ /* 0x000fd8000fffe0ff */
.L_x_349:
[----:B------:R-:W-:-:S05]  /*2010*/  IMAD.WIDE R6, R9, 0x8, R2 ;  /* 0x0000000809067825 */ /* 0x000fca00078e0202 */
[----:B------:R-:W2:Y:S04]  /*2020*/  LDG.E.CONSTANT R8, desc[UR8][R6.64] ;  /* 0x0000000806087981 */ /* 0x000ea8000c1e9900 */
        /* <DEDUP_REMOVED lines=14> */
[----:B------:R0:W5:Y:S01]  /*2110*/  LDG.E.CONSTANT R25, desc[UR8][R6.64+0x3804] ;  /* 0x0038040806197981 */ /* 0x000162000c1e9900 */
[----:B-1----:R-:W-:-:S02]  /*2120*/  UMOV UR4, UR5 ;  /* 0x0000000500047c82 */ /* 0x002fc40008000000 */
[----:B0-----:R-:W-:Y:S02]  /*2130*/  IADD3 R6, PT, PT, -R9, UR4, RZ ;  /* 0x0000000409067c10 */ /* 0x001fe4000fffe1ff */
[----:B--2---:R-:W-:Y:S02]  /*2140*/  ISETP.GE.AND P1, PT, R8, R5, PT ;  /* 0x000000050800720c */ /* 0x004fe40003f26270 */
[----:B---3--:R-:W-:-:S11]  /*2150*/  HSETP2.GT.AND P0, PT, R11.H0_H0, R4.H0_H0, PT ;  /* 0x200000040b007234 */ /* 0x008fd60003f04800 */
[----:B------:R-:W-:-:S05]  /*2160*/  HSETP2.NEU.OR P1, PT, R4.H0_H0, R11.H0_H0, P1 ;  /* 0x2000000b04007234 */ /* 0x000fca0000f2d820 */
[----:B------:R-:W-:-:S13]  /*2170*/  PLOP3.LUT P0, PT, P0, P1, PT, 0x8, 0x80 ;  /* 0x000000000080781c */ /* 0x000fda0000702170 */
[----:B------:R-:W-:Y:S01]  /*2180*/  @!P0 IMAD.MOV.U32 R5, RZ, RZ, R8 ;  /* 0x000000ffff058224 */ /* 0x000fe200078e0008 */
[----:B------:R-:W-:-:S04]  /*2190*/  @!P0 PRMT R4, R11, 0x7610, R4 ;  /* 0x000076100b048816 */ /* 0x000fc80000000004 */
[----:B----4-:R-:W-:Y:S02]  /*21a0*/  ISETP.GE.AND P1, PT, R10, R5, PT ;  /* 0x000000050a00720c */ /* 0x010fe40003f26270 */
[----:B-----5:R-:W-:-:S11]  /*21b0*/  HSETP2.GT.AND P0, PT, R13.H0_H0, R4.H0_H0, PT ;  /* 0x200000040d007234 */ /* 0x020fd60003f04800 */
        /* <DEDUP_REMOVED lines=37> */
[----:B------:R-:W-:Y:S02]  /*2410*/  PLOP3.LUT P0, PT, P0, P1, PT, 0x8, 0x80 ;  /* 0x000000000080781c */ /* 0x000fe40000702170 */
[----:B------:R-:W-:-:S11]  /*2420*/  ISETP.GE.AND P1, PT, R6, 0x800, PT ;  /* 0x000008000600780c */ /* 0x000fd60003f26270 */
[----:B------:R-:W-:Y:S01]  /*2430*/  @!P0 IMAD.MOV.U32 R5, RZ, RZ, R22 ;  /* 0x000000ffff058224 */ /* 0x000fe200078e0016 */
[----:B------:R-:W-:Y:S01]  /*2440*/  @!P0 PRMT R4, R25, 0x7610, R4 ;  /* 0x0000761019048816 */ /* 0x000fe20000000004 */
[----:B------:R-:W-:Y:S06]  /*2450*/  @!P1 BRA `(.L_x_348) ;  /* 0x00000004006c9947 */ /* 0x000fec0003800000 */
[----:B------:R-:W-:-:S05]  /*2460*/  VIADD R9, R9, 0x800 ;  /* 0x0000080009097836 */ /* 0x000fca0000000000 */
[----:B------:R-:W-:-:S13]  /*2470*/  ISETP.GT.AND P0, PT, R9, UR6, PT ;  /* 0x0000000609007c0c */ /* 0x000fda000bf04270 */
[----:B------:R-:W-:Y:S05]  /*2480*/  @!P0 BRA `(.L_x_349) ;  /* 0xfffffff800e08947 */ /* 0x000fea000383ffff */
.L_x_347:
[----:B------:R-:W-:-:S13]  /*2490*/  ISETP.GE.AND P0, PT, R9, UR4, PT ;  /* 0x0000000409007c0c */ /* 0x000fda000bf06270 */
[----:B------:R-:W-:Y:S05]  /*24a0*/  @P0 BRA `(.L_x_348) ;  /* 0x0000000400580947 */ /* 0x000fea0003800000 */
[----:B------:R-:W-:Y:S01]  /*24b0*/  IADD3 R7, PT, PT, -R9, UR4, RZ ;  /* 0x0000000409077c10 */ /* 0x000fe2000fffe1ff */
[----:B------:R-:W-:Y:S03]  /*24c0*/  BSSY.RECONVERGENT B1, `(.L_x_348) ;  /* 0x0000054000017945 */ /* 0x000fe60003800200 */
[----:B------:R-:W-:-:S13]  /*24d0*/  ISETP.GE.AND P0, PT, R0, R7, PT ;  /* 0x000000070000720c */ /* 0x000fda0003f06270 */
[----:B------:R-:W-:Y:S05]  /*24e0*/  @P0 BRA `(.L_x_350) ;  /* 0x0000000400440947 */ /* 0x000fea0003800000 */
[----:B------:R-:W-:Y:S01]  /*24f0*/  LOP3.LUT R2, RZ, R0, RZ, 0x33, !PT ;  /* 0x00000000ff027212 */ /* 0x000fe200078e33ff */
[----:B------:R-:W-:Y:S01]  /*2500*/  BSSY.RECONVERGENT B2, `(.L_x_351) ;  /* 0x000001f000027945 */ /* 0x000fe20003800200 */
[----:B------:R-:W-:Y:S02]  /*2510*/  IMAD.MOV.U32 R6, RZ, RZ, R0 ;  /* 0x000000ffff067224 */ /* 0x000fe400078e0000 */
[----:B------:R-:W-:-:S04]  /*2520*/  IADD3 R8, PT, PT, -R9, UR4, R2 ;  /* 0x0000000409087c10 */ /* 0x000fc8000fffe102 */
[C---:B------:R-:W-:Y:S02]  /*2530*/  LOP3.LUT R2, R8.reuse, 0x300, RZ, 0xc0, !PT ;  /* 0x0000030008027812 */ /* 0x040fe400078ec0ff */
[----:B------:R-:W-:Y:S02]  /*2540*/  ISETP.GE.U32.AND P2, PT, R8, 0x300, PT ;  /* 0x000003000800780c */ /* 0x000fe40003f46070 */
[----:B------:R-:W-:-:S13]  /*2550*/  ISETP.NE.AND P0, PT, R2, 0x300, PT ;  /* 0x000003000200780c */ /* 0x000fda0003f05270 */
[----:B------:R-:W-:Y:S05]  /*2560*/  @!P0 BRA `(.L_x_352) ;  /* 0x0000000000608947 */ /* 0x000fea0003800000 */
[----:B------:R-:W1:Y:S01]  /*2570*/  LDC.64 R2, c[0x0][0x380] ;  /* 0x0000e000ff027b82 */ /* 0x000e620000000a00 */
[----:B------:R-:W-:Y:S01]  /*2580*/  LEA.HI R6, R8, 0x1, RZ, 0x18 ;  /* 0x0000000108067811 */ /* 0x000fe200078fc0ff */
[----:B------:R-:W-:Y:S01]  /*2590*/  IMAD.MOV.U32 R12, RZ, RZ, R5 ;  /* 0x000000ffff0c7224 */ /* 0x000fe200078e0005 */
[----:B------:R-:W-:Y:S01]  /*25a0*/  PRMT R15, R4, 0x7610, R15 ;  /* 0x00007610040f7816 */ /* 0x000fe2000000000f */
[----:B------:R-:W-:Y:S01]  /*25b0*/  IMAD.IADD R13, R0, 0x1, R9 ;  /* 0x00000001000d7824 */ /* 0x000fe200078e0209 */
[----:B------:R-:W-:Y:S01]  /*25c0*/  LOP3.LUT R5, R6, 0x3, RZ, 0xc0, !PT ;  /* 0x0000000306057812 */ /* 0x000fe200078ec0ff */
[----:B------:R-:W-:-:S04]  /*25d0*/  IMAD.MOV.U32 R6, RZ, RZ, R0 ;  /* 0x000000ffff067224 */ /* 0x000fc800078e0000 */
[----:B------:R-:W-:-:S07]  /*25e0*/  IMAD.MOV R8, RZ, RZ, -R5 ;  /* 0x000000ffff087224 */ /* 0x000fce00078e0a05 */
.L_x_353:
[----:B-1----:R-:W-:-:S05]  /*25f0*/  IMAD.WIDE.U32 R10, R13, 0x8, R2 ;  /* 0x000000080d0a7825 */ /* 0x002fca00078e0002 */
[----:B------:R-:W2:Y:S04]  /*2600*/  LDG.E.CONSTANT R4, desc[UR8][R10.64+0x4] ;  /* 0x000004080a047981 */ /* 0x000ea8000c1e9900 */
[----:B------:R-:W3:Y:S01]  /*2610*/  LDG.E.CONSTANT R5, desc[UR8][R10.64] ;  /* 0x000000080a057981 */ /* 0x000ee2000c1e9900 */
[----:B------:R-:W-:Y:S02]  /*2620*/  VIADD R8, R8, 0x1 ;  /* 0x0000000108087836 */ /* 0x000fe40000000000 */
[----:B------:R-:W-:Y:S02]  /*2630*/  VIADD R6, R6, 0x100 ;  /* 0x0000010006067836 */ /* 0x000fe40000000000 */
[----:B------:R-:W-:Y:S01]  /*2640*/  VIADD R13, R13, 0x100 ;  /* 0x000001000d0d7836 */ /* 0x000fe20000000000 */
[----:B------:R-:W-:-:S02]  /*2650*/  ISETP.NE.AND P3, PT, R8, RZ, PT ;  /* 0x000000ff0800720c */ /* 0x000fc40003f65270 */
[----:B--2---:R-:W-:-:S13]  /*2660*/  HSETP2.GT.AND P1, PT, R4.H0_H0, R15.H0_H0, PT ;  /* 0x2000000f04007234 */ /* 0x004fda0003f24800 */
[----:B---3--:R-:W-:-:S13]  /*2670*/  @!P1 ISETP.GE.AND P0, PT, R5, R12, PT ;  /* 0x0000000c0500920c */ /* 0x008fda0003f06270 */
[----:B------:R-:W-:-:S05]  /*2680*/  @!P1 HSETP2.EQ.AND P0, PT, R15.H0_H0, R4.H0_H0, !P0 ;  /* 0x200000040f009234 */ /* 0x000fca0004702800 */
[----:B------:R-:W-:Y:S02]  /*2690*/  @!P1 SEL R15, R4, R15, P0 ;  /* 0x0000000f040f9207 */ /* 0x000fe40000000000 */
[----:B------:R-:W-:Y:S02]  /*26a0*/  @!P1 SEL R5, R5, R12, P0 ;  /* 0x0000000c05059207 */ /* 0x000fe40000000000 */
[----:B------:R-:W-:-:S03]  /*26b0*/  @!P1 PRMT R4, R15, 0x7610, R4 ;  /* 0x000076100f049816 */ /* 0x000fc60000000004 */
[----:B------:R-:W-:Y:S01]  /*26c0*/  IMAD.MOV.U32 R12, RZ, RZ, R5 ;  /* 0x000000ffff0c7224 */ /* 0x000fe200078e0005 */
[----:B------:R-:W-:Y:S01]  /*26d0*/  PRMT R15, R4, 0x7610, R15 ;  /* 0x00007610040f7816 */ /* 0x000fe2000000000f */
[----:B------:R-:W-:Y:S06]  /*26e0*/  @P3 BRA `(.L_x_353) ;  /* 0xfffffffc00c03947 */ /* 0x000fec000383ffff */
.L_x_352:
[----:B------:R-:W-:Y:S05]  /*26f0*/  BSYNC.RECONVERGENT B2 ;  /* 0x0000000000027941 */ /* 0x000fea0003800200 */
.L_x_351:
[----:B------:R-:W-:Y:S05]  /*2700*/  @!P2 BRA `(.L_x_350) ;  /* 0x0000000000bca947 */ /* 0x000fea0003800000 */
[----:B------:R-:W1:Y:S01]  /*2710*/  LDCU.64 UR6, c[0x0][0x380] ;  /* 0x00007000ff0677ac */ /* 0x000e620008000a00 */
[----:B------:R-:W2:Y:S01]  /*2720*/  LDC.64 R2, c[0x0][0x380] ;  /* 0x0000e000ff027b82 */ /* 0x000ea20000000a00 */
[C---:B------:R-:W-:Y:S01]  /*2730*/  IADD3 R15, P0, PT, R6.reuse, R9, RZ ;  /* 0x00000009060f7210 */ /* 0x040fe20007f1e0ff */
[----:B------:R-:W-:-:S04]  /*2740*/  IMAD.IADD R11, R6, 0x1, R9 ;  /* 0x00000001060b7824 */ /* 0x000fc800078e0209 */
[----:B------:R-:W-:Y:S01]  /*2750*/  IMAD.X R8, RZ, RZ, RZ, P0 ;  /* 0x000000ffff087224 */ /* 0x000fe200000e06ff */
[----:B-1----:R-:W-:-:S04]  /*2760*/  LEA R12, P1, R15, UR6, 0x3 ;  /* 0x000000060f0c7c11 */ /* 0x002fc8000f8218ff */
[----:B------:R-:W-:Y:S02]  /*2770*/  IADD3 R12, P0, PT, R12, 0x1804, RZ ;  /* 0x000018040c0c7810 */ /* 0x000fe40007f1e0ff */
[----:B------:R-:W-:-:S05]  /*2780*/  LEA.HI.X R15, R15, UR7, R8, 0x3, P1 ;  /* 0x000000070f0f7c11 */ /* 0x000fca00088f1c08 */
[----:B------:R-:W-:-:S07]  /*2790*/  IMAD.X R15, RZ, RZ, R15, P0 ;  /* 0x000000ffff0f7224 */ /* 0x000fce00000e060f */
.L_x_354:
[----:B--2---:R-:W-:-:S05]  /*27a0*/  IMAD.WIDE.U32 R8, R11, 0x8, R2 ;  /* 0x000000080b087825 */ /* 0x004fca00078e0002 */
[----:B------:R-:W2:Y:S04]  /*27b0*/  LDG.E.CONSTANT R13, desc[UR8][R8.64+0x4] ;  /* 0x00000408080d7981 */ /* 0x000ea8000c1e9900 */
[----:B------:R1:W3:Y:S02]  /*27c0*/  LDG.E.CONSTANT R10, desc[UR8][R8.64] ;  /* 0x00000008080a7981 */ /* 0x0002e4000c1e9900 */
[----:B-1----:R-:W-:Y:S02]  /*27d0*/  IMAD.MOV.U32 R8, RZ, RZ, R12 ;  /* 0x000000ffff087224 */ /* 0x002fe400078e000c */
[----:B------:R-:W-:-:S05]  /*27e0*/  IMAD.MOV.U32 R9, RZ, RZ, R15 ;  /* 0x000000ffff097224 */ /* 0x000fca00078e000f */
[----:B------:R-:W4:Y:S04]  /*27f0*/  LDG.E.CONSTANT R12, desc[UR8][R8.64+-0x1000] ;  /* 0xfff00008080c7981 */ /* 0x000f28000c1e9900 */
[----:B------:R-:W5:Y:S04]  /*2800*/  LDG.E.CONSTANT R15, desc[UR8][R8.64+-0x1004] ;  /* 0xffeffc08080f7981 */ /* 0x000f68000c1e9900 */
[----:B------:R-:W5:Y:S04]  /*2810*/  LDG.E.CONSTANT R17, desc[UR8][R8.64+-0x800] ;  /* 0xfff8000808117981 */ /* 0x000f68000c1e9900 */
[----:B------:R-:W5:Y:S01]  /*2820*/  LDG.E.CONSTANT R14, desc[UR8][R8.64+-0x804] ;  /* 0xfff7fc08080e7981 */ /* 0x000f62000c1e9900 */
[----:B--2---:R-:W-:-:S13]  /*2830*/  HSETP2.GT.AND P1, PT, R13.H0_H0, R4.H0_H0, PT ;  /* 0x200000040d007234 */ /* 0x004fda0003f24800 */
[----:B---3--:R-:W-:-:S13]  /*2840*/  @!P1 ISETP.GE.AND P0, PT, R10, R5, PT ;  /* 0x000000050a00920c */ /* 0x008fda0003f06270 */
[----:B------:R-:W-:-:S05]  /*2850*/  @!P1 HSETP2.EQ.AND P0, PT, R4.H0_H0, R13.H0_H0, !P0 ;  /* 0x2000000d04009234 */ /* 0x000fca0004702800 */
[----:B------:R-:W-:Y:S02]  /*2860*/  @!P1 SEL R13, R13, R4, P0 ;  /* 0x000000040d0d9207 */ /* 0x000fe40000000000 */
[----:B------:R-:W2:Y:S01]  /*2870*/  LDG.E.CONSTANT R4, desc[UR8][R8.64] ;  /* 0x0000000808047981 */ /* 0x000ea2000c1e9900 */
[----:B------:R-:W-:-:S03]  /*2880*/  @!P1 SEL R10, R10, R5, P0 ;  /* 0x000000050a0a9207 */ /* 0x000fc60000000000 */
[----:B------:R-:W3:Y:S01]  /*2890*/  LDG.E.CONSTANT R5, desc[UR8][R8.64+-0x4] ;  /* 0xfffffc0808057981 */ /* 0x000ee2000c1e9900 */
[----:B----4-:R-:W-:-:S13]  /*28a0*/  HSETP2.GT.AND P1, PT, R12.H0_H0, R13.H0_H0, PT ;  /* 0x2000000d0c007234 */ /* 0x010fda0003f24800 */
[----:B-----5:R-:W-:-:S13]  /*28b0*/  @!P1 ISETP.GE.AND P0, PT, R15, R10, PT ;  /* 0x0000000a0f00920c */ /* 0x020fda0003f06270 */
        /* <DEDUP_REMOVED lines=9> */
[----:B------:R-:W-:Y:S02]  /*2950*/  ISETP.GE.AND P2, PT, R6, R7, PT ;  /* 0x000000070600720c */ /* 0x000fe40003f46270 */
[----:B------:R-:W-:Y:S01]  /*2960*/  IADD3 R12, P3, PT, R8, 0x2000, RZ ;  /* 0x00002000080c7810 */ /* 0x000fe20007f7e0ff */
[----:B------:R-:W-:-:S04]  /*2970*/  VIADD R11, R11, 0x400 ;  /* 0x000004000b0b7836 */ /* 0x000fc80000000000 */
[----:B------:R-:W-:Y:S01]  /*2980*/  IMAD.X R15, RZ, RZ, R9, P3 ;  /* 0x000000ffff0f7224 */ /* 0x000fe200018e0609 */
[----:B--2---:R-:W-:-:S13]  /*2990*/  HSETP2.GT.AND P1, PT, R4.H0_H0, R17.H0_H0, PT ;  /* 0x2000001104007234 */ /* 0x004fda0003f24800 */
[----:B---3--:R-:W-:-:S13]  /*29a0*/  @!P1 ISETP.GE.AND P0, PT, R5, R14, PT ;  /* 0x0000000e0500920c */ /* 0x008fda0003f06270 */
[----:B------:R-:W-:-:S05]  /*29b0*/  @!P1 HSETP2.EQ.AND P0, PT, R17.H0_H0, R4.H0_H0, !P0 ;  /* 0x2000000411009234 */ /* 0x000fca0004702800 */
[----:B------:R-:W-:Y:S02]  /*29c0*/  @!P1 SEL R17, R4, R17, P0 ;  /* 0x0000001104119207 */ /* 0x000fe40000000000 */
[----:B------:R-:W-:Y:S02]  /*29d0*/  @!P1 SEL R5, R5, R14, P0 ;  /* 0x0000000e05059207 */ /* 0x000fe40000000000 */
[----:B------:R-:W-:Y:S01]  /*29e0*/  @!P1 PRMT R4, R17, 0x7610, R4 ;  /* 0x0000761011049816 */ /* 0x000fe20000000004 */
[----:B------:R-:W-:Y:S06]  /*29f0*/  @!P2 BRA `(.L_x_354) ;  /* 0xfffffffc0068a947 */ /* 0x000fec000383ffff */
.L_x_350:
[----:B------:R-:W-:Y:S05]  /*2a00*/  BSYNC.RECONVERGENT B1 ;  /* 0x0000000000017941 */ /* 0x000fea0003800200 */
.L_x_348:
[----:B------:R-:W1:Y:S01]  /*2a10*/  S2R R9, SR_LANEID ;  /* 0x0000000000097919 */ /* 0x000e620000000000 */
[C---:B------:R-:W-:Y:S01]  /*2a20*/  PRMT R2, R4.reuse, 0x7610, R0 ;  /* 0x0000761004027816 */ /* 0x040fe20000000000 */
[----:B------:R-:W-:Y:S01]  /*2a30*/  BSSY.RECONVERGENT B1, `(.L_x_355) ;  /* 0x0000012000017945 */ /* 0x000fe20003800200 */
[----:B------:R-:W-:Y:S01]  /*2a40*/  IMAD.MOV.U32 R3, RZ, RZ, R5 ;  /* 0x000000ffff037224 */ /* 0x000fe200078e0005 */
[----:B------:R2:W3:Y:S01]  /*2a50*/  SHFL.DOWN PT, R8, R5, 0x1, 0x1f ;  /* 0x08201f0005087f89 */ /* 0x0004e200000e0000 */
[----:B------:R-:W-:-:S03]  /*2a60*/  PRMT R6, R4, 0x7610, R6 ;  /* 0x0000761004067816 */ /* 0x000fc60000000006 */
[----:B------:R2:W4:Y:S01]  /*2a70*/  SHFL.DOWN PT, R7, R2, 0x1, 0x1f ;  /* 0x08201f0002077f89 */ /* 0x00052200000e0000 */
        /* <DEDUP_REMOVED lines=13> */
.L_x_356:
[----:B------:R-:W-:Y:S05]  /*2b50*/  BSYNC.RECONVERGENT B1 ;  /* 0x0000000000017941 */ /* 0x000fea0003800200 */
.L_x_355:
[C---:B------:R-:W-:Y:S01]  /*2b60*/  PRMT R2, R6.reuse, 0x7610, R0 ;  /* 0x0000761006027816 */ /* 0x040fe20000000000 */
[----:B------:R1:W2:Y:S01]  /*2b70*/  SHFL.DOWN PT, R8, R3, 0x2, 0x1f ;  /* 0x08401f0003087f89 */ /* 0x0002a200000e0000 */
[----:B------:R-:W-:Y:S01]  /*2b80*/  BSSY.RECONVERGENT B1, `(.L_x_357) ;  /* 0x000000d000017945 */ /* 0x000fe20003800200 */
[----:B------:R-:W-:Y:S01]  /*2b90*/  IMAD.MOV.U32 R4, RZ, RZ, R3 ;  /* 0x000000ffff047224 */ /* 0x000fe200078e0003 */
[----:B------:R-:W-:Y:S01]  /*2ba0*/  PRMT R5, R6, 0x7610, R5 ;  /* 0x0000761006057816 */ /* 0x000fe20000000005 */
[----:B------:R1:W3:Y:S01]  /*2bb0*/  SHFL.DOWN PT, R7, R2, 0x2, 0x1f ;  /* 0x08401f0002077f89 */ /* 0x0002e200000e0000 */
        /* <DEDUP_REMOVED lines=9> */
.L_x_358:
[----:B------:R-:W-:Y:S05]  /*2c50*/  BSYNC.RECONVERGENT B1 ;  /* 0x0000000000017941 */ /* 0x000fea0003800200 */
.L_x_357:
[C---:B-1----:R-:W-:Y:S01]  /*2c60*/  PRMT R2, R5.reuse, 0x7610, R2 ;  /* 0x0000761005027816 */ /* 0x042fe20000000002 */
[----:B---3--:R1:W3:Y:S01]  /*2c70*/  SHFL.DOWN PT, R7, R4, 0x4, 0x1f ;  /* 0x08801f0004077f89 */ /* 0x0082e200000e0000 */
[----:B------:R-:W-:Y:S01]  /*2c80*/  BSSY.RECONVERGENT B1, `(.L_x_359) ;  /* 0x000000d000017945 */ /* 0x000fe20003800200 */
[----:B------:R-:W-:Y:S01]  /*2c90*/  IMAD.MOV.U32 R3, RZ, RZ, R4 ;  /* 0x000000ffff037224 */ /* 0x000fe200078e0004 */
[----:B------:R-:W-:Y:S02]  /*2ca0*/  PRMT R6, R5, 0x7610, R6 ;  /* 0x0000761005067816 */ /* 0x000fe40000000006 */
[----:B------:R-:W4:Y:S01]  /*2cb0*/  SHFL.DOWN PT, R2, R2, 0x4, 0x1f ;  /* 0x08801f0002027f89 */ /* 0x000f2200000e0000 */
[----:B------:R-:W-:Y:S05]  /*2cc0*/  @P2 BRA `(.L_x_360) ;  /* 0x0000000000202947 */ /* 0x000fea0003800000 */
[----:B----4-:R-:W-:Y:S01]  /*2cd0*/  HSETP2.GT.AND P2, PT, R2.H0_H0, R5.H0_H0, PT ;  /* 0x2000000502007234 */ /* 0x010fe20003f44800 */
[----:B---3--:R-:W-:Y:S01]  /*2ce0*/  IMAD.MOV.U32 R3, RZ, RZ, R7 ;  /* 0x000000ffff037224 */ /* 0x008fe200078e0007 */
[----:B------:R-:W-:-:S11]  /*2cf0*/  PRMT R6, R2, 0x7610, R6 ;  /* 0x0000761002067816 */ /* 0x000fd60000000006 */
[----:B------:R-:W-:-:S13]  /*2d00*/  @!P2 ISETP.GE.AND P0, PT, R7, R4, PT ;  /* 0x000000040700a20c */ /* 0x000fda0003f06270 */
[----:B------:R-:W-:-:S05]  /*2d10*/  @!P2 HSETP2.EQ.AND P0, PT, R5.H0_H0, R2.H0_H0, !P0 ;  /* 0x200000020500a234 */ /* 0x000fca0004702800 */
[----:B------:R-:W-:Y:S02]  /*2d20*/  @!P2 SEL R5, R2, R5, P0 ;  /* 0x000000050205a207 */ /* 0x000fe40000000000 */
[----:B------:R-:W-:Y:S02]  /*2d30*/  @!P2 SEL R3, R7, R4, P0 ;  /* 0x000000040703a207 */ /* 0x000fe40000000000 */
[----:B------:R-:W-:-:S07]  /*2d40*/  @!P2 PRMT R6, R5, 0x7610, R6 ;  /* 0x000076100506a816 */ /* 0x000fce0000000006 */
.L_x_360:
[----:B------:R-:W-:Y:S05]  /*2d50*/  BSYNC.RECONVERGENT B1 ;  /* 0x0000000000017941 */ /* 0x000fea0003800200 */
.L_x_359:
[C---:B------:R-:W-:Y:S01]  /*2d60*/  PRMT R5, R6.reuse, 0x7610, R0 ;  /* 0x0000761006057816 */ /* 0x040fe20000000000 */
[----:B--2---:R2:W0:Y:S01]  /*2d70*/  SHFL.DOWN PT, R8, R3, 0x8, 0x1f ;  /* 0x09001f0003087f89 */ /* 0x00442200000e0000 */
[----:B------:R-:W-:Y:S01]  /*2d80*/  BSSY.RECONVERGENT B1, `(.L_x_361) ;  /* 0x000000d000017945 */ /* 0x000fe20003800200 */
[----:B----4-:R-:W-:Y:S01]  /*2d90*/  IMAD.MOV.U32 R2, RZ, RZ, R3 ;  /* 0x000000ffff027224 */ /* 0x010fe200078e0003 */
[----:B-1----:R-:W-:Y:S02]  /*2da0*/  PRMT R4, R6, 0x7610, R4 ;  /* 0x0000761006047816 */ /* 0x002fe40000000004 */
[----:B------:R-:W1:Y:S01]  /*2db0*/  SHFL.DOWN PT, R5, R5, 0x8, 0x1f ;  /* 0x09001f0005057f89 */ /* 0x000e6200000e0000 */
[----:B------:R-:W-:Y:S05]  /*2dc0*/  @P1 BRA `(.L_x_362) ;  /* 0x0000000000201947 */ /* 0x000fea0003800000 */
[----:B-1----:R-:W-:Y:S01]  /*2dd0*/  HSETP2.GT.AND P1, PT, R5.H0_H0, R6.H0_H0, PT ;  /* 0x2000000605007234 */ /* 0x002fe20003f24800 */
[----:B0-----:R-:W-:Y:S01]  /*2de0*/  IMAD.MOV.U32 R2, RZ, RZ, R8 ;  /* 0x000000ffff027224 */ /* 0x001fe200078e0008 */
[----:B------:R-:W-:-:S11]  /*2df0*/  PRMT R4, R5, 0x7610, R4 ;  /* 0x0000761005047816 */ /* 0x000fd60000000004 */
[----:B------:R-:W-:-:S13]  /*2e00*/  @!P1 ISETP.GE.AND P0, PT, R8, R3, PT ;  /* 0x000000030800920c */ /* 0x000fda0003f06270 */
[----:B------:R-:W-:-:S05]  /*2e10*/  @!P1 HSETP2.EQ.AND P0, PT, R6.H0_H0, R5.H0_H0, !P0 ;  /* 0x2000000506009234 */ /* 0x000fca0004702800 */
[----:B------:R-:W-:Y:S02]  /*2e20*/  @!P1 SEL R6, R5, R6, P0 ;  /* 0x0000000605069207 */ /* 0x000fe40000000000 */
[----:B------:R-:W-:Y:S02]  /*2e30*/  @!P1 SEL R2, R8, R3, P0 ;  /* 0x0000000308029207 */ /* 0x000fe40000000000 */
[----:B------:R-:W-:-:S07]  /*2e40*/  @!P1 PRMT R4, R6, 0x7610, R4 ;  /* 0x0000761006049816 */ /* 0x000fce0000000004 */
.L_x_362:
[----:B------:R-:W-:Y:S05]  /*2e50*/  BSYNC.RECONVERGENT B1 ;  /* 0x0000000000017941 */ /* 0x000fea0003800200 */
.L_x_361:
[----:B--2---:R-:W-:Y:S01]  /*2e60*/  PRMT R3, R4, 0x7610, R0 ;  /* 0x0000761004037816 */ /* 0x004fe20000000000 */
[----:B-1----:R-:W-:Y:S01]  /*2e70*/  SHFL.DOWN PT, R5, R2, 0x10, 0x1f ;  /* 0x0a001f0002057f89 */ /* 0x002fe200000e0000 */
[----:B------:R-:W-:Y:S01]  /*2e80*/  ISETP.GT.AND P0, PT, R9, 0xf, PT ;  /* 0x0000000f0900780c */ /* 0x000fe20003f04270 */
[----:B------:R-:W-:Y:S03]  /*2e90*/  BSSY.RECONVERGENT B1, `(.L_x_363) ;  /* 0x0000015000017945 */ /* 0x000fe60003800200 */
[----:B------:R-:W3:Y:S02]  /*2ea0*/  SHFL.DOWN PT, R3, R3, 0x10, 0x1f ;  /* 0x0a001f0003037f89 */ /* 0x000ee400000e0000 */
[----:B---3--:R-:W-:-:S07]  /*2eb0*/  PRMT R7, R3, 0x7610, R7 ;  /* 0x0000761003077816 */ /* 0x008fce0000000007 */
[----:B------:R-:W-:Y:S05]  /*2ec0*/  @P0 BRA `(.L_x_364) ;  /* 0x0000000000440947 */ /* 0x000fea0003800000 */
[----:B------:R-:W-:Y:S02]  /*2ed0*/  ISETP.NE.AND P2, PT, R9, RZ, PT ;  /* 0x000000ff0900720c */ /* 0x000fe40003f45270 */
[----:B------:R-:W-:-:S11]  /*2ee0*/  HSETP2.GT.AND P1, PT, R7.H0_H0, R4.H0_H0, PT ;  /* 0x2000000407007234 */ /* 0x000fd60003f24800 */
[----:B------:R-:W1:Y:S01]  /*2ef0*/  @!P2 S2R R9, SR_CgaCtaId ;  /* 0x000000000009a919 */ /* 0x000e620000008800 */
        /* <DEDUP_REMOVED lines=10> */
[----:B-1----:R-:W-:-:S05]  /*2fa0*/  @!P2 LEA R6, R9, R6, 0x18 ;  /* 0x000000060906a211 */ /* 0x002fca00078ec0ff */
[----:B------:R-:W-:-:S05]  /*2fb0*/  @!P2 IMAD.IADD R6, R3, 0x1, R6 ;  /* 0x000000010306a824 */ /* 0x000fca00078e0206 */
[----:B------:R1:W-:Y:S04]  /*2fc0*/  @!P2 STS [R6+0x8], R5 ;  /* 0x000008050600a388 */ /* 0x0003e80000000800 */
[----:B------:R1:W-:Y:S02]  /*2fd0*/  @!P2 STS.U16 [R6+0xc], R7 ;  /* 0x00000c070600a388 */ /* 0x0003e40000000400 */
.L_x_364:
[----:B------:R-:W-:Y:S05]  /*2fe0*/  BSYNC.RECONVERGENT B1 ;  /* 0x0000000000017941 */ /* 0x000fea0003800200 */
.L_x_363:
[----:B------:R-:W-:Y:S01]  /*2ff0*/  BAR.SYNC.DEFER_BLOCKING 0x0 ;  /* 0x0000000000007b1d */ /* 0x000fe20000010000 */
[----:B------:R-:W-:-:S13]  /*3000*/  ISETP.NE.AND P0, PT, R0, RZ, PT ;  /* 0x000000ff0000720c */ /* 0x000fda0003f05270 */
[----:B------:R-:W-:Y:S05]  /*3010*/  @P0 BRA `(.L_x_336) ;  /* 0x0000000000d80947 */ /* 0x000fea0003800000 */
[----:B------:R-:W2:Y:S01]  /*3020*/  S2UR UR5, SR_CgaCtaId ;  /* 0x00000000000579c3 */ /* 0x000ea20000008800 */
[----:B------:R-:W-:Y:S02]  /*3030*/  UMOV UR4, 0x400 ;  /* 0x0000040000047882 */ /* 0x000fe40000000000 */
[----:B--2---:R-:W-:-:S09]  /*3040*/  ULEA UR4, UR5, UR4, 0x18 ;  /* 0x0000000405047291 */ /* 0x004fd2000f8ec0ff */
[----:B-1----:R-:W1:Y:S04]  /*3050*/  LDS.U16 R5, [UR4+0x14] ;  /* 0x00001404ff057984 */ /* 0x002e680008000400 */
[----:B------:R-:W2:Y:S04]  /*3060*/  LDS R3, [UR4+0x10] ;  /* 0x00001004ff037984 */ /* 0x000ea80008000800 */
[----:B------:R-:W3:Y:S04]  /*3070*/  LDS.U16 R6, [UR4+0x1c] ;  /* 0x00001c04ff067984 */ /* 0x000ee80008000400 */
[----:B------:R-:W4:Y:S04]  /*3080*/  LDS R0, [UR4+0x18] ;  /* 0x00001804ff007984 */ /* 0x000f280008000800 */
[----:B------:R-:W5:Y:S04]  /*3090*/  LDS.U16 R9, [UR4+0x24] ;  /* 0x00002404ff097984 */ /* 0x000f680008000400 */
[----:B------:R-:W0:Y:S01]  /*30a0*/  LDS R7, [UR4+0x20] ;  /* 0x00002004ff077984 */ /* 0x000e220008000800 */
[----:B-1----:R-:W-:-:S13]  /*30b0*/  HSETP2.GT.AND P1, PT, R5.H0_H0, R4.H0_H0, PT ;  /* 0x2000000405007234 */ /* 0x002fda0003f24800 */
[----:B--2---:R-:W-:-:S13]  /*30c0*/  @!P1 ISETP.GE.AND P0, PT, R3, R2, PT ;  /* 0x000000020300920c */ /* 0x004fda0003f06270 */
[----:B------:R-:W-:-:S05]  /*30d0*/  @!P1 HSETP2.EQ.AND P0, PT, R4.H0_H0, R5.H0_H0, !P0 ;  /* 0x2000000504009234 */ /* 0x000fca0004702800 */
[----:B------:R-:W-:Y:S02]  /*30e0*/  @!P1 SEL R5, R5, R4, P0 ;  /* 0x0000000405059207 */ /* 0x000fe40000000000 */
[----:B------:R-:W-:Y:S01]  /*30f0*/  @!P1 SEL R3, R3, R2, P0 ;  /* 0x0000000203039207 */ /* 0x000fe20000000000 */
[----:B------:R-:W1:Y:S02]  /*3100*/  LDS.U16 R4, [UR4+0x2c] ;  /* 0x00002c04ff047984 */ /* 0x000e640008000400 */
[----:B---3--:R-:W-:Y:S02]  /*3110*/  HSETP2.GT.AND P2, PT, R6.H0_H0, R5.H0_H0, PT ;  /* 0x2000000506007234 */ /* 0x008fe40003f44800 */
[----:B------:R-:W2:Y:S11]  /*3120*/  LDS R2, [UR4+0x28] ;  /* 0x00002804ff027984 */ /* 0x000eb60008000800 */
[----:B----4-:R-:W-:-:S13]  /*3130*/  @!P2 ISETP.GE.AND P0, PT, R0, R3, PT ;  /* 0x000000030000a20c */ /* 0x010fda0003f06270 */
[----:B------:R-:W-:-:S05]  /*3140*/  @!P2 HSETP2.EQ.AND P0, PT, R5.H0_H0, R6.H0_H0, !P0 ;  /* 0x200000060500a234 */ /* 0x000fca0004702800 */
[----:B------:R-:W-:Y:S02]  /*3150*/  @!P2 SEL R6, R6, R5, P0 ;  /* 0x000000050606a207 */ /* 0x000fe40000000000 */
[----:B------:R-:W-:Y:S01]  /*3160*/  @!P2 SEL R0, R0, R3, P0 ;  /* 0x000000030000a207 */ /* 0x000fe20000000000 */
[----:B------:R-:W3:Y:S02]  /*3170*/  LDS.U16 R5, [UR4+0x34] ;  /* 0x00003404ff057984 */ /* 0x000ee40008000400 */
[----:B-----5:R-:W-:Y:S02]  /*3180*/  HSETP2.GT.AND P1, PT, R9.H0_H0, R6.H0_H0, PT ;  /* 0x2000000609007234 */ /* 0x020fe40003f24800 */
[----:B------:R-:W4:Y:S11]  /*3190*/  LDS R3, [UR4+0x30] ;  /* 0x00003004ff037984 */ /* 0x000f360008000800 */
[----:B0-----:R-:W-:-:S13]  /*31a0*/  @!P1 ISETP.GE.AND P0, PT, R7, R0, PT ;  /* 0x000000000700920c */ /* 0x001fda0003f06270 */
[----:B------:R-:W-:-:S05]  /*31b0*/  @!P1 HSETP2.EQ.AND P0, PT, R6.H0_H0, R9.H0_H0, !P0 ;  /* 0x2000000906009234 */ /* 0x000fca0004702800 */
[----:B------:R-:W-:Y:S02]  /*31c0*/  @!P1 SEL R9, R9, R6, P0 ;  /* 0x0000000609099207 */ /* 0x000fe40000000000 */
[----:B------:R-:W-:Y:S01]  /*31d0*/  @!P1 SEL R7, R7, R0, P0 ;  /* 0x0000000007079207 */ /* 0x000fe20000000000 */
[----:B------:R-:W0:Y:S02]  /*31e0*/  LDS.U16 R6, [UR4+0x3c] ;  /* 0x00003c04ff067984 */ /* 0x000e240008000400 */
[----:B-1----:R-:W-:Y:S02]  /*31f0*/  HSETP2.GT.AND P2, PT, R4.H0_H0, R9.H0_H0, PT ;  /* 0x2000000904007234 */ /* 0x002fe40003f44800 */
[----:B------:R-:W-:Y:S11]  /*3200*/  LDS R0, [UR4+0x38] ;  /* 0x00003804ff007984 */ /* 0x000ff60008000800 */
[----:B--2---:R-:W-:-:S13]  /*3210*/  @!P2 ISETP.GE.AND P0, PT, R2, R7, PT ;  /* 0x000000070200a20c */ /* 0x004fda0003f06270 */
        /* <DEDUP_REMOVED lines=15> */
[----:B------:R-:W-:-:S03]  /*3310*/  @!P2 SEL R0, R0, R3, P0 ;  /* 0x000000030000a207 */ /* 0x000fc60000000000 */
[----:B------:R-:W-:-:S13]  /*3320*/  HSETP2.GT.AND P1, PT, R7.H0_H0, R6.H0_H0, PT ;  /* 0x2000000607007234 */ /* 0x000fda0003f24800 */
[----:B--2---:R-:W-:-:S13]  /*3330*/  @!P1 ISETP.GE.AND P0, PT, R2, R0, PT ;  /* 0x000000000200920c */ /* 0x004fda0003f06270 */
[----:B------:R-:W-:-:S05]  /*3340*/  @!P1 HSETP2.EQ.AND P0, PT, R6.H0_H0, R4.H0_H0, !P0 ;  /* 0x2000000406009234 */ /* 0x000fca0004702800 */
[----:B------:R-:W-:Y:S02]  /*3350*/  @!P1 SEL R6, R4, R6, P0 ;  /* 0x0000000604069207 */ /* 0x000fe40000000000 */
[----:B------:R-:W-:Y:S02]  /*3360*/  @!P1 SEL R2, R2, R0, P0 ;  /* 0x0000000002029207 */ /* 0x000fe40000000000 */
[----:B------:R-:W-:-:S07]  /*3370*/  @!P1 PRMT R4, R6, 0x7610, R4 ;  /* 0x0000761006049816 */ /* 0x000fce0000000004 */
.L_x_336:
[----:B------:R-:W-:Y:S05]  /*3380*/  BSYNC.RECONVERGENT B0 ;  /* 0x0000000000007941 */ /* 0x000fea0003800200 */
.L_x_315:
[----:B------:R-:W5:Y:S02]  /*3390*/  S2R R0, SR_TID.X ;  /* 0x0000000000007919 */ /* 0x000f640000002100 */
[----:B-----5:R-:W-:-:S13]  /*33a0*/  ISETP.NE.AND P0, PT, R0, RZ, PT ;  /* 0x000000ff0000720c */ /* 0x020fda0003f05270 */
[----:B------:R-:W-:Y:S05]  /*33b0*/  @P0 EXIT ;  /* 0x000000000000094d */ /* 0x000fea0003800000 */
[----:B012---:R-:W0:Y:S02]  /*33c0*/  LDC.64 R6, c[0x0][0x388] ;  /* 0x0000e200ff067b82 */ /* 0x007e240000000a00 */
[----:B0-----:R-:W-:Y:S04]  /*33d0*/  STG.E desc[UR8][R6.64], R2 ;  /* 0x0000000206007986 */ /* 0x001fe8000c101908 */
[----:B------:R-:W-:Y:S01]  /*33e0*/  STG.E.U16 desc[UR8][R6.64+0x4], R4 ;  /* 0x0000040406007986 */ /* 0x000fe2000c101508 */
[----:B------:R-:W-:Y:S05]  /*33f0*/  EXIT ;  /* 0x000000000000794d */ /* 0x000fea0003800000 */
.L_x_365:
        /* <DEDUP_REMOVED lines=16> */
.L_x_500:


//--------------------- .text._ZN3cub18CUB_300001_SM_10006detail6reduce18DeviceReduceKernelINS2_10policy_hubINS0_12KeyValuePairIi6__halfEEiNS0_6ArgMaxEE10Policy1000ENS0_21ArgIndexInputIteratorIPKS6_iS6_EEiS8_S7_N4cuda3std3__410__identityEEEvT0_PT3_T1_NS0_13GridEvenShareISM_EET2_T4_ --------------------------
	.section	.text._ZN3cub18CUB_300001_SM_10006detail6reduce18DeviceReduceKernelINS2_10policy_hubINS0_12KeyValuePairIi6__halfEEiNS0_6ArgMaxEE10Policy1000ENS0_21ArgIndexInputIteratorIPKS6_iS6_EEiS8_S7_N4cuda3std3__410__identityEEEvT0_PT3_T1_NS0_13GridEvenShareISM_EET2_T4_,"ax",@progbits
	.align	128
        .global         _ZN3cub18CUB_300001_SM_10006detail6reduce18DeviceReduceKernelINS2_10policy_hubINS0_12KeyValuePairIi6__halfEEiNS0_6ArgMaxEE10Policy1000ENS0_21ArgIndexInputIteratorIPKS6_iS6_EEiS8_S7_N4cuda3std3__410__identityEEEvT0_PT3_T1_NS0_13GridEvenShareISM_EET2_T4_
        .type           _ZN3cub18CUB_300001_SM_10006detail6reduce18DeviceReduceKernelINS2_10policy_hubINS0_12KeyValuePairIi6__halfEEiNS0_6ArgMaxEE10Policy1000ENS0_21ArgIndexInputIteratorIPKS6_iS6_EEiS8_S7_N4cuda3std3__410__identityEEEvT0_PT3_T1_NS0_13GridEvenShareISM_EET2_T4_,@function
        .size           _ZN3cub18CUB_300001_SM_10006detail6reduce18DeviceReduceKernelINS2_10policy_hubINS0_12KeyValuePairIi6__halfEEiNS0_6ArgMaxEE10Policy1000ENS0_21ArgIndexInputIteratorIPKS6_iS6_EEiS8_S7_N4cuda3std3__410__identityEEEvT0_PT3_T1_NS0_13GridEvenShareISM_EET2_T4_,(.L_x_501 - _ZN3cub18CUB_300001_SM_10006detail6reduce18DeviceReduceKernelINS2_10policy_hubINS0_12KeyValuePairIi6__halfEEiNS0_6ArgMaxEE10Policy1000ENS0_21ArgIndexInputIteratorIPKS6_iS6_EEiS8_S7_N4cuda3std3__410__identityEEEvT0_PT3_T1_NS0_13GridEvenShareISM_EET2_T4_)
        .other          _ZN3cub18CUB_300001_SM_10006detail6reduce18DeviceReduceKernelINS2_10policy_hubINS0_12KeyValuePairIi6__halfEEiNS0_6ArgMaxEE10Policy1000ENS0_21ArgIndexInputIteratorIPKS6_iS6_EEiS8_S7_N4cuda3std3__410__identityEEEvT0_PT3_T1_NS0_13GridEvenShareISM_EET2_T4_,@"STO_CUDA_ENTRY STV_DEFAULT"
_ZN3cub18CUB_300001_SM_10006detail6reduce18DeviceReduceKernelINS2_10policy_hubINS0_12KeyValuePairIi6__halfEEiNS0_6ArgMaxEE10Policy1000ENS0_21ArgIndexInputIteratorIPKS6_iS6_EEiS8_S7_N4cuda3std3__410__identityEEEvT0_PT3_T1_NS0_13GridEvenShareISM_EET2_T4_:
.text._ZN3cub18CUB_300001_SM_10006detail6reduce18DeviceReduceKernelINS2_10policy_hubINS0_12KeyValuePairIi6__halfEEiNS0_6ArgMaxEE10Policy1000ENS0_21ArgIndexInputIteratorIPKS6_iS6_EEiS8_S7_N4cuda3std3__410__identityEEEvT0_PT3_T1_NS0_13GridEvenShareISM_EET2_T4_:
[----:B------:R-:W0:Y:S01]  /*0000*/  LDC R1, c[0x0][0x37c] ;  /* 0x0000df00ff017b82 */ /* 0x000e220000000800 */
[----:B------:R-:W1:Y:S07]  /*0010*/  S2R R0, SR_CTAID.X ;  /* 0x0000000000007919 */ /* 0x000e6e0000002500 */
[----:B------:R-:W1:Y:S01]  /*0020*/  LDC R11, c[0x0][0x3b0] ;  /* 0x0000ec00ff0b7b82 */ /* 0x000e620000000800 */
[----:B------:R-:W2:Y:S01]  /*0030*/  LDCU.64 UR6, c[0x0][0x358] ;  /* 0x00006b00ff0677ac */ /* 0x000ea20008000a00 */
[----:B------:R-:W-:Y:S01]  /*0040*/  BSSY.RECONVERGENT B0, `(.L_x_366) ;  /* 0x00003eb000007945 */ /* 0x000fe20003800200 */
[----:B-1----:R-:W-:-:S05]  /*0050*/  IMAD R6, R0, -0x800, R11 ;  /* 0xfffff80000067824 */ /* 0x002fca00078e020b */
[----:B------:R-:W-:-:S13]  /*0060*/  ISETP.GT.AND P0, PT, R6, 0x7ff, PT ;  /* 0x000007ff0600780c */ /* 0x000fda0003f04270 */
[----:B0-2---:R-:W-:Y:S05]  /*0070*/  @P0 BRA `(.L_x_367) ;  /* 0x00000020003c0947 */ /* 0x005fea0003800000 */
[----:B------:R-:W0:Y:S01]  /*0080*/  S2R R7, SR_TID.X ;  /* 0x0000000000077919 */ /* 0x000e220000002100 */
[----:B------:R-:W-:Y:S01]  /*0090*/  BSSY.RECONVERGENT B1, `(.L_x_368) ;  /* 0x000000b000017945 */ /* 0x000fe20003800200 */
[----:B0-----:R-:W-:Y:S01]  /*00a0*/  ISETP.GE.AND P0, PT, R7, R6, PT ;  /* 0x000000060700720c */ /* 0x001fe20003f06270 */
[----:B------:R-:W-:-:S12]  /*00b0*/  IMAD.MOV.U32 R13, RZ, RZ, R7 ;  /* 0x000000ffff0d7224 */ /* 0x000fd800078e0007 */
[----:B------:R-:W-:Y:S05]  /*00c0*/  @P0 BRA `(.L_x_369) ;  /* 0x00000000001c0947 */ /* 0x000fea0003800000 */
[----:B------:R-:W0:Y:S01]  /*00d0*/  LDC.64 R2, c[0x0][0x380] ;  /* 0x0000e000ff027b82 */ /* 0x000e220000000a00 */
[----:B------:R-:W1:Y:S01]  /*00e0*/  LDCU UR4, c[0x0][0x388] ;  /* 0x00007100ff0477ac */ /* 0x000e620008000800 */
[----:B------:R-:W-:-:S04]  /*00f0*/  IMAD R8, R0, 0x800, R7 ;  /* 0x0000080000087824 */ /* 0x000fc800078e0207 */
[----:B-1----:R-:W-:-:S04]  /*0100*/  VIADD R8, R8, UR4 ;  /* 0x0000000408087c36 */ /* 0x002fc80008000000 */
[----:B0-----:R-:W-:-:S05]  /*0110*/  IMAD.WIDE R2, R8, 0x2, R2 ;  /* 0x0000000208027825 */ /* 0x001fca00078e0202 */
[----:B------:R0:W5:Y:S01]  /*0120*/  LDG.E.U16 R9, desc[UR6][R2.64] ;  /* 0x0000000602097981 */ /* 0x000162000c1e1500 */
[----:B------:R-:W-:-:S07]  /*0130*/  VIADD R13, R7, 0x100 ;  /* 0x00000100070d7836 */ /* 0x000fce0000000000 */
.L_x_369:
[----:B------:R-:W-:Y:S05]  /*0140*/  BSYNC.RECONVERGENT B1 ;  /* 0x0000000000017941 */ /* 0x000fea0003800200 */
.L_x_368:
[----:B------:R-:W-:Y:S01]  /*0150*/  ISETP.GE.AND P0, PT, R13, R6, PT ;  /* 0x000000060d00720c */ /* 0x000fe20003f06270 */
[----:B------:R-:W-:-:S12]  /*0160*/  BSSY.RECONVERGENT B1, `(.L_x_370) ;  /* 0x00000a7000017945 */ /* 0x000fd80003800200 */
[----:B------:R-:W-:Y:S05]  /*0170*/  @P0 BRA `(.L_x_371) ;  /* 0x0000000800940947 */ /* 0x000fea0003800000 */
[----:B0-----:R-:W-:Y:S01]  /*0180*/  LOP3.LUT R2, RZ, R13, RZ, 0x33, !PT ;  /* 0x0000000dff027212 */ /* 0x001fe200078e33ff */
[----:B------:R-:W0:Y:S01]  /*0190*/  LDC R15, c[0x0][0x388] ;  /* 0x0000e200ff0f7b82 */ /* 0x000e220000000800 */
[----:B------:R-:W-:Y:S03]  /*01a0*/  BSSY.RECONVERGENT B2, `(.L_x_372) ;  /* 0x0000052000027945 */ /* 0x000fe60003800200 */
[----:B------:R-:W-:-:S04]  /*01b0*/  IMAD.IADD R11, R2, 0x1, R11 ;  /* 0x00000001020b7824 */ /* 0x000fc800078e020b */
[----:B------:R-:W-:-:S05]  /*01c0*/  IMAD R12, R0, -0x800, R11 ;  /* 0xfffff800000c7824 */ /* 0x000fca00078e020b */
[C---:B------:R-:W-:Y:S02]  /*01d0*/  ISETP.GE.U32.AND P0, PT, R12.reuse, 0x700, PT ;  /* 0x000007000c00780c */ /* 0x040fe40003f06070 */
[----:B------:R-:W-:-:S04]  /*01e0*/  LEA.HI R12, R12, 0x1, RZ, 0x18 ;  /* 0x000000010c0c7811 */ /* 0x000fc800078fc0ff */
[----:B------:R-:W-:Y:S01]  /*01f0*/  LOP3.LUT R22, R12, 0x7, RZ, 0xc0, !PT ;  /* 0x000000070c167812 */ /* 0x000fe200078ec0ff */
[----:B0-----:R-:W-:-:S06]  /*0200*/  IMAD R10, R0, 0x800, R15 ;  /* 0x00000800000a7824 */ /* 0x001fcc00078e020f */
[----:B------:R-:W-:Y:S05]  /*0210*/  @!P0 BRA `(.L_x_373) ;  /* 0x0000000400288947 */ /* 0x000fea0003800000 */
[----:B------:R-:W0:Y:S01]  /*0220*/  LDC.64 R2, c[0x0][0x380] ;  /* 0x0000e000ff027b82 */ /* 0x000e220000000a00 */
[----:B------:R-:W-:Y:S01]  /*0230*/  LOP3.LUT R14, R12, 0x1fffff8, RZ, 0xc0, !PT ;  /* 0x01fffff80c0e7812 */ /* 0x000fe200078ec0ff */
[C---:B------:R-:W-:Y:S01]  /*0240*/  IMAD.IADD R15, R13.reuse, 0x1, R15 ;  /* 0x000000010d0f7824 */ /* 0x040fe200078e020f */
[----:B------:R-:W-:Y:S01]  /*0250*/  BSSY.RECONVERGENT B3, `(.L_x_374) ;  /* 0x0000045000037945 */ /* 0x000fe20003800200 */
[----:B------:R-:W-:Y:S02]  /*0260*/  VIADD R13, R13, 0x400 ;  /* 0x000004000d0d7836 */ /* 0x000fe40000000000 */
[----:B------:R-:W-:Y:S02]  /*0270*/  IMAD R15, R0, 0x800, R15 ;  /* 0x00000800000f7824 */ /* 0x000fe400078e020f */
[----:B------:R-:W-:Y:S01]  /*0280*/  IMAD.MOV R14, RZ, RZ, -R14 ;  /* 0x000000ffff0e7224 */ /* 0x000fe200078e0a0e */
[----:B0-----:R-:W-:-:S05]  /*0290*/  IADD3 R2, P0, PT, R2, 0x800, RZ ;  /* 0x0000080002027810 */ /* 0x001fca0007f1e0ff */
[----:B------:R-:W-:-:S08]  /*02a0*/  IMAD.X R3, RZ, RZ, R3, P0 ;  /* 0x000000ffff037224 */ /* 0x000fd000000e0603 */
.L_x_375:
[----:B------:R-:W-:-:S05]  /*02b0*/  IMAD.WIDE R4, R15, 0x2, R2 ;  /* 0x000000020f047825 */ /* 0x000fca00078e0202 */
[----:B------:R-:W2:Y:S04]  /*02c0*/  LDG.E.U16 R18, desc[UR6][R4.64+-0x800] ;  /* 0xfff8000604127981 */ /* 0x000ea8000c1e1500 */
[----:B------:R-:W3:Y:S04]  /*02d0*/  LDG.E.U16 R21, desc[UR6][R4.64+-0x600] ;  /* 0xfffa000604157981 */ /* 0x000ee8000c1e1500 */
[----:B------:R-:W4:Y:S04]  /*02e0*/  LDG.E.U16 R20, desc[UR6][R4.64+-0x400] ;  /* 0xfffc000604147981 */ /* 0x000f28000c1e1500 */
[----:B------:R-:W4:Y:S04]  /*02f0*/  LDG.E.U16 R23, desc[UR6][R4.64+-0x200] ;  /* 0xfffe000604177981 */ /* 0x000f28000c1e1500 */
[----:B------:R-:W4:Y:S04]  /*0300*/  LDG.E.U16 R24, desc[UR6][R4.64] ;  /* 0x0000000604187981 */ /* 0x000f28000c1e1500 */
[----:B------:R-:W4:Y:S04]  /*0310*/  LDG.E.U16 R17, desc[UR6][R4.64+0x200] ;  /* 0x0002000604117981 */ /* 0x000f28000c1e1500 */
[----:B------:R-:W4:Y:S01]  /*0320*/  LDG.E.U16 R16, desc[UR6][R4.64+0x400] ;  /* 0x0004000604107981 */ /* 0x000f22000c1e1500 */
[----:B------:R-:W-:Y:S01]  /*0330*/  IMAD.MOV.U32 R19, RZ, RZ, R15 ;  /* 0x000000ffff137224 */ /* 0x000fe200078e000f */
[----:B--2--5:R-:W-:-:S13]  /*0340*/  HSETP2.GT.AND P1, PT, R18.H0_H0, R9.H0_H0, PT ;  /* 0x2000000912007234 */ /* 0x024fda0003f24800 */
[----:B------:R-:W-:-:S13]  /*0350*/  @!P1 ISETP.GE.AND P0, PT, R15, R8, PT ;  /* 0x000000080f00920c */ /* 0x000fda0003f06270 */
[----:B------:R-:W-:-:S05]  /*0360*/  @!P1 HSETP2.EQ.AND P0, PT, R9.H0_H0, R18.H0_H0, !P0 ;  /* 0x2000001209009234 */ /* 0x000fca0004702800 */
[----:B------:R-:W-:Y:S02]  /*0370*/  @!P1 SEL R18, R18, R9, P0 ;  /* 0x0000000912129207 */ /* 0x000fe40000000000 */
[----:B------:R0:W2:Y:S01]  /*0380*/  LDG.E.U16 R9, desc[UR6][R4.64+0x600] ;  /* 0x0006000604097981 */ /* 0x0000a2000c1e1500 */
[C---:B------:R-:W-:Y:S01]  /*0390*/  @!P1 SEL R19, R15.reuse, R8, P0 ;  /* 0x000000080f139207 */ /* 0x040fe20000000000 */
[----:B------:R-:W-:Y:S01]  /*03a0*/  VIADD R8, R15, 0x100 ;  /* 0x000001000f087836 */ /* 0x000fe20000000000 */
[----:B---3--:R-:W-:Y:S01]  /*03b0*/  HSETP2.GT.AND P2, PT, R21.H0_H0, R18.H0_H0, PT ;  /* 0x2000001215007234 */ /* 0x008fe20003f44800 */
[----:B------:R-:W-:Y:S02]  /*03c0*/  VIADD R14, R14, 0x8 ;  /* 0x000000080e0e7836 */ /* 0x000fe40000000000 */
[----:B------:R-:W-:Y:S02]  /*03d0*/  VIADD R13, R13, 0x800 ;  /* 0x000008000d0d7836 */ /* 0x000fe40000000000 */
[----:B0-----:R-:W-:-:S02]  /*03e0*/  VIADD R4, R15, 0x300 ;  /* 0x000003000f047836 */ /* 0x001fc40000000000 */
[----:B------:R-:W-:-:S06]  /*03f0*/  VIADD R5, R15, 0x400 ;  /* 0x000004000f057836 */ /* 0x000fcc0000000000 */
[----:B------:R-:W-:-:S13]  /*0400*/  @!P2 ISETP.GE.AND P0, PT, R8, R19, PT ;  /* 0x000000130800a20c */ /* 0x000fda0003f06270 */
[----:B------:R-:W-:-:S05]  /*0410*/  @!P2 HSETP2.EQ.AND P0, PT, R18.H0_H0, R21.H0_H0, !P0 ;  /* 0x200000151200a234 */ /* 0x000fca0004702800 */
[----:B------:R-:W-:Y:S02]  /*0420*/  @!P2 SEL R21, R21, R18, P0 ;  /* 0x000000121515a207 */ /* 0x000fe40000000000 */
[----:B------:R-:W-:Y:S01]  /*0430*/  @!P2 SEL R8, R8, R19, P0 ;  /* 0x000000130808a207 */ /* 0x000fe20000000000 */
[----:B------:R-:W-:Y:S02]  /*0440*/  VIADD R19, R15, 0x200 ;  /* 0x000002000f137836 */ /* 0x000fe40000000000 */
[----:B----4-:R-:W-:-:S13]  /*0450*/  HSETP2.GT.AND P1, PT, R20.H0_H0, R21.H0_H0, PT ;  /* 0x2000001514007234 */ /* 0x010fda0003f24800 */
[----:B------:R-:W-:-:S13]  /*0460*/  @!P1 ISETP.GE.AND P0, PT, R19, R8, PT ;  /* 0x000000081300920c */ /* 0x000fda0003f06270 */
[----:B------:R-:W-:-:S05]  /*0470*/  @!P1 HSETP2.EQ.AND P0, PT, R21.H0_H0, R20.H0_H0, !P0 ;  /* 0x2000001415009234 */ /* 0x000fca0004702800 */
[----:B------:R-:W-:Y:S02]  /*0480*/  @!P1 SEL R20, R20, R21, P0 ;  /* 0x0000001514149207 */ /* 0x000fe40000000000 */
[----:B------:R-:W-:Y:S01]  /*0490*/  @!P1 SEL R19, R19, R8, P0 ;  /* 0x0000000813139207 */ /* 0x000fe20000000000 */
[----:B------:R-:W-:Y:S02]  /*04a0*/  VIADD R8, R15, 0x700 ;  /* 0x000007000f087836 */ /* 0x000fe40000000000 */
[----:B------:R-:W-:-:S13]  /*04b0*/  HSETP2.GT.AND P2, PT, R23.H0_H0, R20.H0_H0, PT ;  /* 0x2000001417007234 */ /* 0x000fda0003f44800 */
[----:B------:R-:W-:-:S13]  /*04c0*/  @!P2 ISETP.GE.AND P0, PT, R4, R19, PT ;  /* 0x000000130400a20c */ /* 0x000fda0003f06270 */
[----:B------:R-:W-:-:S05]  /*04d0*/  @!P2 HSETP2.EQ.AND P0, PT, R20.H0_H0, R23.H0_H0, !P0 ;  /* 0x200000171400a234 */ /* 0x000fca0004702800 */
[----:B------:R-:W-:Y:S02]  /*04e0*/  @!P2 SEL R23, R23, R20, P0 ;  /* 0x000000141717a207 */ /* 0x000fe40000000000 */
[----:B------:R-:W-:-:S03]  /*04f0*/  @!P2 SEL R4, R4, R19, P0 ;  /* 0x000000130404a207 */ /* 0x000fc60000000000 */
[----:B------:R-:W-:-:S13]  /*0500*/  HSETP2.GT.AND P1, PT, R24.H0_H0, R23.H0_H0, PT ;  /* 0x2000001718007234 */ /* 0x000fda0003f24800 */
        /* <DEDUP_REMOVED lines=9> */
[----:B------:R-:W-:Y:S01]  /*05a0*/  @!P2 SEL R4, R4, R5, P0 ;  /* 0x000000050404a207 */ /* 0x000fe20000000000 */
[C---:B------:R-:W-:Y:S02]  /*05b0*/  VIADD R5, R15.reuse, 0x600 ;  /* 0x000006000f057836 */ /* 0x040fe40000000000 */
[----:B------:R-:W-:Y:S01]  /*05c0*/  HSETP2.GT.AND P1, PT, R16.H0_H0, R17.H0_H0, PT ;  /* 0x2000001110007234 */ /* 0x000fe20003f24800 */
[----:B------:R-:W-:-:S12]  /*05d0*/  VIADD R15, R15, 0x800 ;  /* 0x000008000f0f7836 */ /* 0x000fd80000000000 */
[----:B------:R-:W-:-:S13]  /*05e0*/  @!P1 ISETP.GE.AND P0, PT, R5, R4, PT ;  /* 0x000000040500920c */ /* 0x000fda0003f06270 */
[----:B------:R-:W-:-:S05]  /*05f0*/  @!P1 HSETP2.EQ.AND P0, PT, R17.H0_H0, R16.H0_H0, !P0 ;  /* 0x2000001011009234 */ /* 0x000fca0004702800 */
[----:B------:R-:W-:Y:S02]  /*0600*/  @!P1 SEL R16, R16, R17, P0 ;  /* 0x0000001110109207 */ /* 0x000fe40000000000 */
[----:B------:R-:W-:Y:S02]  /*0610*/  @!P1 SEL R5, R5, R4, P0 ;  /* 0x0000000405059207 */ /* 0x000fe40000000000 */
[----:B------:R-:W-:Y:S02]  /*0620*/  ISETP.NE.AND P1, PT, R14, RZ, PT ;  /* 0x000000ff0e00720c */ /* 0x000fe40003f25270 */
[----:B--2---:R-:W-:-:S13]  /*0630*/  HSETP2.GT.AND P2, PT, R9.H0_H0, R16.H0_H0, PT ;  /* 0x2000001009007234 */ /* 0x004fda0003f44800 */
[----:B------:R-:W-:-:S13]  /*0640*/  @!P2 ISETP.GE.AND P0, PT, R8, R5, PT ;  /* 0x000000050800a20c */ /* 0x000fda0003f06270 */
[----:B------:R-:W-:-:S05]  /*0650*/  @!P2 HSETP2.EQ.AND P0, PT, R16.H0_H0, R9.H0_H0, !P0 ;  /* 0x200000091000a234 */ /* 0x000fca0004702800 */
[----:B------:R-:W-:Y:S02]  /*0660*/  @!P2 SEL R16, R9, R16, P0 ;  /* 0x000000100910a207 */ /* 0x000fe40000000000 */
[----:B------:R-:W-:Y:S02]  /*0670*/  @!P2 SEL R8, R8, R5, P0 ;  /* 0x000000050808a207 */ /* 0x000fe40000000000 */
[----:B------:R-:W-:Y:S01]  /*0680*/  @!P2 PRMT R9, R16, 0x7610, R9 ;  /* 0x000076101009a816 */ /* 0x000fe20000000009 */
[----:B------:R-:W-:Y:S06]  /*0690*/  @P1 BRA `(.L_x_375) ;  /* 0xfffffffc00041947 */ /* 0x000fec000383ffff */
[----:B------:R-:W-:Y:S05]  /*06a0*/  BSYNC.RECONVERGENT B3 ;  /* 0x0000000000037941 */ /* 0x000fea0003800200 */
.L_x_374:
[----:B------:R-:W-:-:S07]  /*06b0*/  VIADD R13, R13, 0xfffffc00 ;  /* 0xfffffc000d0d7836 */ /* 0x000fce0000000000 */
.L_x_373:
[----:B------:R-:W-:Y:S05]  /*06c0*/  BSYNC.RECONVERGENT B2 ;  /* 0x0000000000027941 */ /* 0x000fea0003800200 */
.L_x_372:
[----:B------:R-:W-:-:S13]  /*06d0*/  ISETP.NE.AND P0, PT, R22, RZ, PT ;  /* 0x000000ff1600720c */ /* 0x000fda0003f05270 */
[----:B------:R-:W-:Y:S05]  /*06e0*/  @!P0 BRA `(.L_x_371) ;  /* 0x0000000400388947 */ /* 0x000fea0003800000 */
[----:B------:R-:W-:Y:S01]  /*06f0*/  ISETP.GE.U32.AND P0, PT, R22, 0x4, PT ;  /* 0x000000041600780c */ /* 0x000fe20003f06070 */
[----:B------:R-:W-:Y:S01]  /*0700*/  BSSY.RECONVERGENT B2, `(.L_x_376) ;  /* 0x0000024000027945 */ /* 0x000fe20003800200 */
[----:B------:R-:W-:-:S11]  /*0710*/  LOP3.LUT P1, R16, R12, 0x3, RZ, 0xc0, !PT ;  /* 0x000000030c107812 */ /* 0x000fd6000782c0ff */
[----:B------:R-:W-:Y:S05]  /*0720*/  @!P0 BRA `(.L_x_377) ;  /* 0x0000000000848947 */ /* 0x000fea0003800000 */
[----:B------:R-:W0:Y:S01]  /*0730*/  LDC.64 R2, c[0x0][0x380] ;  /* 0x0000e000ff027b82 */ /* 0x000e220000000a00 */
[----:B------:R-:W-:-:S04]  /*0740*/  IMAD.IADD R17, R13, 0x1, R10 ;  /* 0x000000010d117824 */ /* 0x000fc800078e020a */
[----:B0-----:R-:W-:-:S05]  /*0750*/  IMAD.WIDE R2, R17, 0x2, R2 ;  /* 0x0000000211027825 */ /* 0x001fca00078e0202 */
[----:B------:R-:W2:Y:S04]  /*0760*/  LDG.E.U16 R4, desc[UR6][R2.64] ;  /* 0x0000000602047981 */ /* 0x000ea8000c1e1500 */
[----:B------:R-:W3:Y:S04]  /*0770*/  LDG.E.U16 R15, desc[UR6][R2.64+0x200] ;  /* 0x00020006020f7981 */ /* 0x000ee8000c1e1500 */
[----:B------:R-:W4:Y:S01]  /*0780*/  LDG.E.U16 R14, desc[UR6][R2.64+0x400] ;  /* 0x00040006020e7981 */ /* 0x000f22000c1e1500 */
[----:B------:R-:W-:Y:S02]  /*0790*/  IMAD.MOV.U32 R5, RZ, RZ, R17 ;  /* 0x000000ffff057224 */ /* 0x000fe400078e0011 */
[----:B------:R-:W-:Y:S01]  /*07a0*/  VIADD R12, R17, 0x100 ;  /* 0x00000100110c7836 */ /* 0x000fe20000000000 */
[----:B--2--5:R-:W-:-:S13]  /*07b0*/  HSETP2.GT.AND P2, PT, R4.H0_H0, R9.H0_H0, PT ;  /* 0x2000000904007234 */ /* 0x024fda0003f44800 */
[----:B------:R-:W-:-:S13]  /*07c0*/  @!P2 ISETP.GE.AND P0, PT, R17, R8, PT ;  /* 0x000000081100a20c */ /* 0x000fda0003f06270 */
[----:B------:R-:W-:-:S05]  /*07d0*/  @!P2 HSETP2.EQ.AND P0, PT, R9.H0_H0, R4.H0_H0, !P0 ;  /* 0x200000040900a234 */ /* 0x000fca0004702800 */
[----:B------:R-:W-:Y:S02]  /*07e0*/  @!P2 SEL R4, R4, R9, P0 ;  /* 0x000000090404a207 */ /* 0x000fe40000000000 */
[----:B------:R-:W2:Y:S01]  /*07f0*/  LDG.E.U16 R9, desc[UR6][R2.64+0x600] ;  /* 0x0006000602097981 */ /* 0x000ea2000c1e1500 */
[C---:B------:R-:W-:Y:S01]  /*0800*/  @!P2 SEL R5, R17.reuse, R8, P0 ;  /* 0x000000081105a207 */ /* 0x040fe20000000000 */
[----:B------:R-:W-:Y:S01]  /*0810*/  VIADD R8, R17, 0x300 ;  /* 0x0000030011087836 */ /* 0x000fe20000000000 */
[----:B---3--:R-:W-:Y:S01]  /*0820*/  HSETP2.GT.AND P3, PT, R15.H0_H0, R4.H0_H0, PT ;  /* 0x200000040f007234 */ /* 0x008fe20003f64800 */
[----:B------:R-:W-:-:S12]  /*0830*/  VIADD R13, R13, 0x400 ;  /* 0x000004000d0d7836 */ /* 0x000fd80000000000 */
        /* <DEDUP_REMOVED lines=9> */
[----:B------:R-:W-:-:S03]  /*08d0*/  @!P2 SEL R5, R5, R12, P0 ;  /* 0x0000000c0505a207 */ /* 0x000fc60000000000 */
[----:B--2---:R-:W-:-:S13]  /*08e0*/  HSETP2.GT.AND P3, PT, R9.H0_H0, R14.H0_H0, PT ;  /* 0x2000000e09007234 */ /* 0x004fda0003f64800 */
[----:B------:R-:W-:-:S13]  /*08f0*/  @!P3 ISETP.GE.AND P0, PT, R8, R5, PT ;  /* 0x000000050800b20c */ /* 0x000fda0003f06270 */
[----:B------:R-:W-:-:S05]  /*0900*/  @!P3 HSETP2.EQ.AND P0, PT, R14.H0_H0, R9.H0_H0, !P0 ;  /* 0x200000090e00b234 */ /* 0x000fca0004702800 */
[----:B------:R-:W-:Y:S02]  /*0910*/  @!P3 SEL R14, R9, R14, P0 ;  /* 0x0000000e090eb207 */ /* 0x000fe40000000000 */
[----:B------:R-:W-:Y:S02]  /*0920*/  @!P3 SEL R8, R8, R5, P0 ;  /* 0x000000050808b207 */ /* 0x000fe40000000000 */
[----:B------:R-:W-:-:S07]  /*0930*/  @!P3 PRMT R9, R14, 0x7610, R9 ;  /* 0x000076100e09b816 */ /* 0x000fce0000000009 */
.L_x_377:
[----:B------:R-:W-:Y:S05]  /*0940*/  BSYNC.RECONVERGENT B2 ;  /* 0x0000000000027941 */ /* 0x000fea0003800200 */
.L_x_376:
[----:B------:R-:W-:Y:S05]  /*0950*/  @!P1 BRA `(.L_x_371) ;  /* 0x00000000009c9947 */ /* 0x000fea0003800000 */
[----:B------:R-:W-:Y:S01]  /*0960*/  ISETP.NE.AND P0, PT, R16, 0x1, PT ;  /* 0x000000011000780c */ /* 0x000fe20003f05270 */
[----:B------:R-:W-:Y:S01]  /*0970*/  BSSY.RECONVERGENT B2, `(.L_x_378) ;  /* 0x000001a000027945 */ /* 0x000fe20003800200 */
[----:B------:R-:W-:Y:S01]  /*0980*/  LOP3.LUT P1, RZ, R11, 0x100, RZ, 0xc0, !PT ;  /* 0x000001000bff7812 */ /* 0x000fe2000782c0ff */
[----:B------:R-:W-:Y:S01]  /*0990*/  IMAD.MOV.U32 R5, RZ, RZ, R8 ;  /* 0x000000ffff057224 */ /* 0x000fe200078e0008 */
[----:B-----5:R-:W-:-:S09]  /*09a0*/  PRMT R4, R9, 0x7610, R4 ;  /* 0x0000761009047816 */ /* 0x020fd20000000004 */
[----:B------:R-:W-:Y:S05]  /*09b0*/  @!P0 BRA `(.L_x_379) ;  /* 0x0000000000548947 */ /* 0x000fea0003800000 */
[----:B------:R-:W0:Y:S01]  /*09c0*/  LDC.64 R2, c[0x0][0x380] ;  /* 0x0000e000ff027b82 */ /* 0x000e220000000a00 */
[----:B------:R-:W-:-:S04]  /*09d0*/  IMAD.IADD R11, R13, 0x1, R10 ;  /* 0x000000010d0b7824 */ /* 0x000fc800078e020a */
[----:B0-----:R-:W-:-:S05]  /*09e0*/  IMAD.WIDE R2, R11, 0x2, R2 ;  /* 0x000000020b027825 */ /* 0x001fca00078e0202 */
[----:B------:R-:W2:Y:S02]  /*09f0*/  LDG.E.U16 R4, desc[UR6][R2.64] ;  /* 0x0000000602047981 */ /* 0x000ea4000c1e1500 */
[----:B--2---:R-:W-:-:S13]  /*0a00*/  HSETP2.GT.AND P2, PT, R4.H0_H0, R9.H0_H0, PT ;  /* 0x2000000904007234 */ /* 0x004fda0003f44800 */
[----:B------:R-:W-:-:S13]  /*0a10*/  @!P2 ISETP.GE.AND P0, PT, R11, R8, PT ;  /* 0x000000080b00a20c */ /* 0x000fda0003f06270 */
[----:B------:R-:W-:-:S05]  /*0a20*/  @!P2 HSETP2.EQ.AND P0, PT, R9.H0_H0, R4.H0_H0, !P0 ;  /* 0x200000040900a234 */ /* 0x000fca0004702800 */
[----:B------:R-:W-:Y:S02]  /*0a30*/  @!P2 SEL R4, R4, R9, P0 ;  /* 0x000000090404a207 */ /* 0x000fe40000000000 */
[----:B------:R-:W2:Y:S01]  /*0a40*/  LDG.E.U16 R9, desc[UR6][R2.64+0x200] ;  /* 0x0002000602097981 */ /* 0x000ea2000c1e1500 */
[----:B------:R-:W-:Y:S01]  /*0a50*/  IMAD.MOV.U32 R5, RZ, RZ, R11 ;  /* 0x000000ffff057224 */ /* 0x000fe200078e000b */
[C---:B------:R-:W-:Y:S01]  /*0a60*/  @!P2 SEL R5, R11.reuse, R8, P0 ;  /* 0x000000080b05a207 */ /* 0x040fe20000000000 */
[----:B------:R-:W-:Y:S02]  /*0a70*/  VIADD R8, R11, 0x100 ;  /* 0x000001000b087836 */ /* 0x000fe40000000000 */
[----:B------:R-:W-:Y:S01]  /*0a80*/  VIADD R13, R13, 0x200 ;  /* 0x000002000d0d7836 */ /* 0x000fe20000000000 */
[----:B--2---:R-:W-:-:S13]  /*0a90*/  HSETP2.GT.AND P3, PT, R9.H0_H0, R4.H0_H0, PT ;  /* 0x2000000409007234 */ /* 0x004fda0003f64800 */
[----:B------:R-:W-:-:S13]  /*0aa0*/  @!P3 ISETP.GE.AND P0, PT, R8, R5, PT ;  /* 0x000000050800b20c */ /* 0x000fda0003f06270 */
[----:B------:R-:W-:-:S05]  /*0ab0*/  @!P3 HSETP2.EQ.AND P0, PT, R4.H0_H0, R9.H0_H0, !P0 ;  /* 0x200000090400b234 */ /* 0x000fca0004702800 */
[----:B------:R-:W-:Y:S02]  /*0ac0*/  @!P3 SEL R4, R9, R4, P0 ;  /* 0x000000040904b207 */ /* 0x000fe40000000000 */
[----:B------:R-:W-:Y:S02]  /*0ad0*/  @!P3 SEL R8, R8, R5, P0 ;  /* 0x000000050808b207 */ /* 0x000fe40000000000 */
[----:B------:R-:W-:-:S03]  /*0ae0*/  @!P3 PRMT R9, R4, 0x7610, R9 ;  /* 0x000076100409b816 */ /* 0x000fc60000000009 */
[----:B------:R-:W-:Y:S01]  /*0af0*/  IMAD.MOV.U32 R5, RZ, RZ, R8 ;  /* 0x000000ffff057224 */ /* 0x000fe200078e0008 */
[----:B------:R-:W-:-:S07]  /*0b00*/  PRMT R4, R9, 0x7610, R4 ;  /* 0x0000761009047816 */ /* 0x000fce0000000004 */
.L_x_379:
[----:B------:R-:W-:Y:S05]  /*0b10*/  BSYNC.RECONVERGENT B2 ;  /* 0x0000000000027941 */ /* 0x000fea0003800200 */
.L_x_378:
[----:B------:R-:W-:Y:S05]  /*0b20*/  @P1 BRA `(.L_x_371) ;  /* 0x0000000000281947 */ /* 0x000fea0003800000 */
        /* <DEDUP_REMOVED lines=8> */
[----:B------:R-:W-:Y:S02]  /*0bb0*/  @!P1 SEL R8, R8, R5, P0 ;  /* 0x0000000508089207 */ /* 0x000fe40000000000 */
[----:B------:R-:W-:-:S07]  /*0bc0*/  @!P1 PRMT R9, R4, 0x7610, R9 ;  /* 0x0000761004099816 */ /* 0x000fce0000000009 */
.L_x_371:
[----:B------:R-:W-:Y:S05]  /*0bd0*/  BSYNC.RECONVERGENT B1 ;  /* 0x0000000000017941 */ /* 0x000fea0003800200 */
.L_x_370:
[----:B------:R-:W-:-:S13]  /*0be0*/  ISETP.GE.AND P0, PT, R6, 0x100, PT ;  /* 0x000001000600780c */ /* 0x000fda0003f06270 */
[----:B------:R-:W-:Y:S05]  /*0bf0*/  @!P0 BRA `(.L_x_380) ;  /* 0x0000000800648947 */ /* 0x000fea0003800000 */
[----:B------:R-:W1:Y:S01]  /*0c00*/  S2R R10, SR_LANEID ;  /* 0x00000000000a7919 */ /* 0x000e620000000000 */
[C---:B-----5:R-:W-:Y:S01]  /*0c10*/  PRMT R4, R9.reuse, 0x7610, R4 ;  /* 0x0000761009047816 */ /* 0x060fe20000000004 */
[----:B------:R-:W-:Y:S01]  /*0c20*/  BSSY.RECONVERGENT B1, `(.L_x_381) ;  /* 0x0000012000017945 */ /* 0x000fe20003800200 */
[----:B0-----:R-:W-:Y:S01]  /*0c30*/  PRMT R2, R9, 0x7610, R2 ;  /* 0x0000761009027816 */ /* 0x001fe20000000002 */
[----:B------:R0:W2:Y:S01]  /*0c40*/  SHFL.DOWN PT, R5, R8, 0x1, 0x1f ;  /* 0x08201f0008057f89 */ /* 0x0000a200000e0000 */
[----:B------:R-:W-:-:S03]  /*0c50*/  IMAD.MOV.U32 R3, RZ, RZ, R8 ;  /* 0x000000ffff037224 */ /* 0x000fc600078e0008 */
[----:B------:R-:W3:Y:S01]  /*0c60*/  SHFL.DOWN PT, R4, R4, 0x1, 0x1f ;  /* 0x08201f0004047f89 */ /* 0x000ee200000e0000 */
[C---:B-1----:R-:W-:Y:S02]  /*0c70*/  ISETP.GT.AND P0, PT, R10.reuse, 0x1e, PT ;  /* 0x0000001e0a00780c */ /* 0x042fe40003f04270 */
[C---:B------:R-:W-:Y:S02]  /*0c80*/  ISETP.GT.AND P4, PT, R10.reuse, 0x1d, PT ;  /* 0x0000001d0a00780c */ /* 0x040fe40003f84270 */
[C---:B------:R-:W-:Y:S02]  /*0c90*/  ISETP.GT.AND P2, PT, R10.reuse, 0x1b, PT ;  /* 0x0000001b0a00780c */ /* 0x040fe40003f44270 */
[----:B------:R-:W-:-:S07]  /*0ca0*/  ISETP.GT.AND P1, PT, R10, 0x17, PT ;  /* 0x000000170a00780c */ /* 0x000fce0003f24270 */
[----:B0-23--:R-:W-:Y:S06]  /*0cb0*/  @P0 BRA `(.L_x_382) ;  /* 0x0000000000200947 */ /* 0x00dfec0003800000 */
        /* <DEDUP_REMOVED lines=8> */
.L_x_382:
[----:B------:R-:W-:Y:S05]  /*0d40*/  BSYNC.RECONVERGENT B1 ;  /* 0x0000000000017941 */ /* 0x000fea0003800200 */
.L_x_381:
[C---:B------:R-:W-:Y:S01]  /*0d50*/  PRMT R4, R2.reuse, 0x7610, R0 ;  /* 0x0000761002047816 */ /* 0x040fe20000000000 */
[----:B------:R0:W1:Y:S01]  /*0d60*/  SHFL.DOWN PT, R8, R3, 0x2, 0x1f ;  /* 0x08401f0003087f89 */ /* 0x00006200000e0000 */
[----:B------:R-:W-:Y:S01]  /*0d70*/  BSSY.RECONVERGENT B1, `(.L_x_383) ;  /* 0x000000d000017945 */ /* 0x000fe20003800200 */
[----:B------:R-:W-:Y:S01]  /*0d80*/  PRMT R5, R2, 0x7610, R5 ;  /* 0x0000761002057816 */ /* 0x000fe20000000005 */
[----:B------:R-:W-:Y:S01]  /*0d90*/  IMAD.MOV.U32 R6, RZ, RZ, R3 ;  /* 0x000000ffff067224 */ /* 0x000fe200078e0003 */
[----:B------:R0:W2:Y:S01]  /*0da0*/  SHFL.DOWN PT, R9, R4, 0x2, 0x1f ;  /* 0x08401f0004097f89 */ /* 0x0000a200000e0000 */
        /* <DEDUP_REMOVED lines=9> */
.L_x_384:
[----:B------:R-:W-:Y:S05]  /*0e40*/  BSYNC.RECONVERGENT B1 ;  /* 0x0000000000017941 */ /* 0x000fea0003800200 */
.L_x_383:
[C---:B------:R-:W-:Y:S01]  /*0e50*/  PRMT R2, R5.reuse, 0x7610, R2 ;  /* 0x0000761005027816 */ /* 0x040fe20000000002 */
[----:B0-----:R0:W3:Y:S01]  /*0e60*/  SHFL.DOWN PT, R3, R6, 0x4, 0x1f ;  /* 0x08801f0006037f89 */ /* 0x0010e200000e0000 */
[----:B------:R-:W-:Y:S01]  /*0e70*/  BSSY.RECONVERGENT B1, `(.L_x_385) ;  /* 0x000000d000017945 */ /* 0x000fe20003800200 */
[----:B------:R-:W-:Y:S01]  /*0e80*/  PRMT R4, R5, 0x7610, R4 ;  /* 0x0000761005047816 */ /* 0x000fe20000000004 */
[----:B-1----:R-:W-:Y:S02]  /*0e90*/  IMAD.MOV.U32 R8, RZ, RZ, R6 ;  /* 0x000000ffff087224 */ /* 0x002fe400078e0006 */
[----:B------:R-:W1:Y:S01]  /*0ea0*/  SHFL.DOWN PT, R2, R2, 0x4, 0x1f ;  /* 0x08801f0002027f89 */ /* 0x000e6200000e0000 */
[----:B------:R-:W-:Y:S05]  /*0eb0*/  @P2 BRA `(.L_x_386) ;  /* 0x0000000000202947 */ /* 0x000fea0003800000 */
[----:B-1----:R-:W-:Y:S01]  /*0ec0*/  HSETP2.GT.AND P2, PT, R2.H0_H0, R5.H0_H0, PT ;  /* 0x2000000502007234 */ /* 0x002fe20003f44800 */
[----:B---3--:R-:W-:Y:S01]  /*0ed0*/  IMAD.MOV.U32 R8, RZ, RZ, R3 ;  /* 0x000000ffff087224 */ /* 0x008fe200078e0003 */
[----:B------:R-:W-:-:S11]  /*0ee0*/  PRMT R4, R2, 0x7610, R4 ;  /* 0x0000761002047816 */ /* 0x000fd60000000004 */
[----:B------:R-:W-:-:S13]  /*0ef0*/  @!P2 ISETP.GE.AND P0, PT, R3, R6, PT ;  /* 0x000000060300a20c */ /* 0x000fda0003f06270 */
[----:B------:R-:W-:-:S05]  /*0f00*/  @!P2 HSETP2.EQ.AND P0, PT, R5.H0_H0, R2.H0_H0, !P0 ;  /* 0x200000020500a234 */ /* 0x000fca0004702800 */
[----:B------:R-:W-:Y:S02]  /*0f10*/  @!P2 SEL R5, R2, R5, P0 ;  /* 0x000000050205a207 */ /* 0x000fe40000000000 */
[----:B------:R-:W-:Y:S02]  /*0f20*/  @!P2 SEL R8, R3, R6, P0 ;  /* 0x000000060308a207 */ /* 0x000fe40000000000 */
[----:B------:R-:W-:-:S07]  /*0f30*/  @!P2 PRMT R4, R5, 0x7610, R4 ;  /* 0x000076100504a816 */ /* 0x000fce0000000004 */
.L_x_386:
[----:B------:R-:W-:Y:S05]  /*0f40*/  BSYNC.RECONVERGENT B1 ;  /* 0x0000000000017941 */ /* 0x000fea0003800200 */
.L_x_385:
[C---:B------:R-:W-:Y:S01]  /*0f50*/  PRMT R5, R4.reuse, 0x7610, R0 ;  /* 0x0000761004057816 */ /* 0x040fe20000000000 */
[----:B--2---:R2:W4:Y:S01]  /*0f60*/  SHFL.DOWN PT, R9, R8, 0x8, 0x1f ;  /* 0x09001f0008097f89 */ /* 0x00452200000e0000 */
[----:B------:R-:W-:Y:S01]  /*0f70*/  BSSY.RECONVERGENT B1, `(.L_x_387) ;  /* 0x000000d000017945 */ /* 0x000fe20003800200 */
[----:B---3--:R-:W-:Y:S01]  /*0f80*/  PRMT R3, R4, 0x7610, R3 ;  /* 0x0000761004037816 */ /* 0x008fe20000000003 */
[----:B-1----:R-:W-:Y:S02]  /*0f90*/  IMAD.MOV.U32 R2, RZ, RZ, R8 ;  /* 0x000000ffff027224 */ /* 0x002fe400078e0008 */
[----:B------:R-:W1:Y:S01]  /*0fa0*/  SHFL.DOWN PT, R5, R5, 0x8, 0x1f ;  /* 0x09001f0005057f89 */ /* 0x000e6200000e0000 */
        /* <DEDUP_REMOVED lines=9> */
.L_x_388:
[----:B------:R-:W-:Y:S05]  /*1040*/  BSYNC.RECONVERGENT B1 ;  /* 0x0000000000017941 */ /* 0x000fea0003800200 */
.L_x_387:
[----:B------:R-:W-:Y:S01]  /*1050*/  PRMT R4, R3, 0x7610, R1 ;  /* 0x0000761003047816 */ /* 0x000fe20000000001 */
[----:B-1----:R-:W-:Y:S01]  /*1060*/  SHFL.DOWN PT, R5, R2, 0x10, 0x1f ;  /* 0x0a001f0002057f89 */ /* 0x002fe200000e0000 */
[----:B------:R-:W-:Y:S01]  /*1070*/  ISETP.GT.AND P0, PT, R10, 0xf, PT ;  /* 0x0000000f0a00780c */ /* 0x000fe20003f04270 */
[----:B------:R-:W-:Y:S03]  /*1080*/  BSSY.RECONVERGENT B1, `(.L_x_389) ;  /* 0x0000015000017945 */ /* 0x000fe60003800200 */
[----:B------:R-:W0:Y:S02]  /*1090*/  SHFL.DOWN PT, R4, R4, 0x10, 0x1f ;  /* 0x0a001f0004047f89 */ /* 0x000e2400000e0000 */
[----:B0-----:R-:W-:-:S07]  /*10a0*/  PRMT R6, R4, 0x7610, R6 ;  /* 0x0000761004067816 */ /* 0x001fce0000000006 */
[----:B------:R-:W-:Y:S05]  /*10b0*/  @P0 BRA `(.L_x_390) ;  /* 0x0000000000440947 */ /* 0x000fea0003800000 */
[----:B------:R-:W-:Y:S02]  /*10c0*/  ISETP.NE.AND P2, PT, R10, RZ, PT ;  /* 0x000000ff0a00720c */ /* 0x000fe40003f45270 */
[----:B------:R-:W-:-:S11]  /*10d0*/  HSETP2.GT.AND P1, PT, R6.H0_H0, R3.H0_H0, PT ;  /* 0x2000000306007234 */ /* 0x000fd60003f24800 */
[----:B----4-:R-:W0:Y:S01]  /*10e0*/  @!P2 S2R R9, SR_CgaCtaId ;  /* 0x000000000009a919 */ /* 0x010e220000008800 */
[----:B--2---:R-:W-:Y:S02]  /*10f0*/  @!P2 MOV R8, 0x400 ;  /* 0x000004000008a802 */ /* 0x004fe40000000f00 */
        /* <DEDUP_REMOVED lines=13> */
.L_x_390:
[----:B------:R-:W-:Y:S05]  /*11d0*/  BSYNC.RECONVERGENT B1 ;  /* 0x0000000000017941 */ /* 0x000fea0003800200 */
.L_x_389:
        /* <DEDUP_REMOVED lines=9> */
[----:B------:R-:W5:Y:S04]  /*1270*/  LDS R6, [UR4+0x18] ;  /* 0x00001804ff067984 */ /* 0x000f680008000800 */
[----:B--2---:R-:W2:Y:S04]  /*1280*/  LDS.U16 R8, [UR4+0x24] ;  /* 0x00002404ff087984 */ /* 0x004ea80008000400 */
[----:B----4-:R-:W-:Y:S01]  /*1290*/  LDS.U16 R9, [UR4+0x2c] ;  /* 0x00002c04ff097984 */ /* 0x010fe20008000400 */
[----:B0-----:R-:W-:-:S13]  /*12a0*/  HSETP2.GT.AND P1, PT, R4.H0_H0, R3.H0_H0, PT ;  /* 0x2000000304007234 */ /* 0x001fda0003f24800 */
[----:B-1----:R-:W-:-:S13]  /*12b0*/  @!P1 ISETP.GE.AND P0, PT, R5, R2, PT ;  /* 0x000000020500920c */ /* 0x002fda0003f06270 */
[----:B------:R-:W-:-:S05]  /*12c0*/  @!P1 HSETP2.EQ.AND P0, PT, R3.H0_H0, R4.H0_H0, !P0 ;  /* 0x2000000403009234 */ /* 0x000fca0004702800 */
[----:B------:R-:W-:Y:S02]  /*12d0*/  @!P1 SEL R4, R4, R3, P0 ;  /* 0x0000000304049207 */ /* 0x000fe40000000000 */
[----:B------:R-:W-:Y:S01]  /*12e0*/  @!P1 SEL R5, R5, R2, P0 ;  /* 0x0000000205059207 */ /* 0x000fe20000000000 */
[----:B------:R-:W0:Y:S02]  /*12f0*/  LDS R3, [UR4+0x20] ;  /* 0x00002004ff037984 */ /* 0x000e240008000800 */
[----:B---3--:R-:W-:Y:S02]  /*1300*/  HSETP2.GT.AND P2, PT, R7.H0_H0, R4.H0_H0, PT ;  /* 0x2000000407007234 */ /* 0x008fe40003f44800 */
[----:B------:R-:W1:Y:S11]  /*1310*/  LDS R2, [UR4+0x28] ;  /* 0x00002804ff027984 */ /* 0x000e760008000800 */
[----:B-----5:R-:W-:-:S13]  /*1320*/  @!P2 ISETP.GE.AND P0, PT, R6, R5, PT ;  /* 0x000000050600a20c */ /* 0x020fda0003f06270 */
[----:B------:R-:W-:-:S05]  /*1330*/  @!P2 HSETP2.EQ.AND P0, PT, R4.H0_H0, R7.H0_H0, !P0 ;  /* 0x200000070400a234 */ /* 0x000fca0004702800 */
[----:B------:R-:W-:Y:S02]  /*1340*/  @!P2 SEL R7, R7, R4, P0 ;  /* 0x000000040707a207 */ /* 0x000fe40000000000 */
[----:B------:R-:W-:Y:S01]  /*1350*/  @!P2 SEL R6, R6, R5, P0 ;  /* 0x000000050606a207 */ /* 0x000fe20000000000 */
[----:B------:R-:W3:Y:S02]  /*1360*/  LDS.U16 R4, [UR4+0x34] ;  /* 0x00003404ff047984 */ /* 0x000ee40008000400 */
[----:B--2---:R-:W-:Y:S02]  /*1370*/  HSETP2.GT.AND P1, PT, R8.H0_H0, R7.H0_H0, PT ;  /* 0x2000000708007234 */ /* 0x004fe40003f24800 */
[----:B------:R-:W2:Y:S11]  /*1380*/  LDS R5, [UR4+0x30] ;  /* 0x00003004ff057984 */ /* 0x000eb60008000800 */
[----:B0-----:R-:W-:-:S13]  /*1390*/  @!P1 ISETP.GE.AND P0, PT, R3, R6, PT ;  /* 0x000000060300920c */ /* 0x001fda0003f06270 */
[----:B------:R-:W-:-:S05]  /*13a0*/  @!P1 HSETP2.EQ.AND P0, PT, R7.H0_H0, R8.H0_H0, !P0 ;  /* 0x2000000807009234 */ /* 0x000fca0004702800 */
[----:B------:R-:W-:Y:S02]  /*13b0*/  @!P1 SEL R8, R8, R7, P0 ;  /* 0x0000000708089207 */ /* 0x000fe40000000000 */
[----:B------:R-:W-:Y:S01]  /*13c0*/  @!P1 SEL R3, R3, R6, P0 ;  /* 0x0000000603039207 */ /* 0x000fe20000000000 */
[----:B------:R-:W0:Y:S02]  /*13d0*/  LDS.U16 R7, [UR4+0x3c] ;  /* 0x00003c04ff077984 */ /* 0x000e240008000400 */
[----:B------:R-:W-:Y:S02]  /*13e0*/  HSETP2.GT.AND P2, PT, R9.H0_H0, R8.H0_H0, PT ;  /* 0x2000000809007234 */ /* 0x000fe40003f44800 */
[----:B------:R-:W-:Y:S11]  /*13f0*/  LDS R6, [UR4+0x38] ;  /* 0x00003804ff067984 */ /* 0x000ff60008000800 */
[----:B-1----:R-:W-:-:S13]  /*1400*/  @!P2 ISETP.GE.AND P0, PT, R2, R3, PT ;  /* 0x000000030200a20c */ /* 0x002fda0003f06270 */
[----:B------:R-:W-:-:S05]  /*1410*/  @!P2 HSETP2.EQ.AND P0, PT, R8.H0_H0, R9.H0_H0, !P0 ;  /* 0x200000090800a234 */ /* 0x000fca0004702800 */
[----:B------:R-:W-:Y:S02]  /*1420*/  @!P2 SEL R9, R9, R8, P0 ;  /* 0x000000080909a207 */ /* 0x000fe40000000000 */
[----:B------:R-:W-:Y:S01]  /*1430*/  @!P2 SEL R2, R2, R3, P0 ;  /* 0x000000030202a207 */ /* 0x000fe20000000000 */
[----:B------:R-:W1:Y:S02]  /*1440*/  LDS.U16 R8, [UR4+0x44] ;  /* 0x00004404ff087984 */ /* 0x000e640008000400 */
[----:B---3--:R-:W-:-:S13]  /*1450*/  HSETP2.GT.AND P1, PT, R4.H0_H0, R9.H0_H0, PT ;  /* 0x2000000904007234 */ /* 0x008fda0003f24800 */
[----:B--2---:R-:W-:-:S13]  /*1460*/  @!P1 ISETP.GE.AND P0, PT, R5, R2, PT ;  /* 0x000000020500920c */ /* 0x004fda0003f06270 */
[----:B------:R-:W-:-:S05]  /*1470*/  @!P1 HSETP2.EQ.AND P0, PT, R9.H0_H0, R4.H0_H0, !P0 ;  /* 0x2000000409009234 */ /* 0x000fca0004702800 */
[----:B------:R-:W-:Y:S02]  /*1480*/  @!P1 SEL R4, R4, R9, P0 ;  /* 0x0000000904049207 */ /* 0x000fe40000000000 */
[----:B------:R-:W-:Y:S02]  /*1490*/  @!P1 SEL R5, R5, R2, P0 ;  /* 0x0000000205059207 */ /* 0x000fe40000000000 */
[----:B------:R-:W3:Y:S01]  /*14a0*/  LDS R2, [UR4+0x40] ;  /* 0x00004004ff027984 */ /* 0x000ee20008000800 */
        /* <DEDUP_REMOVED lines=8> */
[----:B---3--:R-:W-:Y:S05]  /*1530*/  @P1 BRA `(.L_x_391) ;  /* 0x00000028006c1947 */ /* 0x008fea0003800000 */
[----:B------:R-:W-:-:S13]  /*1540*/  ISETP.GE.AND P0, PT, R2, R6, PT ;  /* 0x000000060200720c */ /* 0x000fda0003f06270 */
[----:B------:R-:W-:-:S05]  /*1550*/  HSETP2.EQ.AND P0, PT, R7.H0_H0, R3.H0_H0, !P0 ;  /* 0x2000000307007234 */ /* 0x000fca0004702800 */
[----:B------:R-:W-:Y:S02]  /*1560*/  SEL R3, R3, R7, P0 ;  /* 0x0000000703037207 */ /* 0x000fe40000000000 */
[----:B------:R-:W-:Y:S01]  /*1570*/  SEL R2, R2, R6, P0 ;  /* 0x0000000602027207 */ /* 0x000fe20000000000 */
[----:B------:R-:W-:Y:S06]  /*1580*/  BRA `(.L_x_391) ;  /* 0x0000002800587947 */ /* 0x000fec0003800000 */
.L_x_380:
[----:B------:R-:W1:Y:S01]  /*1590*/  S2R R10, SR_LANEID ;  /* 0x00000000000a7919 */ /* 0x000e620000000000 */
[----:B0-----:R-:W-:Y:S01]  /*15a0*/  LOP3.LUT R2, R7, 0x3e0, RZ, 0xc0, !PT ;  /* 0x000003e007027812 */ /* 0x001fe200078ec0ff */
[----:B------:R-:W-:Y:S03]  /*15b0*/  BSSY.RECONVERGENT B1, `(.L_x_392) ;  /* 0x0000024000017945 */ /* 0x000fe60003800200 */
[----:B------:R-:W-:Y:S01]  /*15c0*/  LOP3.LUT R5, RZ, R2, RZ, 0x33, !PT ;  /* 0x00000002ff057212 */ /* 0x000fe200078e33ff */
[----:B------:R-:W-:-:S04]  /*15d0*/  VIADD R3, R2, 0x20 ;  /* 0x0000002002037836 */ /* 0x000fc80000000000 */
[----:B------:R-:W-:Y:S01]  /*15e0*/  IMAD.IADD R5, R6, 0x1, R5 ;  /* 0x0000000106057824 */ /* 0x000fe200078e0205 */
[----:B------:R-:W-:-:S04]  /*15f0*/  ISETP.GT.AND P0, PT, R3, R6, PT ;  /* 0x000000060300720c */ /* 0x000fc80003f04270 */
[----:B------:R-:W-:-:S05]  /*1600*/  SEL R5, R5, 0x1f, P0 ;  /* 0x0000001f05057807 */ /* 0x000fca0000000000 */
[----:B------:R0:W2:Y:S01]  /*1610*/  SHFL.DOWN PT, R11, R8, 0x1, R5 ;  /* 0x08200000080b7989 */ /* 0x0000a200000e0005 */
[C---:B-1----:R-:W-:Y:S01]  /*1620*/  ISETP.NE.AND P1, PT, R10.reuse, RZ, PT ;  /* 0x000000ff0a00720c */ /* 0x042fe20003f25270 */
[C---:B------:R-:W-:Y:S01]  /*1630*/  VIADD R2, R10.reuse, 0x2 ;  /* 0x000000020a027836 */ /* 0x040fe20000000000 */
[----:B------:R-:W-:-:S04]  /*1640*/  ISETP.GE.AND P0, PT, R10, R5, PT ;  /* 0x000000050a00720c */ /* 0x000fc80003f06270 */
[----:B------:R-:W-:Y:S01]  /*1650*/  ISETP.GT.AND P5, PT, R2, R5, PT ;  /* 0x000000050200720c */ /* 0x000fe20003fa4270 */
[----:B------:R-:W-:-:S05]  /*1660*/  VIADD R2, R10, 0x8 ;  /* 0x000000080a027836 */ /* 0x000fca0000000000 */
[----:B------:R-:W-:Y:S01]  /*1670*/  ISETP.GT.AND P3, PT, R2, R5, PT ;  /* 0x000000050200720c */ /* 0x000fe20003f64270 */
[----:B------:R-:W1:Y:S01]  /*1680*/  @!P1 S2R R4, SR_CgaCtaId ;  /* 0x0000000000049919 */ /* 0x000e620000008800 */
[----:B------:R-:W-:Y:S02]  /*1690*/  @!P1 MOV R3, 0x400 ;  /* 0x0000040000039802 */ /* 0x000fe40000000f00 */
[----:B-----5:R-:W-:-:S06]  /*16a0*/  PRMT R2, R9, 0x5410, R0 ;  /* 0x0000541009027816 */ /* 0x020fcc0000000000 */
[----:B------:R0:W3:Y:S01]  /*16b0*/  SHFL.DOWN PT, R2, R2, 0x1, R5 ;  /* 0x0820000002027989 */ /* 0x0000e200000e0005 */
[----:B-1----:R-:W-:Y:S01]  /*16c0*/  @!P1 LEA R12, R4, R3, 0x18 ;  /* 0x00000003040c9211 */ /* 0x002fe200078ec0ff */
[C---:B------:R-:W-:Y:S01]  /*16d0*/  VIADD R4, R10.reuse, 0x4 ;  /* 0x000000040a047836 */ /* 0x040fe20000000000 */
[----:B------:R-:W-:Y:S01]  /*16e0*/  @!P1 SHF.R.U32.HI R3, RZ, 0x2, R7 ;  /* 0x00000002ff039819 */ /* 0x000fe20000011607 */
[----:B------:R-:W-:-:S03]  /*16f0*/  VIADD R10, R10, 0x10 ;  /* 0x000000100a0a7836 */ /* 0x000fc60000000000 */
[----:B------:R-:W-:Y:S02]  /*1700*/  @!P1 LOP3.LUT R3, R3, 0xf8, RZ, 0xc0, !PT ;  /* 0x000000f803039812 */ /* 0x000fe400078ec0ff */
[-C--:B------:R-:W-:Y:S02]  /*1710*/  ISETP.GT.AND P4, PT, R4, R5.reuse, PT ;  /* 0x000000050400720c */ /* 0x080fe40003f84270 */
[----:B------:R-:W-:Y:S01]  /*1720*/  ISETP.GT.AND P2, PT, R10, R5, PT ;  /* 0x000000050a00720c */ /* 0x000fe20003f44270 */
[----:B------:R-:W-:Y:S01]  /*1730*/  @!P1 IMAD.IADD R4, R3, 0x1, R12 ;  /* 0x0000000103049824 */ /* 0x000fe200078e020c */
[----:B------:R-:W-:Y:S01]  /*1740*/  PRMT R3, R9, 0x7610, R3 ;  /* 0x0000761009037816 */ /* 0x000fe20000000003 */
[----:B------:R-:W-:Y:S01]  /*1750*/  IMAD.MOV.U32 R10, RZ, RZ, R8 ;  /* 0x000000ffff0a7224 */ /* 0x000fe200078e0008 */
[----:B0-23--:R-:W-:Y:S09]  /*1760*/  @P0 BRA `(.L_x_393) ;  /* 0x0000000000200947 */ /* 0x00dff20003800000 */
        /* <DEDUP_REMOVED lines=8> */
.L_x_393:
[----:B------:R-:W-:Y:S05]  /*17f0*/  BSYNC.RECONVERGENT B1 ;  /* 0x0000000000017941 */ /* 0x000fea0003800200 */
.L_x_392:
[C---:B------:R-:W-:Y:S01]  /*1800*/  PRMT R2, R3.reuse, 0x7610, R1 ;  /* 0x0000761003027816 */ /* 0x040fe20000000001 */
[----:B------:R0:W1:Y:S01]  /*1810*/  SHFL.DOWN PT, R11, R10, 0x2, R5 ;  /* 0x084000000a0b7989 */ /* 0x00006200000e0005 */
[----:B------:R-:W-:Y:S01]  /*1820*/  BSSY.RECONVERGENT B1, `(.L_x_394) ;  /* 0x000000d000017945 */ /* 0x000fe20003800200 */
[----:B------:R-:W-:Y:S01]  /*1830*/  IMAD.MOV.U32 R8, RZ, RZ, R10 ;  /* 0x000000ffff087224 */ /* 0x000fe200078e000a */
[----:B------:R-:W-:Y:S02]  /*1840*/  PRMT R9, R3, 0x7610, R9 ;  /* 0x0000761003097816 */ /* 0x000fe40000000009 */
[----:B------:R0:W2:Y:S01]  /*1850*/  SHFL.DOWN PT, R2, R2, 0x2, R5 ;  /* 0x0840000002027989 */ /* 0x0000a200000e0005 */
        /* <DEDUP_REMOVED lines=9> */
.L_x_395:
[----:B------:R-:W-:Y:S05]  /*18f0*/  BSYNC.RECONVERGENT B1 ;  /* 0x0000000000017941 */ /* 0x000fea0003800200 */
.L_x_394:
[C---:B--2---:R-:W-:Y:S01]  /*1900*/  PRMT R2, R9.reuse, 0x7610, R4 ;  /* 0x0000761009027816 */ /* 0x044fe20000000004 */
[----:B-1----:R1:W2:Y:S01]  /*1910*/  SHFL.DOWN PT, R11, R8, 0x4, R5 ;  /* 0x08800000080b7989 */ /* 0x0022a200000e0005 */
[----:B------:R-:W-:Y:S01]  /*1920*/  BSSY.RECONVERGENT B1, `(.L_x_396) ;  /* 0x000000d000017945 */ /* 0x000fe20003800200 */
[----:B0-----:R-:W-:Y:S01]  /*1930*/  IMAD.MOV.U32 R10, RZ, RZ, R8 ;  /* 0x000000ffff0a7224 */ /* 0x001fe200078e0008 */
[----:B------:R-:W-:Y:S02]  /*1940*/  PRMT R3, R9, 0x7610, R3 ;  /* 0x0000761009037816 */ /* 0x000fe40000000003 */
[----:B------:R1:W0:Y:S01]  /*1950*/  SHFL.DOWN PT, R2, R2, 0x4, R5 ;  /* 0x0880000002027989 */ /* 0x00022200000e0005 */
[----:B------:R-:W-:Y:S05]  /*1960*/  @P4 BRA `(.L_x_397) ;  /* 0x0000000000204947 */ /* 0x000fea0003800000 */
[----:B0-----:R-:W-:Y:S01]  /*1970*/  HSETP2.GT.AND P4, PT, R2.H0_H0, R9.H0_H0, PT ;  /* 0x2000000902007234 */ /* 0x001fe20003f84800 */
[----:B--2---:R-:W-:Y:S01]  /*1980*/  IMAD.MOV.U32 R10, RZ, RZ, R11 ;  /* 0x000000ffff0a7224 */ /* 0x004fe200078e000b */
[----:B------:R-:W-:-:S11]  /*1990*/  PRMT R3, R2, 0x7610, R3 ;  /* 0x0000761002037816 */ /* 0x000fd60000000003 */
[----:B------:R-:W-:-:S13]  /*19a0*/  @!P4 ISETP.GE.AND P0, PT, R11, R8, PT ;  /* 0x000000080b00c20c */ /* 0x000fda0003f06270 */
[----:B------:R-:W-:-:S05]  /*19b0*/  @!P4 HSETP2.EQ.AND P0, PT, R9.H0_H0, R2.H0_H0, !P0 ;  /* 0x200000020900c234 */ /* 0x000fca0004702800 */
[----:B------:R-:W-:Y:S02]  /*19c0*/  @!P4 SEL R9, R2, R9, P0 ;  /* 0x000000090209c207 */ /* 0x000fe40000000000 */
[----:B------:R-:W-:Y:S02]  /*19d0*/  @!P4 SEL R10, R11, R8, P0 ;  /* 0x000000080b0ac207 */ /* 0x000fe40000000000 */
[----:B------:R-:W-:-:S07]  /*19e0*/  @!P4 PRMT R3, R9, 0x7610, R3 ;  /* 0x000076100903c816 */ /* 0x000fce0000000003 */
.L_x_397:
[----:B------:R-:W-:Y:S05]  /*19f0*/  BSYNC.RECONVERGENT B1 ;  /* 0x0000000000017941 */ /* 0x000fea0003800200 */
.L_x_396:
[C---:B0-----:R-:W-:Y:S01]  /*1a00*/  PRMT R2, R3.reuse, 0x7610, R1 ;  /* 0x0000761003027816 */ /* 0x041fe20000000001 */
[----:B--2---:R0:W2:Y:S01]  /*1a10*/  SHFL.DOWN PT, R11, R10, 0x8, R5 ;  /* 0x090000000a0b7989 */ /* 0x0040a200000e0005 */
[----:B------:R-:W-:Y:S01]  /*1a20*/  BSSY.RECONVERGENT B1, `(.L_x_398) ;  /* 0x000000d000017945 */ /* 0x000fe20003800200 */
[----:B-1----:R-:W-:Y:S01]  /*1a30*/  IMAD.MOV.U32 R8, RZ, RZ, R10 ;  /* 0x000000ffff087224 */ /* 0x002fe200078e000a */
[----:B------:R-:W-:Y:S02]  /*1a40*/  PRMT R9, R3, 0x7610, R9 ;  /* 0x0000761003097816 */ /* 0x000fe40000000009 */
[----:B------:R0:W1:Y:S01]  /*1a50*/  SHFL.DOWN PT, R2, R2, 0x8, R5 ;  /* 0x0900000002027989 */ /* 0x00006200000e0005 */
[----:B------:R-:W-:Y:S05]  /*1a60*/  @P3 BRA `(.L_x_399) ;  /* 0x0000000000203947 */ /* 0x000fea0003800000 */
[----:B-1----:R-:W-:Y:S01]  /*1a70*/  HSETP2.GT.AND P3, PT, R2.H0_H0, R3.H0_H0, PT ;  /* 0x2000000302007234 */ /* 0x002fe20003f64800 */
[----:B--2---:R-:W-:Y:S01]  /*1a80*/  IMAD.MOV.U32 R8, RZ, RZ, R11 ;  /* 0x000000ffff087224 */ /* 0x004fe200078e000b */
[----:B------:R-:W-:-:S11]  /*1a90*/  PRMT R9, R2, 0x7610, R9 ;  /* 0x0000761002097816 */ /* 0x000fd60000000009 */
[----:B------:R-:W-:-:S13]  /*1aa0*/  @!P3 ISETP.GE.AND P0, PT, R11, R10, PT ;  /* 0x0000000a0b00b20c */ /* 0x000fda0003f06270 */
[----:B------:R-:W-:-:S05]  /*1ab0*/  @!P3 HSETP2.EQ.AND P0, PT, R3.H0_H0, R2.H0_H0, !P0 ;  /* 0x200000020300b234 */ /* 0x000fca0004702800 */
[----:B------:R-:W-:Y:S02]  /*1ac0*/  @!P3 SEL R3, R2, R3, P0 ;  /* 0x000000030203b207 */ /* 0x000fe40000000000 */
[----:B------:R-:W-:Y:S02]  /*1ad0*/  @!P3 SEL R8, R11, R10, P0 ;  /* 0x0000000a0b08b207 */ /* 0x000fe40000000000 */
[----:B------:R-:W-:-:S07]  /*1ae0*/  @!P3 PRMT R9, R3, 0x7610, R9 ;  /* 0x000076100309b816 */ /* 0x000fce0000000009 */
.L_x_399:
[----:B------:R-:W-:Y:S05]  /*1af0*/  BSYNC.RECONVERGENT B1 ;  /* 0x0000000000017941 */ /* 0x000fea0003800200 */
.L_x_398:
        /* <DEDUP_REMOVED lines=15> */
.L_x_401:
[----:B------:R-:W-:Y:S05]  /*1bf0*/  BSYNC.RECONVERGENT B1 ;  /* 0x0000000000017941 */ /* 0x000fea0003800200 */
.L_x_400:
[----:B------:R-:W-:Y:S01]  /*1c00*/  ISETP.GE.AND P0, PT, R6, 0x21, PT ;  /* 0x000000210600780c */ /* 0x000fe20003f06270 */
[----:B------:R3:W-:Y:S03]  /*1c10*/  @!P1 STS [R4+0x8], R2 ;  /* 0x0000080204009388 */ /* 0x0007e60000000800 */
[----:B------:R-:W-:Y:S01]  /*1c20*/  ISETP.NE.OR P0, PT, R7, RZ, !P0 ;  /* 0x000000ff0700720c */ /* 0x000fe20004705670 */
[----:B------:R3:W-:Y:S01]  /*1c30*/  @!P1 STS.U16 [R4+0xc], R3 ;  /* 0x00000c0304009388 */ /* 0x0007e20000000400 */
[----:B------:R-:W-:Y:S11]  /*1c40*/  BAR.SYNC.DEFER_BLOCKING 0x0 ;  /* 0x0000000000007b1d */ /* 0x000ff60000010000 */
[----:B---3--:R-:W-:Y:S05]  /*1c50*/  @P0 BRA `(.L_x_391) ;  /* 0x0000002000a40947 */ /* 0x008fea0003800000 */
[----:B------:R-:W3:Y:S01]  /*1c60*/  S2UR UR5, SR_CgaCtaId ;  /* 0x00000000000579c3 */ /* 0x000ee20000008800 */
[----:B------:R-:W-:Y:S01]  /*1c70*/  UMOV UR4, 0x400 ;  /* 0x0000040000047882 */ /* 0x000fe20000000000 */
[----:B------:R-:W-:Y:S01]  /*1c80*/  ISETP.GE.U32.AND P2, PT, R6, 0x41, PT ;  /* 0x000000410600780c */ /* 0x000fe20003f46070 */
[----:B---3--:R-:W-:-:S09]  /*1c90*/  ULEA UR4, UR5, UR4, 0x18 ;  /* 0x0000000405047291 */ /* 0x008fd2000f8ec0ff */
[----:B------:R-:W3:Y:S04]  /*1ca0*/  LDS.U16 R4, [UR4+0x14] ;  /* 0x00001404ff047984 */ /* 0x000ee80008000400 */
[----:B0-----:R-:W0:Y:S01]  /*1cb0*/  LDS R5, [UR4+0x10] ;  /* 0x00001004ff057984 */ /* 0x001e220008000800 */
[----:B---3--:R-:W-:-:S13]  /*1cc0*/  HSETP2.GT.AND P1, PT, R4.H0_H0, R3.H0_H0, PT ;  /* 0x2000000304007234 */ /* 0x008fda0003f24800 */
[----:B0-----:R-:W-:-:S13]  /*1cd0*/  @!P1 ISETP.GE.AND P0, PT, R5, R2, PT ;  /* 0x000000020500920c */ /* 0x001fda0003f06270 */
        /* <DEDUP_REMOVED lines=9> */
[----:B------:R-:W3:Y:S01]  /*1d70*/  LDS R2, [UR4+0x18] ;  /* 0x00001804ff027984 */ /* 0x000ee20008000800 */
[----:B0-----:R-:W-:-:S13]  /*1d80*/  HSETP2.GT.AND P1, PT, R3.H0_H0, R4.H0_H0, PT ;  /* 0x2000000403007234 */ /* 0x001fda0003f24800 */
[----:B---3--:R-:W-:-:S13]  /*1d90*/  @!P1 ISETP.GE.AND P0, PT, R2, R5, PT ;  /* 0x000000050200920c */ /* 0x008fda0003f06270 */
[----:B------:R-:W-:-:S05]  /*1da0*/  @!P1 HSETP2.EQ.AND P0, PT, R4.H0_H0, R3.H0_H0, !P0 ;  /* 0x2000000304009234 */ /* 0x000fca0004702800 */
[----:B------:R-:W-:Y:S02]  /*1db0*/  @!P1 SEL R4, R3, R4, P0 ;  /* 0x0000000403049207 */ /* 0x000fe40000000000 */
[----:B------:R-:W-:Y:S02]  /*1dc0*/  @!P1 SEL R2, R2, R5, P0 ;  /* 0x0000000502029207 */ /* 0x000fe40000000000 */
[----:B------:R-:W-:Y:S01]  /*1dd0*/  @!P1 PRMT R3, R4, 0x7610, R3 ;  /* 0x0000761004039816 */ /* 0x000fe20000000003 */
        /* <DEDUP_REMOVED lines=38> */
[----:B0-----:R-:W-:Y:S02]  /*2040*/  HSETP2.GT.AND P1, PT, R3.H0_H0, R4.H0_H0, PT ;  /* 0x2000000403007234 */ /* 0x001fe40003f24800 */
[----:B------:R-:W-:-:S11]  /*2050*/  PRMT R8, R3, 0x7610, R8 ;  /* 0x0000761003087816 */ /* 0x000fd60000000008 */
        /* <DEDUP_REMOVED lines=9> */
[----:B------:R-:W3:Y:S01]  /*20f0*/  LDS R2, [UR4+0x40] ;  /* 0x00004004ff027984 */ /* 0x000ee20008000800 */
[----:B0-----:R-:W-:-:S13]  /*2100*/  HSETP2.GT.AND P0, PT, R3.H0_H0, R8.H0_H0, PT ;  /* 0x2000000803007234 */ /* 0x001fda0003f04800 */
[----:B---3--:R-:W-:Y:S05]  /*2110*/  @P0 BRA `(.L_x_391) ;  /* 0x0000001c00740947 */ /* 0x008fea0003800000 */
[----:B------:R-:W-:-:S13]  /*2120*/  ISETP.GE.AND P0, PT, R2, R7, PT ;  /* 0x000000070200720c */ /* 0x000fda0003f06270 */
[----:B------:R-:W-:-:S05]  /*2130*/  HSETP2.EQ.AND P0, PT, R8.H0_H0, R3.H0_H0, !P0 ;  /* 0x2000000308007234 */ /* 0x000fca0004702800 */
[----:B------:R-:W-:Y:S02]  /*2140*/  SEL R3, R3, R8, P0 ;  /* 0x0000000803037207 */ /* 0x000fe40000000000 */
[----:B------:R-:W-:Y:S01]  /*2150*/  SEL R2, R2, R7, P0 ;  /* 0x0000000702027207 */ /* 0x000fe20000000000 */
[----:B------:R-:W-:Y:S06]  /*2160*/  BRA `(.L_x_391) ;  /* 0x0000001c00607947 */ /* 0x000fec0003800000 */
.L_x_367:
[----:B------:R-:W0:Y:S01]  /*2170*/  S2R R13, SR_TID.X ;  /* 0x00000000000d7919 */ /* 0x000e220000002100 */
[----:B------:R-:W1:Y:S01]  /*2180*/  LDCU.64 UR8, c[0x0][0x380] ;  /* 0x00007000ff0877ac */ /* 0x000e620008000a00 */
[----:B------:R-:W2:Y:S01]  /*2190*/  LDCU UR5, c[0x0][0x388] ;  /* 0x00007100ff0577ac */ /* 0x000ea20008000800 */
[----:B-1----:R-:W-:Y:S02]  /*21a0*/  IMAD.U32 R2, RZ, RZ, UR8 ;  /* 0x00000008ff027e24 */ /* 0x002fe4000f8e00ff */
[----:B------:R-:W-:Y:S02]  /*21b0*/  IMAD.U32 R3, RZ, RZ, UR9 ;  /* 0x00000009ff037e24 */ /* 0x000fe4000f8e00ff */
[----:B0-----:R-:W-:-:S04]  /*21c0*/  IMAD R4, R0, 0x800, R13 ;  /* 0x0000080000047824 */ /* 0x001fc800078e020d */
[----:B--2---:R-:W-:-:S04]  /*21d0*/  VIADD R27, R4, UR5 ;  /* 0x00000005041b7c36 */ /* 0x004fc80008000000 */
[----:B------:R-:W-:-:S05]  /*21e0*/  IMAD.WIDE R4, R27, 0x2, R2 ;  /* 0x000000021b047825 */ /* 0x000fca00078e0202 */
[----:B------:R-:W2:Y:S04]  /*21f0*/  LDG.E.U16 R8, desc[UR6][R4.64] ;  /* 0x0000000604087981 */ /* 0x000ea8000c1e1500 */
[----:B------:R-:W2:Y:S04]  /*2200*/  LDG.E.U16 R9, desc[UR6][R4.64+0x200] ;  /* 0x0002000604097981 */ /* 0x000ea8000c1e1500 */
[----:B------:R-:W3:Y:S04]  /*2210*/  LDG.E.U16 R15, desc[UR6][R4.64+0x400] ;  /* 0x00040006040f7981 */ /* 0x000ee8000c1e1500 */
[----:B------:R-:W4:Y:S04]  /*2220*/  LDG.E.U16 R17, desc[UR6][R4.64+0x600] ;  /* 0x0006000604117981 */ /* 0x000f28000c1e1500 */
[----:B------:R-:W5:Y:S04]  /*2230*/  LDG.E.U16 R19, desc[UR6][R4.64+0x800] ;  /* 0x0008000604137981 */ /* 0x000f68000c1e1500 */
[----:B------:R-:W5:Y:S04]  /*2240*/  LDG.E.U16 R21, desc[UR6][R4.64+0xa00] ;  /* 0x000a000604157981 */ /* 0x000f68000c1e1500 */
[----:B------:R-:W5:Y:S04]  /*2250*/  LDG.E.U16 R23, desc[UR6][R4.64+0xc00] ;  /* 0x000c000604177981 */ /* 0x000f68000c1e1500 */
[----:B------:R0:W5:Y:S01]  /*2260*/  LDG.E.U16 R25, desc[UR6][R4.64+0xe00] ;  /* 0x000e000604197981 */ /* 0x000162000c1e1500 */
[----:B------:R-:W-:Y:S01]  /*2270*/  ISETP.GE.AND P1, PT, R27, 0x7fffff00, PT ;  /* 0x7fffff001b00780c */ /* 0x000fe20003f26270 */
[----:B------:R-:W-:-:S02]  /*2280*/  IMAD.MOV.U32 R7, RZ, RZ, R27 ;  /* 0x000000ffff077224 */ /* 0x000fc400078e001b */
[C---:B------:R-:W-:Y:S02]  /*2290*/  VIADD R10, R27.reuse, 0x200 ;  /* 0x000002001b0a7836 */ /* 0x040fe40000000000 */
[----:B0-----:R-:W-:Y:S01]  /*22a0*/  VIADD R4, R27, 0x300 ;  /* 0x000003001b047836 */ /* 0x001fe20000000000 */
[----:B------:R-:W0:Y:S02]  /*22b0*/  LDC R5, c[0x0][0x3b4] ;  /* 0x0000ed00ff057b82 */ /* 0x000e240000000800 */
[----:B0-----:R-:W-:Y:S01]  /*22c0*/  IMAD.SHL.U32 R5, R5, 0x800, RZ ;  /* 0x0000080005057824 */ /* 0x001fe200078e00ff */
[----:B--2---:R-:W-:-:S04]  /*22d0*/  HSETP2.GT.AND P0, PT, R9.H0_H0, R8.H0_H0, PT ;  /* 0x2000000809007234 */ /* 0x004fc80003f04800 */
[----:B------:R-:W-:-:S05]  /*22e0*/  HSETP2.NEU.OR P1, PT, R8.H0_H0, R9.H0_H0, !P1 ;  /* 0x2000000908007234 */ /* 0x000fca0004f2d820 */
[----:B------:R-:W-:-:S13]  /*22f0*/  PLOP3.LUT P0, PT, P0, P1, PT, 0x8, 0x80 ;  /* 0x000000000080781c */ /* 0x000fda0000702170 */
[----:B------:R-:W-:Y:S01]  /*2300*/  @!P0 VIADD R7, R7, 0x100 ;  /* 0x0000010007078836 */ /* 0x000fe20000000000 */
[----:B------:R-:W-:-:S04]  /*2310*/  @!P0 PRMT R8, R9, 0x7610, R8 ;  /* 0x0000761009088816 */ /* 0x000fc80000000008 */
[----:B------:R-:W-:Y:S02]  /*2320*/  ISETP.GE.AND P1, PT, R10, R7, PT ;  /* 0x000000070a00720c */ /* 0x000fe40003f26270 */
[----:B---3--:R-:W-:-:S11]  /*2330*/  HSETP2.GT.AND P0, PT, R15.H0_H0, R8.H0_H0, PT ;  /* 0x200000080f007234 */ /* 0x008fd60003f04800 */
[----:B------:R-:W-:-:S05]  /*2340*/  HSETP2.NEU.OR P1, PT, R8.H0_H0, R15.H0_H0, P1 ;  /* 0x2000000f08007234 */ /* 0x000fca0000f2d820 */
[----:B------:R-:W-:-:S13]  /*2350*/  PLOP3.LUT P0, PT, P0, P1, PT, 0x8, 0x80 ;  /* 0x000000000080781c */ /* 0x000fda0000702170 */
[----:B------:R-:W-:Y:S01]  /*2360*/  @!P0 IMAD.MOV.U32 R7, RZ, RZ, R10 ;  /* 0x000000ffff078224 */ /* 0x000fe200078e000a */
[----:B------:R-:W-:Y:S01]  /*2370*/  @!P0 PRMT R8, R15, 0x7610, R8 ;  /* 0x000076100f088816 */ /* 0x000fe20000000008 */
[----:B------:R-:W-:-:S03]  /*2380*/  VIADD R10, R27, 0x700 ;  /* 0x000007001b0a7836 */ /* 0x000fc60000000000 */
[----:B------:R-:W-:Y:S02]  /*2390*/  ISETP.GE.AND P1, PT, R4, R7, PT ;  /* 0x000000070400720c */ /* 0x000fe40003f26270 */
[----:B----4-:R-:W-:-:S11]  /*23a0*/  HSETP2.GT.AND P0, PT, R17.H0_H0, R8.H0_H0, PT ;  /* 0x2000000811007234 */ /* 0x010fd60003f04800 */
[----:B------:R-:W-:-:S05]  /*23b0*/  HSETP2.NEU.OR P1, PT, R8.H0_H0, R17.H0_H0, P1 ;  /* 0x2000001108007234 */ /* 0x000fca0000f2d820 */
[----:B------:R-:W-:-:S13]  /*23c0*/  PLOP3.LUT P0, PT, P0, P1, PT, 0x8, 0x80 ;  /* 0x000000000080781c */ /* 0x000fda0000702170 */
[----:B------:R-:W-:Y:S01]  /*23d0*/  @!P0 IMAD.MOV.U32 R7, RZ, RZ, R4 ;  /* 0x000000ffff078224 */ /* 0x000fe200078e0004 */
[----:B------:R-:W-:Y:S01]  /*23e0*/  @!P0 PRMT R8, R17, 0x7610, R8 ;  /* 0x0000761011088816 */ /* 0x000fe20000000008 */
[----:B------:R-:W-:-:S04]  /*23f0*/  VIADD R4, R27, 0x400 ;  /* 0x000004001b047836 */ /* 0x000fc80000000000 */
[----:B-----5:R-:W-:Y:S02]  /*2400*/  HSETP2.GT.AND P0, PT, R19.H0_H0, R8.H0_H0, PT ;  /* 0x2000000813007234 */ /* 0x020fe40003f04800 */
[----:B------:R-:W-:-:S13]  /*2410*/  ISETP.GE.AND P1, PT, R4, R7, PT ;  /* 0x000000070400720c */ /* 0x000fda0003f26270 */
[----:B------:R-:W-:-:S05]  /*2420*/  HSETP2.NEU.OR P1, PT, R8.H0_H0, R19.H0_H0, P1 ;  /* 0x2000001308007234 */ /* 0x000fca0000f2d820 */
[----:B------:R-:W-:-:S13]  /*2430*/  PLOP3.LUT P0, PT, P0, P1, PT, 0x8, 0x80 ;  /* 0x000000000080781c */ /* 0x000fda0000702170 */
[----:B------:R-:W-:Y:S01]  /*2440*/  @!P0 IMAD.MOV.U32 R7, RZ, RZ, R4 ;  /* 0x000000ffff078224 */ /* 0x000fe200078e0004 */
[----:B------:R-:W-:Y:S01]  /*2450*/  @!P0 PRMT R8, R19, 0x7610, R8 ;  /* 0x0000761013088816 */ /* 0x000fe20000000008 */
[----:B------:R-:W-:-:S04]  /*2460*/  VIADD R4, R27, 0x500 ;  /* 0x000005001b047836 */ /* 0x000fc80000000000 */
[----:B------:R-:W-:Y:S02]  /*2470*/  HSETP2.GT.AND P0, PT, R21.H0_H0, R8.H0_H0, PT ;  /* 0x2000000815007234 */ /* 0x000fe40003f04800 */
        /* <DEDUP_REMOVED lines=16> */
[----:B------:R-:W-:-:S11]  /*2580*/  ISETP.GE.AND P1, PT, R6, R5, PT ;  /* 0x000000050600720c */ /* 0x000fd60003f26270 */
[----:B------:R-:W-:Y:S01]  /*2590*/  @!P0 IMAD.MOV.U32 R7, RZ, RZ, R10 ;  /* 0x000000ffff078224 */ /* 0x000fe200078e000a */
[----:B------:R-:W-:Y:S01]  /*25a0*/  @!P0 PRMT R8, R25, 0x7610, R8 ;  /* 0x0000761019088816 */ /* 0x000fe20000000008 */
[----:B------:R-:W-:Y:S06]  /*25b0*/  @!P1 BRA `(.L_x_402) ;  /* 0x0000000c00ec9947 */ /* 0x000fec0003800000 */
[----:B------:R-:W-:Y:S01]  /*25c0*/  VIADD R9, R11, 0xfffff800 ;  /* 0xfffff8000b097836 */ /* 0x000fe20000000000 */
[----:B------:R-:W-:Y:S01]  /*25d0*/  UMOV UR4, URZ ;  /* 0x000000ff00047c82 */ /* 0x000fe20008000000 */
[----:B------:R-:W-:-:S05]  /*25e0*/  IMAD R4, R0, 0x800, R5 ;  /* 0x0000080000047824 */ /* 0x000fca00078e0205 */
[----:B------:R-:W-:-:S13]  /*25f0*/  ISETP.GT.AND P0, PT, R4, R9, PT ;  /* 0x000000090400720c */ /* 0x000fda0003f04270 */
[----:B------:R-:W-:Y:S05]  /*2600*/  @P0 BRA `(.L_x_403) ;  /* 0x00000004003c0947 */ /* 0x000fea0003800000 */
[----:B------:R-:W0:Y:S01]  /*2610*/  LDC R6, c[0x0][0x3b0] ;  /* 0x0000ec00ff067b82 */ /* 0x000e220000000800 */
[----:B------:R-:W-:Y:S01]  /*2620*/  VIADD R13, R13, UR5 ;  /* 0x000000050d0d7c36 */ /* 0x000fe20008000000 */
[----:B------:R-:W1:Y:S01]  /*2630*/  LDCU.64 UR8, c[0x0][0x380] ;  /* 0x00007000ff0877ac */ /* 0x000e620008000a00 */
[----:B------:R-:W-:-:S05]  /*2640*/  NOP ;  /* 0x0000000000007918 */ /* 0x000fca0000000000 */
.L_x_404:
[----:B------:R-:W-:Y:S02]  /*2650*/  IMAD.IADD R12, R13, 0x1, R4 ;  /* 0x000000010d0c7824 */ /* 0x000fe400078e0204 */
[----:B-1----:R-:W-:Y:S02]  /*2660*/  IMAD.U32 R2, RZ, RZ, UR8 ;  /* 0x00000008ff027e24 */ /* 0x002fe4000f8e00ff */
[----:B------:R-:W-:Y:S02]  /*2670*/  IMAD.U32 R3, RZ, RZ, UR9 ;  /* 0x00000009ff037e24 */ /* 0x000fe4000f8e00ff */
[----:B------:R-:W-:-:S05]  /*2680*/  IMAD.WIDE R10, R12, 0x2, R2 ;  /* 0x000000020c0a7825 */ /* 0x000fca00078e0202 */
[----:B------:R-:W2:Y:S04]  /*2690*/  LDG.E.U16 R15, desc[UR6][R10.64] ;  /* 0x000000060a0f7981 */ /* 0x000ea8000c1e1500 */
[----:B------:R-:W3:Y:S04]  /*26a0*/  LDG.E.U16 R17, desc[UR6][R10.64+0x200] ;  /* 0x000200060a117981 */ /* 0x000ee8000c1e1500 */
[----:B------:R-:W4:Y:S04]  /*26b0*/  LDG.E.U16 R19, desc[UR6][R10.64+0x400] ;  /* 0x000400060a137981 */ /* 0x000f28000c1e1500 */
[----:B------:R-:W5:Y:S04]  /*26c0*/  LDG.E.U16 R21, desc[UR6][R10.64+0x600] ;  /* 0x000600060a157981 */ /* 0x000f68000c1e1500 */
[----:B------:R-:W5:Y:S04]  /*26d0*/  LDG.E.U16 R23, desc[UR6][R10.64+0x800] ;  /* 0x000800060a177981 */ /* 0x000f68000c1e1500 */
[----:B------:R-:W5:Y:S04]  /*26e0*/  LDG.E.U16 R25, desc[UR6][R10.64+0xa00] ;  /* 0x000a00060a197981 */ /* 0x000f68000c1e1500 */
[----:B------:R-:W5:Y:S04]  /*26f0*/  LDG.E.U16 R27, desc[UR6][R10.64+0xc00] ;  /* 0x000c00060a1b7981 */ /* 0x000f68000c1e1500 */
[----:B------:R1:W5:Y:S01]  /*2700*/  LDG.E.U16 R29, desc[UR6][R10.64+0xe00] ;  /* 0x000e00060a1d7981 */ /* 0x000362000c1e1500 */
[C---:B------:R-:W-:Y:S01]  /*2710*/  ISETP.GE.AND P0, PT, R12.reuse, R7, PT ;  /* 0x000000070c00720c */ /* 0x040fe20003f06270 */
[----:B------:R-:W-:-:S02]  /*2720*/  VIADD R14, R12, 0x100 ;  /* 0x000001000c0e7836 */ /* 0x000fc40000000000 */
[----:B-1----:R-:W-:Y:S02]  /*2730*/  VIADD R10, R12, 0x200 ;  /* 0x000002000c0a7836 */ /* 0x002fe40000000000 */
[----:B0-----:R-:W-:-:S08]  /*2740*/  IMAD.MOV.U32 R11, RZ, RZ, R6 ;  /* 0x000000ffff0b7224 */ /* 0x001fd000078e0006 */
[----:B--2---:R-:W-:Y:S02]  /*2750*/  HSETP2.NEU.OR P1, PT, R8.H0_H0, R15.H0_H0, P0 ;  /* 0x2000000f08007234 */ /* 0x004fe4000072d820 */
[----:B------:R-:W-:-:S05]  /*2760*/  HSETP2.GT.AND P0, PT, R15.H0_H0, R8.H0_H0, PT ;  /* 0x200000080f007234 */ /* 0x000fca0003f04800 */
[----:B------:R-:W-:-:S13]  /*2770*/  PLOP3.LUT P0, PT, P0, P1, PT, 0x8, 0x80 ;  /* 0x000000000080781c */ /* 0x000fda0000702170 */
[----:B------:R-:W-:Y:S01]  /*2780*/  @!P0 IMAD.MOV.U32 R7, RZ, RZ, R12 ;  /* 0x000000ffff078224 */ /* 0x000fe200078e000c */
[----:B------:R-:W-:-:S04]  /*2790*/  @!P0 PRMT R8, R15, 0x7610, R8 ;  /* 0x000076100f088816 */ /* 0x000fc80000000008 */
[----:B------:R-:W-:Y:S02]  /*27a0*/  ISETP.GE.AND P1, PT, R14, R7, PT ;  /* 0x000000070e00720c */ /* 0x000fe40003f26270 */
[----:B---3--:R-:W-:-:S11]  /*27b0*/  HSETP2.GT.AND P0, PT, R17.H0_H0, R8.H0_H0, PT ;  /* 0x2000000811007234 */ /* 0x008fd60003f04800 */
[----:B------:R-:W-:-:S05]  /*27c0*/  HSETP2.NEU.OR P1, PT, R8.H0_H0, R17.H0_H0, P1 ;  /* 0x2000001108007234 */ /* 0x000fca0000f2d820 */
[----:B------:R-:W-:-:S13]  /*27d0*/  PLOP3.LUT P0, PT, P0, P1, PT, 0x8, 0x80 ;  /* 0x000000000080781c */ /* 0x000fda0000702170 */
[----:B------:R-:W-:Y:S01]  /*27e0*/  @!P0 IMAD.MOV.U32 R7, RZ, RZ, R14 ;  /* 0x000000ffff078224 */ /* 0x000fe200078e000e */
[----:B------:R-:W-:-:S04]  /*27f0*/  @!P0 PRMT R8, R17, 0x7610, R8 ;  /* 0x0000761011088816 */ /* 0x000fc80000000008 */
        /* <DEDUP_REMOVED lines=27> */
[C---:B------:R-:W-:Y:S02]  /*29b0*/  VIADD R10, R12.reuse, 0x600 ;  /* 0x000006000c0a7836 */ /* 0x040fe40000000000 */
[----:B------:R-:W-:Y:S02]  /*29c0*/  VIADD R12, R12, 0x700 ;  /* 0x000007000c0c7836 */ /* 0x000fe40000000000 */
[----:B------:R-:W-:Y:S02]  /*29d0*/  HSETP2.GT.AND P0, PT, R27.H0_H0, R8.H0_H0, PT ;  /* 0x200000081b007234 */ /* 0x000fe40003f04800 */
[----:B------:R-:W-:-:S13]  /*29e0*/  ISETP.GE.AND P1, PT, R10, R7, PT ;  /* 0x000000070a00720c */ /* 0x000fda0003f26270 */
[----:B------:R-:W-:-:S05]  /*29f0*/  HSETP2.NEU.OR P1, PT, R8.H0_H0, R27.H0_H0, P1 ;  /* 0x2000001b08007234 */ /* 0x000fca0000f2d820 */
[----:B------:R-:W-:-:S13]  /*2a00*/  PLOP3.LUT P0, PT, P0, P1, PT, 0x8, 0x80 ;  /* 0x000000000080781c */ /* 0x000fda0000702170 */
[----:B------:R-:W-:Y:S01]  /*2a10*/  @!P0 IMAD.MOV.U32 R7, RZ, RZ, R10 ;  /* 0x000000ffff078224 */ /* 0x000fe200078e000a */
[----:B------:R-:W-:Y:S01]  /*2a20*/  @!P0 PRMT R8, R27, 0x7610, R8 ;  /* 0x000076101b088816 */ /* 0x000fe20000000008 */
[----:B------:R-:W-:-:S03]  /*2a30*/  IMAD.IADD R10, R11, 0x1, -R4 ;  /* 0x000000010b0a7824 */ /* 0x000fc600078e0a04 */
        /* <DEDUP_REMOVED lines=8> */
[----:B------:R-:W-:Y:S01]  /*2ac0*/  IMAD.IADD R4, R4, 0x1, R5 ;  /* 0x0000000104047824 */ /* 0x000fe200078e0205 */
[----:B------:R-:W-:-:S04]  /*2ad0*/  UIADD3 UR4, UPT, UPT, UR4, 0x1, URZ ;  /* 0x0000000104047890 */ /* 0x000fc8000fffe0ff */
[----:B------:R-:W-:-:S13]  /*2ae0*/  ISETP.GT.AND P0, PT, R4, R9, PT ;  /* 0x000000090400720c */ /* 0x000fda0003f04270 */
[----:B------:R-:W-:Y:S05]  /*2af0*/  @!P0 BRA `(.L_x_404) ;  /* 0xfffffff800d48947 */ /* 0x000fea000383ffff */
.L_x_403:
[----:B------:R-:W0:Y:S01]  /*2b00*/  S2R R13, SR_TID.X ;  /* 0x00000000000d7919 */ /* 0x000e220000002100 */
[----:B------:R-:W-:Y:S01]  /*2b10*/  IMAD.IADD R6, R11, 0x1, -R4 ;  /* 0x000000010b067824 */ /* 0x000fe200078e0a04 */
[----:B------:R-:W-:Y:S04]  /*2b20*/  BSSY.RECONVERGENT B1, `(.L_x_402) ;  /* 0x00000a4000017945 */ /* 0x000fe80003800200 */
[----:B0-----:R-:W-:-:S04]  /*2b30*/  ISETP.GE.AND P0, PT, R13, R6, PT ;  /* 0x000000060d00720c */ /* 0x001fc80003f06270 */
[----:B------:R-:W-:-:S13]  /*2b40*/  ISETP.GE.OR P0, PT, R4, R11, P0 ;  /* 0x0000000b0400720c */ /* 0x000fda0000706670 */
[----:B------:R-:W-:Y:S05]  /*2b50*/  @P0 BRA `(.L_x_405) ;  /* 0x0000000800800947 */ /* 0x000fea0003800000 */
[----:B------:R-:W0:Y:S01]  /*2b60*/  LDC R9, c[0x0][0x3b4] ;  /* 0x0000ed00ff097b82 */ /* 0x000e220000000800 */
[----:B------:R-:W-:Y:S01]  /*2b70*/  LOP3.LUT R6, RZ, R13, RZ, 0x33, !PT ;  /* 0x0000000dff067212 */ /* 0x000fe200078e33ff */
[----:B------:R-:W-:Y:S01]  /*2b80*/  IMAD R10, R0, 0x800, R5 ;  /* 0x00000800000a7824 */ /* 0x000fe200078e0205 */
[----:B------:R-:W1:Y:S01]  /*2b90*/  LDCU UR5, c[0x0][0x388] ;  /* 0x00007100ff0577ac */ /* 0x000e620008000800 */
[----:B------:R-:W-:Y:S02]  /*2ba0*/  BSSY.RECONVERGENT B2, `(.L_x_406) ;  /* 0x000004f000027945 */ /* 0x000fe40003800200 */
[----:B------:R-:W-:-:S04]  /*2bb0*/  IMAD.IADD R11, R6, 0x1, R11 ;  /* 0x00000001060b7824 */ /* 0x000fc800078e020b */
[----:B------:R-:W-:Y:S02]  /*2bc0*/  IMAD.IADD R5, R11, 0x1, -R10 ;  /* 0x000000010b057824 */ /* 0x000fe400078e0a0a */
[----:B0-----:R-:W-:Y:S02]  /*2bd0*/  IMAD R6, R9, UR4, RZ ;  /* 0x0000000409067c24 */ /* 0x001fe4000f8e02ff */
[----:B-1----:R-:W-:Y:S02]  /*2be0*/  VIADD R9, R4, UR5 ;  /* 0x0000000504097c36 */ /* 0x002fe40008000000 */
[----:B------:R-:W-:Y:S02]  /*2bf0*/  IMAD R5, R6, -0x800, R5 ;  /* 0xfffff80006057824 */ /* 0x000fe400078e0205 */
[----:B------:R-:W-:-:S03]  /*2c00*/  IMAD.MOV.U32 R6, RZ, RZ, R13 ;  /* 0x000000ffff067224 */ /* 0x000fc600078e000d */
[C---:B------:R-:W-:Y:S02]  /*2c10*/  ISETP.GE.U32.AND P0, PT, R5.reuse, 0x700, PT ;  /* 0x000007000500780c */ /* 0x040fe40003f06070 */
[----:B------:R-:W-:-:S04]  /*2c20*/  LEA.HI R10, R5, 0x1, RZ, 0x18 ;  /* 0x00000001050a7811 */ /* 0x000fc800078fc0ff */
[----:B------:R-:W-:-:S04]  /*2c30*/  LOP3.LUT R22, R10, 0x7, RZ, 0xc0, !PT ;  /* 0x000000070a167812 */ /* 0x000fc800078ec0ff */
[----:B------:R-:W-:-:S03]  /*2c40*/  ISETP.NE.AND P1, PT, R22, RZ, PT ;  /* 0x000000ff1600720c */ /* 0x000fc60003f25270 */
[----:B------:R-:W-:Y:S10]  /*2c50*/  @!P0 BRA `(.L_x_407) ;  /* 0x00000004000c8947 */ /* 0x000ff40003800000 */
[----:B------:R-:W0:Y:S01]  /*2c60*/  LDC.64 R2, c[0x0][0x380] ;  /* 0x0000e000ff027b82 */ /* 0x000e220000000a00 */
[----:B------:R-:W-:Y:S01]  /*2c70*/  IMAD.MOV.U32 R6, RZ, RZ, R13 ;  /* 0x000000ffff067224 */ /* 0x000fe200078e000d */
[----:B------:R-:W-:Y:S01]  /*2c80*/  LOP3.LUT R12, R10, 0x1fffff8, RZ, 0xc0, !PT ;  /* 0x01fffff80a0c7812 */ /* 0x000fe200078ec0ff */
[----:B------:R-:W-:-:S07]  /*2c90*/  IMAD.MOV.U32 R15, RZ, RZ, RZ ;  /* 0x000000ffff0f7224 */ /* 0x000fce00078e00ff */
.L_x_408:
[----:B------:R-:W-:-:S04]  /*2ca0*/  IMAD.IADD R16, R9, 0x1, R6 ;  /* 0x0000000109107824 */ /* 0x000fc800078e0206 */
[----:B0-----:R-:W-:-:S05]  /*2cb0*/  IMAD.WIDE R4, R16, 0x2, R2 ;  /* 0x0000000210047825 */ /* 0x001fca00078e0202 */
[----:B------:R-:W2:Y:S04]  /*2cc0*/  LDG.E.U16 R19, desc[UR6][R4.64] ;  /* 0x0000000604137981 */ /* 0x000ea8000c1e1500 */
[----:B------:R-:W3:Y:S04]  /*2cd0*/  LDG.E.U16 R20, desc[UR6][R4.64+0x200] ;  /* 0x0002000604147981 */ /* 0x000ee8000c1e1500 */
[----:B------:R-:W4:Y:S04]  /*2ce0*/  LDG.E.U16 R21, desc[UR6][R4.64+0x400] ;  /* 0x0004000604157981 */ /* 0x000f28000c1e1500 */
[----:B------:R-:W5:Y:S04]  /*2cf0*/  LDG.E.U16 R24, desc[UR6][R4.64+0x600] ;  /* 0x0006000604187981 */ /* 0x000f68000c1e1500 */
[----:B------:R-:W5:Y:S04]  /*2d00*/  LDG.E.U16 R17, desc[UR6][R4.64+0x800] ;  /* 0x0008000604117981 */ /* 0x000f68000c1e1500 */
[----:B------:R-:W5:Y:S04]  /*2d10*/  LDG.E.U16 R14, desc[UR6][R4.64+0xa00] ;  /* 0x000a0006040e7981 */ /* 0x000f68000c1e1500 */
[----:B------:R-:W5:Y:S01]  /*2d20*/  LDG.E.U16 R13, desc[UR6][R4.64+0xc00] ;  /* 0x000c0006040d7981 */ /* 0x000f62000c1e1500 */
[----:B------:R-:W-:Y:S01]  /*2d30*/  IMAD.MOV.U32 R18, RZ, RZ, R16 ;  /* 0x000000ffff127224 */ /* 0x000fe200078e0010 */
[----:B--2---:R-:W-:-:S13]  /*2d40*/  HSETP2.GT.AND P2, PT, R19.H0_H0, R8.H0_H0, PT ;  /* 0x2000000813007234 */ /* 0x004fda0003f44800 */
        /* <DEDUP_REMOVED lines=22> */
[----:B-----5:R-:W-:-:S13]  /*2eb0*/  HSETP2.GT.AND P3, PT, R24.H0_H0, R21.H0_H0, PT ;  /* 0x2000001518007234 */ /* 0x020fda0003f64800 */
        /* <DEDUP_REMOVED lines=20> */
[----:B------:R-:W-:Y:S02]  /*3000*/  @!P2 SEL R4, R4, R5, P0 ;  /* 0x000000050404a207 */ /* 0x000fe40000000000 */
[----:B------:R-:W-:Y:S02]  /*3010*/  ISETP.NE.AND P2, PT, R15, R12, PT ;  /* 0x0000000c0f00720c */ /* 0x000fe40003f45270 */
[----:B--2---:R-:W-:-:S13]  /*3020*/  HSETP2.GT.AND P3, PT, R8.H0_H0, R13.H0_H0, PT ;  /* 0x2000000d08007234 */ /* 0x004fda0003f64800 */
[----:B------:R-:W-:-:S13]  /*3030*/  @!P3 ISETP.GE.AND P0, PT, R7, R4, PT ;  /* 0x000000040700b20c */ /* 0x000fda0003f06270 */
[----:B------:R-:W-:-:S05]  /*3040*/  @!P3 HSETP2.EQ.AND P0, PT, R13.H0_H0, R8.H0_H0, !P0 ;  /* 0x200000080d00b234 */ /* 0x000fca0004702800 */
[----:B------:R-:W-:Y:S02]  /*3050*/  @!P3 SEL R13, R8, R13, P0 ;  /* 0x0000000d080db207 */ /* 0x000fe40000000000 */
[----:B------:R-:W-:Y:S02]  /*3060*/  @!P3 SEL R7, R7, R4, P0 ;  /* 0x000000040707b207 */ /* 0x000fe40000000000 */
[----:B------:R-:W-:Y:S01]  /*3070*/  @!P3 PRMT R8, R13, 0x7610, R8 ;  /* 0x000076100d08b816 */ /* 0x000fe20000000008 */
[----:B------:R-:W-:Y:S06]  /*3080*/  @P2 BRA `(.L_x_408) ;  /* 0xfffffffc00042947 */ /* 0x000fec000383ffff */
.L_x_407:
[----:B------:R-:W-:Y:S05]  /*3090*/  BSYNC.RECONVERGENT B2 ;  /* 0x0000000000027941 */ /* 0x000fea0003800200 */
.L_x_406:
[----:B------:R-:W-:Y:S05]  /*30a0*/  @!P1 BRA `(.L_x_405) ;  /* 0x00000004002c9947 */ /* 0x000fea0003800000 */
[----:B------:R-:W-:Y:S01]  /*30b0*/  ISETP.GE.U32.AND P0, PT, R22, 0x4, PT ;  /* 0x000000041600780c */ /* 0x000fe20003f06070 */
[----:B------:R-:W-:Y:S01]  /*30c0*/  BSSY.RECONVERGENT B2, `(.L_x_409) ;  /* 0x0000023000027945 */ /* 0x000fe20003800200 */
[----:B------:R-:W-:-:S11]  /*30d0*/  LOP3.LUT P1, R16, R10, 0x3, RZ, 0xc0, !PT ;  /* 0x000000030a107812 */ /* 0x000fd6000782c0ff */
[----:B------:R-:W-:Y:S05]  /*30e0*/  @!P0 BRA `(.L_x_410) ;  /* 0x0000000000808947 */ /* 0x000fea0003800000 */
[----:B------:R-:W-:-:S04]  /*30f0*/  IMAD.IADD R14, R9, 0x1, R6 ;  /* 0x00000001090e7824 */ /* 0x000fc800078e0206 */
[----:B------:R-:W-:-:S05]  /*3100*/  IMAD.WIDE R4, R14, 0x2, R2 ;  /* 0x000000020e047825 */ /* 0x000fca00078e0202 */
[----:B------:R-:W2:Y:S04]  /*3110*/  LDG.E.U16 R13, desc[UR6][R4.64] ;  /* 0x00000006040d7981 */ /* 0x000ea8000c1e1500 */
[----:B------:R-:W3:Y:S04]  /*3120*/  LDG.E.U16 R12, desc[UR6][R4.64+0x200] ;  /* 0x00020006040c7981 */ /* 0x000ee8000c1e1500 */
[----:B------:R-:W4:Y:S01]  /*3130*/  LDG.E.U16 R17, desc[UR6][R4.64+0x400] ;  /* 0x0004000604117981 */ /* 0x000f22000c1e1500 */
[----:B------:R-:W-:Y:S02]  /*3140*/  IMAD.MOV.U32 R10, RZ, RZ, R14 ;  /* 0x000000ffff0a7224 */ /* 0x000fe400078e000e */
[----:B------:R-:W-:Y:S01]  /*3150*/  VIADD R15, R14, 0x100 ;  /* 0x000001000e0f7836 */ /* 0x000fe20000000000 */
[----:B--2---:R-:W-:-:S13]  /*3160*/  HSETP2.GT.AND P2, PT, R13.H0_H0, R8.H0_H0, PT ;  /* 0x200000080d007234 */ /* 0x004fda0003f44800 */
        /* <DEDUP_REMOVED lines=24> */
.L_x_410:
[----:B------:R-:W-:Y:S05]  /*32f0*/  BSYNC.RECONVERGENT B2 ;  /* 0x0000000000027941 */ /* 0x000fea0003800200 */
.L_x_409:
[----:B------:R-:W-:Y:S05]  /*3300*/  @!P1 BRA `(.L_x_405) ;  /* 0x0000000000949947 */ /* 0x000fea0003800000 */
[----:B------:R-:W-:Y:S01]  /*3310*/  ISETP.NE.AND P0, PT, R16, 0x1, PT ;  /* 0x000000011000780c */ /* 0x000fe20003f05270 */
[----:B------:R-:W-:Y:S01]  /*3320*/  BSSY.RECONVERGENT B2, `(.L_x_411) ;  /* 0x0000019000027945 */ /* 0x000fe20003800200 */
[----:B------:R-:W-:Y:S01]  /*3330*/  LOP3.LUT P1, RZ, R11, 0x100, RZ, 0xc0, !PT ;  /* 0x000001000bff7812 */ /* 0x000fe2000782c0ff */
[----:B------:R-:W-:Y:S01]  /*3340*/  IMAD.MOV.U32 R4, RZ, RZ, R7 ;  /* 0x000000ffff047224 */ /* 0x000fe200078e0007 */
[----:B------:R-:W-:-:S09]  /*3350*/  PRMT R5, R8, 0x7610, R5 ;  /* 0x0000761008057816 */ /* 0x000fd20000000005 */
[----:B------:R-:W-:Y:S05]  /*3360*/  @!P0 BRA `(.L_x_412) ;  /* 0x0000000000508947 */ /* 0x000fea0003800000 */
[----:B------:R-:W-:-:S04]  /*3370*/  IMAD.IADD R12, R9, 0x1, R6 ;  /* 0x00000001090c7824 */ /* 0x000fc800078e0206 */
[----:B------:R-:W-:-:S05]  /*3380*/  IMAD.WIDE R4, R12, 0x2, R2 ;  /* 0x000000020c047825 */ /* 0x000fca00078e0202 */
        /* <DEDUP_REMOVED lines=18> */
.L_x_412:
[----:B------:R-:W-:Y:S05]  /*34b0*/  BSYNC.RECONVERGENT B2 ;  /* 0x0000000000027941 */ /* 0x000fea0003800200 */
.L_x_411:
[----:B------:R-:W-:Y:S05]  /*34c0*/  @P1 BRA `(.L_x_405) ;  /* 0x0000000000241947 */ /* 0x000fea0003800000 */
[----:B------:R-:W-:-:S04]  /*34d0*/  IMAD.IADD R7, R9, 0x1, R6 ;  /* 0x0000000109077824 */ /* 0x000fc800078e0206 */
[----:B------:R-:W-:-:S05]  /*34e0*/  IMAD.WIDE R2, R7, 0x2, R2 ;  /* 0x0000000207027825 */ /* 0x000fca00078e0202 */
[----:B------:R-:W2:Y:S02]  /*34f0*/  LDG.E.U16 R8, desc[UR6][R2.64] ;  /* 0x0000000602087981 */ /* 0x000ea4000c1e1500 */
[----:B--2---:R-:W-:-:S13]  /*3500*/  HSETP2.GT.AND P1, PT, R8.H0_H0, R5.H0_H0, PT ;  /* 0x2000000508007234 */ /* 0x004fda0003f24800 */
[----:B------:R-:W-:-:S13]  /*3510*/  @!P1 ISETP.GE.AND P0, PT, R7, R4, PT ;  /* 0x000000040700920c */ /* 0x000fda0003f06270 */
[----:B------:R-:W-:-:S05]  /*3520*/  @!P1 HSETP2.EQ.AND P0, PT, R5.H0_H0, R8.H0_H0, !P0 ;  /* 0x2000000805009234 */ /* 0x000fca0004702800 */
[----:B------:R-:W-:Y:S02]  /*3530*/  @!P1 SEL R5, R8, R5, P0 ;  /* 0x0000000508059207 */ /* 0x000fe40000000000 */
[----:B------:R-:W-:Y:S02]  /*3540*/  @!P1 SEL R7, R7, R4, P0 ;  /* 0x0000000407079207 */ /* 0x000fe40000000000 */
[----:B------:R-:W-:-:S07]  /*3550*/  @!P1 PRMT R8, R5, 0x7610, R8 ;  /* 0x0000761005089816 */ /* 0x000fce0000000008 */
.L_x_405:
[----:B------:R-:W-:Y:S05]  /*3560*/  BSYNC.RECONVERGENT B1 ;  /* 0x0000000000017941 */ /* 0x000fea0003800200 */
.L_x_402:
[----:B------:R-:W0:Y:S01]  /*3570*/  S2R R9, SR_LANEID ;  /* 0x0000000000097919 */ /* 0x000e220000000000 */
[C---:B------:R-:W-:Y:S01]  /*3580*/  PRMT R2, R8.reuse, 0x7610, R0 ;  /* 0x0000761008027816 */ /* 0x040fe20000000000 */
[----:B------:R-:W-:Y:S01]  /*3590*/  BSSY.RECONVERGENT B1, `(.L_x_413) ;  /* 0x0000012000017945 */ /* 0x000fe20003800200 */
[----:B------:R-:W-:Y:S01]  /*35a0*/  IMAD.MOV.U32 R3, RZ, RZ, R7 ;  /* 0x000000ffff037224 */ /* 0x000fe200078e0007 */
[----:B------:R1:W2:Y:S01]  /*35b0*/  SHFL.DOWN PT, R6, R7, 0x1, 0x1f ;  /* 0x08201f0007067f89 */ /* 0x0002a200000e0000 */
[----:B------:R-:W-:-:S03]  /*35c0*/  PRMT R4, R8, 0x7610, R4 ;  /* 0x0000761008047816 */ /* 0x000fc60000000004 */
[----:B------:R1:W3:Y:S01]  /*35d0*/  SHFL.DOWN PT, R5, R2, 0x1, 0x1f ;  /* 0x08201f0002057f89 */ /* 0x0002e200000e0000 */
[C---:B0-----:R-:W-:Y:S02]  /*35e0*/  ISETP.GT.AND P0, PT, R9.reuse, 0x1e, PT ;  /* 0x0000001e0900780c */ /* 0x041fe40003f04270 */
[C---:B------:R-:W-:Y:S02]  /*35f0*/  ISETP.GT.AND P4, PT, R9.reuse, 0x1d, PT ;  /* 0x0000001d0900780c */ /* 0x040fe40003f84270 */
[C---:B------:R-:W-:Y:S02]  /*3600*/  ISETP.GT.AND P2, PT, R9.reuse, 0x1b, PT ;  /* 0x0000001b0900780c */ /* 0x040fe40003f44270 */
[----:B------:R-:W-:-:S07]  /*3610*/  ISETP.GT.AND P1, PT, R9, 0x17, PT ;  /* 0x000000170900780c */ /* 0x000fce0003f24270 */
[----:B-123--:R-:W-:Y:S06]  /*3620*/  @P0 BRA `(.L_x_414) ;  /* 0x0000000000200947 */ /* 0x00efec0003800000 */
        /* <DEDUP_REMOVED lines=8> */
.L_x_414:
[----:B------:R-:W-:Y:S05]  /*36b0*/  BSYNC.RECONVERGENT B1 ;  /* 0x0000000000017941 */ /* 0x000fea0003800200 */
.L_x_413:
[C---:B------:R-:W-:Y:S01]  /*36c0*/  PRMT R2, R4.reuse, 0x7610, R0 ;  /* 0x0000761004027816 */ /* 0x040fe20000000000 */
[----:B------:R0:W1:Y:S01]  /*36d0*/  SHFL.DOWN PT, R8, R3, 0x2, 0x1f ;  /* 0x08401f0003087f89 */ /* 0x00006200000e0000 */
[----:B------:R-:W-:Y:S01]  /*36e0*/  BSSY.RECONVERGENT B1, `(.L_x_415) ;  /* 0x000000d000017945 */ /* 0x000fe20003800200 */
[----:B------:R-:W-:Y:S01]  /*36f0*/  IMAD.MOV.U32 R5, RZ, RZ, R3 ;  /* 0x000000ffff057224 */ /* 0x000fe200078e0003 */
[----:B------:R-:W-:Y:S01]  /*3700*/  PRMT R6, R4, 0x7610, R6 ;  /* 0x0000761004067816 */ /* 0x000fe20000000006 */
        /* <DEDUP_REMOVED lines=10> */
.L_x_416:
[----:B------:R-:W-:Y:S05]  /*37b0*/  BSYNC.RECONVERGENT B1 ;  /* 0x0000000000017941 */ /* 0x000fea0003800200 */
.L_x_415:
[C---:B0-----:R-:W-:Y:S01]  /*37c0*/  PRMT R2, R6.reuse, 0x7610, R0 ;  /* 0x0000761006027816 */ /* 0x041fe20000000000 */
[----:B-1----:R0:W1:Y:S01]  /*37d0*/  SHFL.DOWN PT, R8, R5, 0x4, 0x1f ;  /* 0x08801f0005087f89 */ /* 0x00206200000e0000 */
[----:B------:R-:W-:Y:S01]  /*37e0*/  BSSY.RECONVERGENT B1, `(.L_x_417) ;  /* 0x000000d000017945 */ /* 0x000fe20003800200 */
[----:B------:R-:W-:Y:S01]  /*37f0*/  IMAD.MOV.U32 R4, RZ, RZ, R5 ;  /* 0x000000ffff047224 */ /* 0x000fe200078e0005 */
[----:B--2---:R-:W-:Y:S01]  /*3800*/  PRMT R7, R6, 0x7610, R7 ;  /* 0x0000761006077816 */ /* 0x004fe20000000007 */
        /* <DEDUP_REMOVED lines=10> */
.L_x_418:
[----:B------:R-:W-:Y:S05]  /*38b0*/  BSYNC.RECONVERGENT B1 ;  /* 0x0000000000017941 */ /* 0x000fea0003800200 */
.L_x_417:
[C-C-:B0-2---:R-:W-:Y:S01]  /*38c0*/  PRMT R5, R7.reuse, 0x7610, R3.reuse ;  /* 0x0000761007057816 */ /* 0x145fe20000000003 */
        /* <DEDUP_REMOVED lines=14> */
.L_x_420:
[----:B------:R-:W-:Y:S05]  /*39b0*/  BSYNC.RECONVERGENT B1 ;  /* 0x0000000000017941 */ /* 0x000fea0003800200 */
.L_x_419:
[----:B0-----:R-:W-:Y:S01]  /*39c0*/  PRMT R4, R3, 0x7610, R1 ;  /* 0x0000761003047816 */ /* 0x001fe20000000001 */
[----:B------:R-:W0:Y:S01]  /*39d0*/  S2R R10, SR_TID.X ;  /* 0x00000000000a7919 */ /* 0x000e220000002100 */
[----:B------:R-:W-:Y:S01]  /*39e0*/  ISETP.GT.AND P0, PT, R9, 0xf, PT ;  /* 0x0000000f0900780c */ /* 0x000fe20003f04270 */
[----:B------:R-:W-:Y:S01]  /*39f0*/  BSSY.RECONVERGENT B1, `(.L_x_421) ;  /* 0x0000016000017945 */ /* 0x000fe20003800200 */
[----:B------:R-:W-:Y:S04]  /*3a00*/  SHFL.DOWN PT, R5, R2, 0x10, 0x1f ;  /* 0x0a001f0002057f89 */ /* 0x000fe800000e0000 */
[----:B------:R-:W3:Y:S02]  /*3a10*/  SHFL.DOWN PT, R4, R4, 0x10, 0x1f ;  /* 0x0a001f0004047f89 */ /* 0x000ee400000e0000 */
[----:B---3--:R-:W-:-:S05]  /*3a20*/  PRMT R6, R4, 0x7610, R6 ;  /* 0x0000761004067816 */ /* 0x008fca0000000006 */
[----:B0-----:R-:W-:Y:S05]  /*3a30*/  @P0 BRA `(.L_x_422) ;  /* 0x0000000000440947 */ /* 0x001fea0003800000 */
[----:B------:R-:W-:Y:S02]  /*3a40*/  ISETP.NE.AND P2, PT, R9, RZ, PT ;  /* 0x000000ff0900720c */ /* 0x000fe40003f45270 */
[----:B------:R-:W-:-:S11]  /*3a50*/  HSETP2.GT.AND P1, PT, R6.H0_H0, R3.H0_H0, PT ;  /* 0x2000000306007234 */ /* 0x000fd60003f24800 */
[----:B-1----:R-:W0:Y:S01]  /*3a60*/  @!P2 S2R R8, SR_CgaCtaId ;  /* 0x000000000008a919 */ /* 0x002e220000008800 */
        /* <DEDUP_REMOVED lines=14> */
.L_x_422:
[----:B------:R-:W-:Y:S05]  /*3b50*/  BSYNC.RECONVERGENT B1 ;  /* 0x0000000000017941 */ /* 0x000fea0003800200 */
.L_x_421:
[----:B------:R-:W-:Y:S01]  /*3b60*/  BAR.SYNC.DEFER_BLOCKING 0x0 ;  /* 0x0000000000007b1d */ /* 0x000fe20000010000 */
[----:B------:R-:W-:-:S13]  /*3b70*/  ISETP.NE.AND P0, PT, R10, RZ, PT ;  /* 0x000000ff0a00720c */ /* 0x000fda0003f05270 */
[----:B------:R-:W-:Y:S05]  /*3b80*/  @P0 BRA `(.L_x_391) ;  /* 0x0000000000d80947 */ /* 0x000fea0003800000 */
[----:B------:R-:W3:Y:S01]  /*3b90*/  S2UR UR5, SR_CgaCtaId ;  /* 0x00000000000579c3 */ /* 0x000ee20000008800 */
[----:B------:R-:W-:Y:S02]  /*3ba0*/  UMOV UR4, 0x400 ;  /* 0x0000040000047882 */ /* 0x000fe40000000000 */
[----:B---3--:R-:W-:-:S09]  /*3bb0*/  ULEA UR4, UR5, UR4, 0x18 ;  /* 0x0000000405047291 */ /* 0x008fd2000f8ec0ff */
[----:B0-----:R-:W0:Y:S04]  /*3bc0*/  LDS.U16 R4, [UR4+0x14] ;  /* 0x00001404ff047984 */ /* 0x001e280008000400 */
[----:B------:R-:W3:Y:S04]  /*3bd0*/  LDS R5, [UR4+0x10] ;  /* 0x00001004ff057984 */ /* 0x000ee80008000800 */
[----:B------:R-:W4:Y:S04]  /*3be0*/  LDS.U16 R7, [UR4+0x1c] ;  /* 0x00001c04ff077984 */ /* 0x000f280008000400 */
[----:B------:R-:W5:Y:S04]  /*3bf0*/  LDS R6, [UR4+0x18] ;  /* 0x00001804ff067984 */ /* 0x000f680008000800 */
[----:B-1----:R-:W1:Y:S04]  /*3c00*/  LDS.U16 R8, [UR4+0x24] ;  /* 0x00002404ff087984 */ /* 0x002e680008000400 */
[----:B------:R-:W-:Y:S01]  /*3c10*/  LDS.U16 R9, [UR4+0x2c] ;  /* 0x00002c04ff097984 */ /* 0x000fe20008000400 */
[----:B0-----:R-:W-:-:S13]  /*3c20*/  HSETP2.GT.AND P1, PT, R4.H0_H0, R3.H0_H0, PT ;  /* 0x2000000304007234 */ /* 0x001fda0003f24800 */
[----:B---3--:R-:W-:-:S13]  /*3c30*/  @!P1 ISETP.GE.AND P0, PT, R5, R2, PT ;  /* 0x000000020500920c */ /* 0x008fda0003f06270 */
[----:B------:R-:W-:-:S05]  /*3c40*/  @!P1 HSETP2.EQ.AND P0, PT, R3.H0_H0, R4.H0_H0, !P0 ;  /* 0x2000000403009234 */ /* 0x000fca0004702800 */
[----:B------:R-:W-:Y:S02]  /*3c50*/  @!P1 SEL R4, R4, R3, P0 ;  /* 0x0000000304049207 */ /* 0x000fe40000000000 */
[----:B------:R-:W-:Y:S01]  /*3c60*/  @!P1 SEL R5, R5, R2, P0 ;  /* 0x0000000205059207 */ /* 0x000fe20000000000 */
[----:B------:R-:W0:Y:S02]  /*3c70*/  LDS R3, [UR4+0x20] ;  /* 0x00002004ff037984 */ /* 0x000e240008000800 */
[----:B----4-:R-:W-:Y:S02]  /*3c80*/  HSETP2.GT.AND P2, PT, R7.H0_H0, R4.H0_H0, PT ;  /* 0x2000000407007234 */ /* 0x010fe40003f44800 */
[----:B------:R-:W3:Y:S11]  /*3c90*/  LDS R2, [UR4+0x28] ;  /* 0x00002804ff027984 */ /* 0x000ef60008000800 */
[----:B-----5:R-:W-:-:S13]  /*3ca0*/  @!P2 ISETP.GE.AND P0, PT, R6, R5, PT ;  /* 0x000000050600a20c */ /* 0x020fda0003f06270 */
[----:B------:R-:W-:-:S05]  /*3cb0*/  @!P2 HSETP2.EQ.AND P0, PT, R4.H0_H0, R7.H0_H0, !P0 ;  /* 0x200000070400a234 */ /* 0x000fca0004702800 */
[----:B------:R-:W-:Y:S02]  /*3cc0*/  @!P2 SEL R7, R7, R4, P0 ;  /* 0x000000040707a207 */ /* 0x000fe40000000000 */
[----:B------:R-:W-:Y:S01]  /*3cd0*/  @!P2 SEL R6, R6, R5, P0 ;  /* 0x000000050606a207 */ /* 0x000fe20000000000 */
[----:B------:R-:W4:Y:S02]  /*3ce0*/  LDS.U16 R4, [UR4+0x34] ;  /* 0x00003404ff047984 */ /* 0x000f240008000400 */
[----:B-1----:R-:W-:Y:S02]  /*3cf0*/  HSETP2.GT.AND P1, PT, R8.H0_H0, R7.H0_H0, PT ;  /* 0x2000000708007234 */ /* 0x002fe40003f24800 */
[----:B------:R-:W1:Y:S11]  /*3d00*/  LDS R5, [UR4+0x30] ;  /* 0x00003004ff057984 */ /* 0x000e760008000800 */
[----:B0-----:R-:W-:-:S13]  /*3d10*/  @!P1 ISETP.GE.AND P0, PT, R3, R6, PT ;  /* 0x000000060300920c */ /* 0x001fda0003f06270 */
[----:B------:R-:W-:-:S05]  /*3d20*/  @!P1 HSETP2.EQ.AND P0, PT, R7.H0_H0, R8.H0_H0, !P0 ;  /* 0x2000000807009234 */ /* 0x000fca0004702800 */
[----:B------:R-:W-:Y:S02]  /*3d30*/  @!P1 SEL R8, R8, R7, P0 ;  /* 0x0000000708089207 */ /* 0x000fe40000000000 */
[----:B------:R-:W-:Y:S01]  /*3d40*/  @!P1 SEL R3, R3, R6, P0 ;  /* 0x0000000603039207 */ /* 0x000fe20000000000 */
[----:B------:R-:W0:Y:S02]  /*3d50*/  LDS.U16 R7, [UR4+0x3c] ;  /* 0x00003c04ff077984 */ /* 0x000e240008000400 */
[----:B------:R-:W-:Y:S02]  /*3d60*/  HSETP2.GT.AND P2, PT, R9.H0_H0, R8.H0_H0, PT ;  /* 0x2000000809007234 */ /* 0x000fe40003f44800 */
[----:B------:R-:W-:Y:S11]  /*3d70*/  LDS R6, [UR4+0x38] ;  /* 0x00003804ff067984 */ /* 0x000ff60008000800 */
[----:B---3--:R-:W-:-:S13]  /*3d80*/  @!P2 ISETP.GE.AND P0, PT, R2, R3, PT ;  /* 0x000000030200a20c */ /* 0x008fda0003f06270 */
[----:B------:R-:W-:-:S05]  /*3d90*/  @!P2 HSETP2.EQ.AND P0, PT, R8.H0_H0, R9.H0_H0, !P0 ;  /* 0x200000090800a234 */ /* 0x000fca0004702800 */
[----:B------:R-:W-:Y:S02]  /*3da0*/  @!P2 SEL R9, R9, R8, P0 ;  /* 0x000000080909a207 */ /* 0x000fe40000000000 */
[----:B------:R-:W-:Y:S01]  /*3db0*/  @!P2 SEL R2, R2, R3, P0 ;  /* 0x000000030202a207 */ /* 0x000fe20000000000 */
[----:B------:R-:W3:Y:S02]  /*3dc0*/  LDS.U16 R8, [UR4+0x44] ;  /* 0x00004404ff087984 */ /* 0x000ee40008000400 */
[----:B----4-:R-:W-:-:S13]  /*3dd0*/  HSETP2.GT.AND P1, PT, R4.H0_H0, R9.H0_H0, PT ;  /* 0x2000000904007234 */ /* 0x010fda0003f24800 */
[----:B-1----:R-:W-:-:S13]  /*3de0*/  @!P1 ISETP.GE.AND P0, PT, R5, R2, PT ;  /* 0x000000020500920c */ /* 0x002fda0003f06270 */
[----:B------:R-:W-:-:S05]  /*3df0*/  @!P1 HSETP2.EQ.AND P0, PT, R9.H0_H0, R4.H0_H0, !P0 ;  /* 0x2000000409009234 */ /* 0x000fca0004702800 */
[----:B------:R-:W-:Y:S02]  /*3e00*/  @!P1 SEL R4, R4, R9, P0 ;  /* 0x0000000904049207 */ /* 0x000fe40000000000 */
[----:B------:R-:W-:Y:S02]  /*3e10*/  @!P1 SEL R5, R5, R2, P0 ;  /* 0x0000000205059207 */ /* 0x000fe40000000000 */
[----:B------:R-:W1:Y:S01]  /*3e20*/  LDS R2, [UR4+0x40] ;  /* 0x00004004ff027984 */ /* 0x000e620008000800 */
[----:B0-----:R-:W-:Y:S02]  /*3e30*/  HSETP2.GT.AND P2, PT, R7.H0_H0, R4.H0_H0, PT ;  /* 0x2000000407007234 */ /* 0x001fe40003f44800 */
[----:B---3--:R-:W-:-:S11]  /*3e40*/  PRMT R3, R8, 0x7610, R3 ;  /* 0x0000761008037816 */ /* 0x008fd60000000003 */
[----:B------:R-:W-:-:S13]  /*3e50*/  @!P2 ISETP.GE.AND P0, PT, R6, R5, PT ;  /* 0x000000050600a20c */ /* 0x000fda0003f06270 */
[----:B------:R-:W-:-:S05]  /*3e60*/  @!P2 HSETP2.EQ.AND P0, PT, R4.H0_H0, R7.H0_H0, !P0 ;  /* 0x200000070400a234 */ /* 0x000fca0004702800 */
[----:B------:R-:W-:Y:S02]  /*3e70*/  @!P2 SEL R7, R7, R4, P0 ;  /* 0x000000040707a207 */ /* 0x000fe40000000000 */
[----:B------:R-:W-:-:S03]  /*3e80*/  @!P2 SEL R6, R6, R5, P0 ;  /* 0x000000050606a207 */ /* 0x000fc60000000000 */
[----:B------:R-:W-:-:S13]  /*3e90*/  HSETP2.GT.AND P1, PT, R8.H0_H0, R7.H0_H0, PT ;  /* 0x2000000708007234 */ /* 0x000fda0003f24800 */
[----:B-1----:R-:W-:-:S13]  /*3ea0*/  @!P1 ISETP.GE.AND P0, PT, R2, R6, PT ;  /* 0x000000060200920c */ /* 0x002fda0003f06270 */
[----:B------:R-:W-:-:S05]  /*3eb0*/  @!P1 HSETP2.EQ.AND P0, PT, R7.H0_H0, R3.H0_H0, !P0 ;  /* 0x2000000307009234 */ /* 0x000fca0004702800 */
[----:B------:R-:W-:Y:S02]  /*3ec0*/  @!P1 SEL R7, R3, R7, P0 ;  /* 0x0000000703079207 */ /* 0x000fe40000000000 */
[----:B------:R-:W-:Y:S02]  /*3ed0*/  @!P1 SEL R2, R2, R6, P0 ;  /* 0x0000000602029207 */ /* 0x000fe40000000000 */
[----:B------:R-:W-:-:S07]  /*3ee0*/  @!P1 PRMT R3, R7, 0x7610, R3 ;  /* 0x0000761007039816 */ /* 0x000fce0000000003 */
.L_x_391:
[----:B------:R-:W-:Y:S05]  /*3ef0*/  BSYNC.RECONVERGENT B0 ;  /* 0x0000000000007941 */ /* 0x000fea0003800200 */
.L_x_366:
[----:B0-----:R-:W0:Y:S02]  /*3f00*/  S2R R4, SR_TID.X ;  /* 0x0000000000047919 */ /* 0x001e240000002100 */
[----:B0-----:R-:W-:-:S13]  /*3f10*/  ISETP.NE.AND P0, PT, R4, RZ, PT ;  /* 0x000000ff0400720c */ /* 0x001fda0003f05270 */
[----:B------:R-:W-:Y:S05]  /*3f20*/  @P0 EXIT ;  /* 0x000000000000094d */ /* 0x000fea0003800000 */
[----:B------:R-:W0:Y:S02]  /*3f30*/  LDC.64 R4, c[0x0][0x390] ;  /* 0x0000e400ff047b82 */ /* 0x000e240000000a00 */
[----:B0-----:R-:W-:-:S05]  /*3f40*/  IMAD.WIDE.U32 R4, R0, 0x8, R4 ;  /* 0x0000000800047825 */ /* 0x001fca00078e0004 */
[----:B------:R-:W-:Y:S04]  /*3f50*/  STG.E desc[UR6][R4.64], R2 ;  /* 0x0000000204007986 */ /* 0x000fe8000c101906 */
[----:B------:R-:W-:Y:S01]  /*3f60*/  STG.E.U16 desc[UR6][R4.64+0x4], R3 ;  /* 0x0000040304007986 */ /* 0x000fe2000c101506 */
[----:B------:R-:W-:Y:S05]  /*3f70*/  EXIT ;  /* 0x000000000000794d */ /* 0x000fea0003800000 */
.L_x_423:
        /* <DEDUP_REMOVED lines=16> */
.L_x_501:


//--------------------- .text._ZN3cub18CUB_300001_SM_10006detail6reduce28DeviceReduceSingleTileKernelINS2_10policy_hubINS0_12KeyValuePairIi6__halfEEiNS0_6ArgMaxEE10Policy1000ENS0_21ArgIndexInputIteratorIPKS6_iS6_EEPS7_iS8_NS2_20empty_problem_init_tIS7_EES7_N4cuda3std3__410__identityEEEvT0_T1_T2_T3_T4_T6_ --------------------------
	.section	.text._ZN3cub18CUB_300001_SM_10006detail6reduce28DeviceReduceSingleTileKernelINS2_10policy_hubINS0_12KeyValuePairIi6__halfEEiNS0_6ArgMaxEE10Policy1000ENS0_21ArgIndexInputIteratorIPKS6_iS6_EEPS7_iS8_NS2_20empty_problem_init_tIS7_EES7_N4cuda3std3__410__identityEEEvT0_T1_T2_T3_T4_T6_,"ax",@progbits
	.align	128
        .global         _ZN3cub18CUB_300001_SM_10006detail6reduce28DeviceReduceSingleTileKernelINS2_10policy_hubINS0_12KeyValuePairIi6__halfEEiNS0_6ArgMaxEE10Policy1000ENS0_21ArgIndexInputIteratorIPKS6_iS6_EEPS7_iS8_NS2_20empty_problem_init_tIS7_EES7_N4cuda3std3__410__identityEEEvT0_T1_T2_T3_T4_T6_
        .type           _ZN3cub18CUB_300001_SM_10006detail6reduce28DeviceReduceSingleTileKernelINS2_10policy_hubINS0_12KeyValuePairIi6__halfEEiNS0_6ArgMaxEE10Policy1000ENS0_21ArgIndexInputIteratorIPKS6_iS6_EEPS7_iS8_NS2_20empty_problem_init_tIS7_EES7_N4cuda3std3__410__identityEEEvT0_T1_T2_T3_T4_T6_,@function
        .size           _ZN3cub18CUB_300001_SM_10006detail6reduce28DeviceReduceSingleTileKernelINS2_10policy_hubINS0_12KeyValuePairIi6__halfEEiNS0_6ArgMaxEE10Policy1000ENS0_21ArgIndexInputIteratorIPKS6_iS6_EEPS7_iS8_NS2_20empty_problem_init_tIS7_EES7_N4cuda3std3__410__identityEEEvT0_T1_T2_T3_T4_T6_,(.L_x_502 - _ZN3cub18CUB_300001_SM_10006detail6reduce28DeviceReduceSingleTileKernelINS2_10policy_hubINS0_12KeyValuePairIi6__halfEEiNS0_6ArgMaxEE10Policy1000ENS0_21ArgIndexInputIteratorIPKS6_iS6_EEPS7_iS8_NS2_20empty_problem_init_tIS7_EES7_N4cuda3std3__410__identityEEEvT0_T1_T2_T3_T4_T6_)
        .other          _ZN3cub18CUB_300001_SM_10006detail6reduce28DeviceReduceSingleTileKernelINS2_10policy_hubINS0_12KeyValuePairIi6__halfEEiNS0_6ArgMaxEE10Policy1000ENS0_21ArgIndexInputIteratorIPKS6_iS6_EEPS7_iS8_NS2_20empty_problem_init_tIS7_EES7_N4cuda3std3__410__identityEEEvT0_T1_T2_T3_T4_T6_,@"STO_CUDA_ENTRY STV_DEFAULT"
_ZN3cub18CUB_300001_SM_10006detail6reduce28DeviceReduceSingleTileKernelINS2_10policy_hubINS0_12KeyValuePairIi6__halfEEiNS0_6ArgMaxEE10Policy1000ENS0_21ArgIndexInputIteratorIPKS6_iS6_EEPS7_iS8_NS2_20empty_problem_init_tIS7_EES7_N4cuda3std3__410__identityEEEvT0_T1_T2_T3_T4_T6_:
.text._ZN3cub18CUB_300001_SM_10006detail6reduce28DeviceReduceSingleTileKernelINS2_10policy_hubINS0_12KeyValuePairIi6__halfEEiNS0_6ArgMaxEE10Policy1000ENS0_21ArgIndexInputIteratorIPKS6_iS6_EEPS7_iS8_NS2_20empty_problem_init_tIS7_EES7_N4cuda3std3__410__identityEEEvT0_T1_T2_T3_T4_T6_:
        /* <DEDUP_REMOVED lines=14> */
.L_x_424:
[----:B------:R-:W-:Y:S01]  /*00e0*/  UISETP.GT.AND UP0, UPT, UR4, 0x7ff, UPT ;  /* 0x000007ff0400788c */ /* 0x000fe2000bf04270 */
[----:B------:R-:W-:Y:S08]  /*00f0*/  BSSY.RECONVERGENT B0, `(.L_x_425) ;  /* 0x00003e4000007945 */ /* 0x000ff00003800200 */
[----:B------:R-:W-:Y:S05]  /*0100*/  BRA.U UP0, `(.L_x_426) ;  /* 0x0000002100407547 */ /* 0x000fea000b800000 */
[----:B------:R-:W1:Y:S01]  /*0110*/  S2R R0, SR_TID.X ;  /* 0x0000000000007919 */ /* 0x000e620000002100 */
[----:B------:R-:W-:Y:S01]  /*0120*/  BSSY.RECONVERGENT B1, `(.L_x_427) ;  /* 0x000000a000017945 */ /* 0x000fe20003800200 */
[----:B-1----:R-:W-:Y:S01]  /*0130*/  ISETP.GE.AND P0, PT, R0, UR4, PT ;  /* 0x0000000400007c0c */ /* 0x002fe2000bf06270 */
[----:B------:R-:W-:-:S12]  /*0140*/  IMAD.MOV.U32 R6, RZ, RZ, R0 ;  /* 0x000000ffff067224 */ /* 0x000fd800078e0000 */
[----:B------:R-:W-:Y:S05]  /*0150*/  @P0 BRA `(.L_x_428) ;  /* 0x0000000000180947 */ /* 0x000fea0003800000 */
[----:B------:R-:W1:Y:S01]  /*0160*/  LDC.64 R4, c[0x0][0x380] ;  /* 0x0000e000ff047b82 */ /* 0x000e620000000a00 */
[----:B------:R-:W2:Y:S02]  /*0170*/  LDCU UR5, c[0x0][0x388] ;  /* 0x00007100ff0577ac */ /* 0x000ea40008000800 */
[----:B--2---:R-:W-:-:S04]  /*0180*/  VIADD R2, R0, UR5 ;  /* 0x0000000500027c36 */ /* 0x004fc80008000000 */
[----:B-1----:R-:W-:-:S05]  /*0190*/  IMAD.WIDE R4, R2, 0x2, R4 ;  /* 0x0000000202047825 */ /* 0x002fca00078e0204 */
[----:B------:R1:W5:Y:S01]  /*01a0*/  LDG.E.U16 R3, desc[UR8][R4.64] ;  /* 0x0000000804037981 */ /* 0x000362000c1e1500 */
[----:B------:R-:W-:-:S07]  /*01b0*/  VIADD R6, R0, 0x100 ;  /* 0x0000010000067836 */ /* 0x000fce0000000000 */
.L_x_428:
[----:B------:R-:W-:Y:S05]  /*01c0*/  BSYNC.RECONVERGENT B1 ;  /* 0x0000000000017941 */ /* 0x000fea0003800200 */
.L_x_427:
[----:B------:R-:W-:Y:S01]  /*01d0*/  ISETP.GE.AND P0, PT, R6, UR4, PT ;  /* 0x0000000406007c0c */ /* 0x000fe2000bf06270 */
[----:B------:R-:W-:-:S12]  /*01e0*/  BSSY.RECONVERGENT B1, `(.L_x_429) ;  /* 0x00000a7000017945 */ /* 0x000fd80003800200 */
[----:B------:R-:W-:Y:S05]  /*01f0*/  @P0 BRA `(.L_x_430) ;  /* 0x0000000800940947 */ /* 0x000fea0003800000 */
[----:B------:R-:W-:Y:S01]  /*0200*/  LOP3.LUT R8, RZ, R6, RZ, 0x33, !PT ;  /* 0x00000006ff087212 */ /* 0x000fe200078e33ff */
[----:B------:R-:W-:Y:S04]  /*0210*/  BSSY.RECONVERGENT B2, `(.L_x_431) ;  /* 0x0000050000027945 */ /* 0x000fe80003800200 */
[----:B------:R-:W-:-:S05]  /*0220*/  VIADD R8, R8, UR4 ;  /* 0x0000000408087c36 */ /* 0x000fca0008000000 */
[C---:B------:R-:W-:Y:S02]  /*0230*/  ISETP.GE.U32.AND P0, PT, R8.reuse, 0x700, PT ;  /* 0x000007000800780c */ /* 0x040fe40003f06070 */
[----:B------:R-:W-:-:S04]  /*0240*/  LEA.HI R9, R8, 0x1, RZ, 0x18 ;  /* 0x0000000108097811 */ /* 0x000fc800078fc0ff */
[----:B------:R-:W-:-:S07]  /*0250*/  LOP3.LUT R21, R9, 0x7, RZ, 0xc0, !PT ;  /* 0x0000000709157812 */ /* 0x000fce00078ec0ff */
[----:B------:R-:W-:Y:S05]  /*0260*/  @!P0 BRA `(.L_x_432) ;  /* 0x0000000400288947 */ /* 0x000fea0003800000 */
[----:B-1----:R-:W1:Y:S01]  /*0270*/  LDC.64 R4, c[0x0][0x380] ;  /* 0x0000e000ff047b82 */ /* 0x002e620000000a00 */
[----:B------:R-:W2:Y:S01]  /*0280*/  LDCU UR5, c[0x0][0x388] ;  /* 0x00007100ff0577ac */ /* 0x000ea20008000800 */
[----:B------:R-:W-:Y:S01]  /*0290*/  LOP3.LUT R7, R9, 0x1fffff8, RZ, 0xc0, !PT ;  /* 0x01fffff809077812 */ /* 0x000fe200078ec0ff */
[----:B------:R-:W-:Y:S01]  /*02a0*/  BSSY.RECONVERGENT B3, `(.L_x_433) ;  /* 0x0000045000037945 */ /* 0x000fe20003800200 */
[----:B------:R-:W-:-:S03]  /*02b0*/  VIADD R10, R6, 0x400 ;  /* 0x00000400060a7836 */ /* 0x000fc60000000000 */
[----:B------:R-:W-:Y:S02]  /*02c0*/  IMAD.MOV R12, RZ, RZ, -R7 ;  /* 0x000000ffff0c7224 */ /* 0x000fe400078e0a07 */
[----:B--2---:R-:W-:Y:S01]  /*02d0*/  VIADD R11, R6, UR5 ;  /* 0x00000005060b7c36 */ /* 0x004fe20008000000 */
[----:B-1----:R-:W-:-:S05]  /*02e0*/  IADD3 R4, P0, PT, R4, 0x800, RZ ;  /* 0x0000080004047810 */ /* 0x002fca0007f1e0ff */
[----:B------:R-:W-:-:S08]  /*02f0*/  IMAD.X R5, RZ, RZ, R5, P0 ;  /* 0x000000ffff057224 */ /* 0x000fd000000e0605 */
.L_x_434:
        /* <DEDUP_REMOVED lines=15> */
[C---:B------:R-:W-:Y:S01]  /*03f0*/  VIADD R2, R11.reuse, 0x100 ;  /* 0x000001000b027836 */ /* 0x040fe20000000000 */
[----:B---3--:R-:W-:Y:S01]  /*0400*/  HSETP2.GT.AND P2, PT, R15.H0_H0, R14.H0_H0, PT ;  /* 0x2000000e0f007234 */ /* 0x008fe20003f44800 */
[----:B------:R-:W-:Y:S02]  /*0410*/  VIADD R12, R12, 0x8 ;  /* 0x000000080c0c7836 */ /* 0x000fe40000000000 */
[----:B------:R-:W-:Y:S02]  /*0420*/  VIADD R10, R10, 0x800 ;  /* 0x000008000a0a7836 */ /* 0x000fe40000000000 */
[----:B-1----:R-:W-:-:S02]  /*0430*/  VIADD R7, R11, 0x400 ;  /* 0x000004000b077836 */ /* 0x002fc40000000000 */
        /* <DEDUP_REMOVED lines=44> */
.L_x_433:
[----:B------:R-:W-:-:S07]  /*0700*/  VIADD R6, R10, 0xfffffc00 ;  /* 0xfffffc000a067836 */ /* 0x000fce0000000000 */
.L_x_432:
[----:B------:R-:W-:Y:S05]  /*0710*/  BSYNC.RECONVERGENT B2 ;  /* 0x0000000000027941 */ /* 0x000fea0003800200 */
.L_x_431:
[----:B------:R-:W-:-:S13]  /*0720*/  ISETP.NE.AND P0, PT, R21, RZ, PT ;  /* 0x000000ff1500720c */ /* 0x000fda0003f05270 */
[----:B------:R-:W-:Y:S05]  /*0730*/  @!P0 BRA `(.L_x_430) ;  /* 0x0000000400448947 */ /* 0x000fea0003800000 */
[----:B------:R-:W-:Y:S01]  /*0740*/  ISETP.GE.U32.AND P0, PT, R21, 0x4, PT ;  /* 0x000000041500780c */ /* 0x000fe20003f06070 */
[----:B------:R-:W-:Y:S01]  /*0750*/  BSSY.RECONVERGENT B2, `(.L_x_435) ;  /* 0x0000025000027945 */ /* 0x000fe20003800200 */
[----:B------:R-:W-:-:S11]  /*0760*/  LOP3.LUT P1, R11, R9, 0x3, RZ, 0xc0, !PT ;  /* 0x00000003090b7812 */ /* 0x000fd6000782c0ff */
[----:B------:R-:W-:Y:S05]  /*0770*/  @!P0 BRA `(.L_x_436) ;  /* 0x0000000000888947 */ /* 0x000fea0003800000 */
[----:B-1----:R-:W1:Y:S01]  /*0780*/  LDC.64 R4, c[0x0][0x380] ;  /* 0x0000e000ff047b82 */ /* 0x002e620000000a00 */
[----:B------:R-:W2:Y:S02]  /*0790*/  LDCU UR5, c[0x0][0x388] ;  /* 0x00007100ff0577ac */ /* 0x000ea40008000800 */
[----:B--2---:R-:W-:-:S04]  /*07a0*/  VIADD R13, R6, UR5 ;  /* 0x00000005060d7c36 */ /* 0x004fc80008000000 */
[----:B-1----:R-:W-:-:S05]  /*07b0*/  IMAD.WIDE R4, R13, 0x2, R4 ;  /* 0x000000020d047825 */ /* 0x002fca00078e0204 */
        /* <DEDUP_REMOVED lines=30> */
.L_x_436:
[----:B------:R-:W-:Y:S05]  /*09a0*/  BSYNC.RECONVERGENT B2 ;  /* 0x0000000000027941 */ /* 0x000fea0003800200 */
.L_x_435:
[----:B------:R-:W-:Y:S05]  /*09b0*/  @!P1 BRA `(.L_x_430) ;  /* 0x0000000000a49947 */ /* 0x000fea0003800000 */
[----:B------:R-:W-:Y:S01]  /*09c0*/  ISETP.NE.AND P0, PT, R11, 0x1, PT ;  /* 0x000000010b00780c */ /* 0x000fe20003f05270 */
[----:B------:R-:W-:Y:S01]  /*09d0*/  BSSY.RECONVERGENT B2, `(.L_x_437) ;  /* 0x000001b000027945 */ /* 0x000fe20003800200 */
[----:B------:R-:W-:Y:S01]  /*09e0*/  LOP3.LUT P1, RZ, R8, 0x100, RZ, 0xc0, !PT ;  /* 0x0000010008ff7812 */ /* 0x000fe2000782c0ff */
[----:B------:R-:W-:Y:S01]  /*09f0*/  IMAD.MOV.U32 R7, RZ, RZ, R2 ;  /* 0x000000ffff077224 */ /* 0x000fe200078e0002 */
[----:B-----5:R-:W-:-:S09]  /*0a00*/  PRMT R8, R3, 0x7610, R8 ;  /* 0x0000761003087816 */ /* 0x020fd20000000008 */
[----:B------:R-:W-:Y:S05]  /*0a10*/  @!P0 BRA `(.L_x_438) ;  /* 0x0000000000588947 */ /* 0x000fea0003800000 */
[----:B-1----:R-:W1:Y:S01]  /*0a20*/  LDC.64 R4, c[0x0][0x380] ;  /* 0x0000e000ff047b82 */ /* 0x002e620000000a00 */
[----:B------:R-:W2:Y:S02]  /*0a30*/  LDCU UR5, c[0x0][0x388] ;  /* 0x00007100ff0577ac */ /* 0x000ea40008000800 */
[----:B--2---:R-:W-:-:S04]  /*0a40*/  VIADD R9, R6, UR5 ;  /* 0x0000000506097c36 */ /* 0x004fc80008000000 */
[----:B-1----:R-:W-:-:S05]  /*0a50*/  IMAD.WIDE R4, R9, 0x2, R4 ;  /* 0x0000000209047825 */ /* 0x002fca00078e0204 */
        /* <DEDUP_REMOVED lines=18> */
.L_x_438:
[----:B------:R-:W-:Y:S05]  /*0b80*/  BSYNC.RECONVERGENT B2 ;  /* 0x0000000000027941 */ /* 0x000fea0003800200 */
.L_x_437:
[----:B------:R-:W-:Y:S05]  /*0b90*/  @P1 BRA `(.L_x_430) ;  /* 0x00000000002c1947 */ /* 0x000fea0003800000 */
        /* <DEDUP_REMOVED lines=9> */
[----:B------:R-:W-:Y:S02]  /*0c30*/  @!P1 SEL R2, R2, R7, P0 ;  /* 0x0000000702029207 */ /* 0x000fe40000000000 */
[----:B------:R-:W-:-:S07]  /*0c40*/  @!P1 PRMT R3, R8, 0x7610, R3 ;  /* 0x0000761008039816 */ /* 0x000fce0000000003 */
.L_x_430:
[----:B------:R-:W-:Y:S05]  /*0c50*/  BSYNC.RECONVERGENT B1 ;  /* 0x0000000000017941 */ /* 0x000fea0003800200 */
.L_x_429:
[----:B-1----:R-:W1:Y:S02]  /*0c60*/  LDC R4, c[0x0][0x398] ;  /* 0x0000e600ff047b82 */ /* 0x002e640000000800 */
[----:B-1----:R-:W-:-:S13]  /*0c70*/  ISETP.GE.AND P0, PT, R4, 0x100, PT ;  /* 0x000001000400780c */ /* 0x002fda0003f06270 */
[----:B------:R-:W-:Y:S05]  /*0c80*/  @!P0 BRA `(.L_x_439) ;  /* 0x0000000800648947 */ /* 0x000fea0003800000 */
[----:B------:R-:W1:Y:S01]  /*0c90*/  S2R R8, SR_LANEID ;  /* 0x0000000000087919 */ /* 0x000e620000000000 */
[C---:B0----5:R-:W-:Y:S01]  /*0ca0*/  PRMT R4, R3.reuse, 0x7610, R1 ;  /* 0x0000761003047816 */ /* 0x061fe20000000001 */
[----:B------:R-:W-:Y:S01]  /*0cb0*/  BSSY.RECONVERGENT B1, `(.L_x_440) ;  /* 0x0000012000017945 */ /* 0x000fe20003800200 */
[----:B------:R-:W-:Y:S01]  /*0cc0*/  PRMT R5, R3, 0x7610, R5 ;  /* 0x0000761003057816 */ /* 0x000fe20000000005 */
        /* <DEDUP_REMOVED lines=16> */
.L_x_441:
[----:B------:R-:W-:Y:S05]  /*0dd0*/  BSYNC.RECONVERGENT B1 ;  /* 0x0000000000017941 */ /* 0x000fea0003800200 */
.L_x_440:
[C---:B------:R-:W-:Y:S01]  /*0de0*/  PRMT R2, R5.reuse, 0x7610, R2 ;  /* 0x0000761005027816 */ /* 0x040fe20000000002 */
        /* <DEDUP_REMOVED lines=14> */
.L_x_443:
[----:B------:R-:W-:Y:S05]  /*0ed0*/  BSYNC.RECONVERGENT B1 ;  /* 0x0000000000017941 */ /* 0x000fea0003800200 */
.L_x_442:
[C---:B--2---:R-:W-:Y:S01]  /*0ee0*/  PRMT R2, R3.reuse, 0x7610, R1 ;  /* 0x0000761003027816 */ /* 0x044fe20000000001 */
[----:B-1----:R1:W2:Y:S01]  /*0ef0*/  SHFL.DOWN PT, R7, R4, 0x4, 0x1f ;  /* 0x08801f0004077f89 */ /* 0x0022a200000e0000 */
[----:B------:R-:W-:Y:S01]  /*0f00*/  BSSY.RECONVERGENT B1, `(.L_x_444) ;  /* 0x000000d000017945 */ /* 0x000fe20003800200 */
[----:B------:R-:W-:Y:S01]  /*0f10*/  PRMT R5, R3, 0x7610, R5 ;  /* 0x0000761003057816 */ /* 0x000fe20000000005 */
[----:B0-----:R-:W-:Y:S02]  /*0f20*/  IMAD.MOV.U32 R6, RZ, RZ, R4 ;  /* 0x000000ffff067224 */ /* 0x001fe400078e0004 */
[----:B------:R-:W0:Y:S01]  /*0f30*/  SHFL.DOWN PT, R2, R2, 0x4, 0x1f ;  /* 0x08801f0002027f89 */ /* 0x000e2200000e0000 */
        /* <DEDUP_REMOVED lines=9> */
.L_x_445:
[----:B------:R-:W-:Y:S05]  /*0fd0*/  BSYNC.RECONVERGENT B1 ;  /* 0x0000000000017941 */ /* 0x000fea0003800200 */
.L_x_444:
[C---:B01----:R-:W-:Y:S01]  /*0fe0*/  PRMT R4, R5.reuse, 0x7610, R2 ;  /* 0x0000761005047816 */ /* 0x043fe20000000002 */
[----:B--2---:R0:W1:Y:S01]  /*0ff0*/  SHFL.DOWN PT, R7, R6, 0x8, 0x1f ;  /* 0x09001f0006077f89 */ /* 0x00406200000e0000 */
        /* <DEDUP_REMOVED lines=13> */
.L_x_447:
[----:B------:R-:W-:Y:S05]  /*10d0*/  BSYNC.RECONVERGENT B1 ;  /* 0x0000000000017941 */ /* 0x000fea0003800200 */
.L_x_446:
[----:B--2---:R-:W-:Y:S01]  /*10e0*/  PRMT R4, R3, 0x7610, R1 ;  /* 0x0000761003047816 */ /* 0x004fe20000000001 */
[----:B------:R-:W-:Y:S01]  /*10f0*/  SHFL.DOWN PT, R5, R2, 0x10, 0x1f ;  /* 0x0a001f0002057f89 */ /* 0x000fe200000e0000 */
[----:B------:R-:W-:Y:S01]  /*1100*/  ISETP.GT.AND P0, PT, R8, 0xf, PT ;  /* 0x0000000f0800780c */ /* 0x000fe20003f04270 */
[----:B------:R-:W-:Y:S03]  /*1110*/  BSSY.RECONVERGENT B1, `(.L_x_448) ;  /* 0x0000015000017945 */ /* 0x000fe60003800200 */
[----:B------:R-:W0:Y:S02]  /*1120*/  SHFL.DOWN PT, R4, R4, 0x10, 0x1f ;  /* 0x0a001f0004047f89 */ /* 0x000e2400000e0000 */
[----:B0-----:R-:W-:-:S07]  /*1130*/  PRMT R6, R4, 0x7610, R6 ;  /* 0x0000761004067816 */ /* 0x001fce0000000006 */
[----:B------:R-:W-:Y:S05]  /*1140*/  @P0 BRA `(.L_x_449) ;  /* 0x0000000000440947 */ /* 0x000fea0003800000 */
[----:B------:R-:W-:Y:S02]  /*1150*/  ISETP.NE.AND P2, PT, R8, RZ, PT ;  /* 0x000000ff0800720c */ /* 0x000fe40003f45270 */
[----:B------:R-:W-:-:S11]  /*1160*/  HSETP2.GT.AND P1, PT, R6.H0_H0, R3.H0_H0, PT ;  /* 0x2000000306007234 */ /* 0x000fd60003f24800 */
[----:B------:R-:W0:Y:S01]  /*1170*/  @!P2 S2R R8, SR_CgaCtaId ;  /* 0x000000000008a919 */ /* 0x000e220000008800 */
[----:B-1----:R-:W-:Y:S02]  /*1180*/  @!P2 MOV R7, 0x400 ;  /* 0x000004000007a802 */ /* 0x002fe40000000f00 */
        /* <DEDUP_REMOVED lines=13> */
.L_x_449:
[----:B------:R-:W-:Y:S05]  /*1260*/  BSYNC.RECONVERGENT B1 ;  /* 0x0000000000017941 */ /* 0x000fea0003800200 */
.L_x_448:
[----:B------:R-:W-:Y:S01]  /*1270*/  BAR.SYNC.DEFER_BLOCKING 0x0 ;  /* 0x0000000000007b1d */ /* 0x000fe20000010000 */
[----:B------:R-:W-:-:S13]  /*1280*/  ISETP.NE.AND P0, PT, R0, RZ, PT ;  /* 0x000000ff0000720c */ /* 0x000fda0003f05270 */
[----:B------:R-:W-:Y:S05]  /*1290*/  @P0 BRA `(.L_x_450) ;  /* 0x0000002c00240947 */ /* 0x000fea0003800000 */
[----:B------:R-:W2:Y:S01]  /*12a0*/  S2UR UR5, SR_CgaCtaId ;  /* 0x00000000000579c3 */ /* 0x000ea20000008800 */
[----:B------:R-:W-:Y:S02]  /*12b0*/  UMOV UR4, 0x400 ;  /* 0x0000040000047882 */ /* 0x000fe40000000000 */
[----:B--2---:R-:W-:-:S09]  /*12c0*/  ULEA UR4, UR5, UR4, 0x18 ;  /* 0x0000000405047291 */ /* 0x004fd2000f8ec0ff */
[----:B------:R-:W2:Y:S04]  /*12d0*/  LDS.U16 R0, [UR4+0x14] ;  /* 0x00001404ff007984 */ /* 0x000ea80008000400 */
[----:B0-----:R-:W0:Y:S04]  /*12e0*/  LDS R5, [UR4+0x10] ;  /* 0x00001004ff057984 */ /* 0x001e280008000800 */
[----:B-1----:R-:W1:Y:S04]  /*12f0*/  LDS.U16 R7, [UR4+0x1c] ;  /* 0x00001c04ff077984 */ /* 0x002e680008000400 */
[----:B------:R-:W3:Y:S04]  /*1300*/  LDS R4, [UR4+0x18] ;  /* 0x00001804ff047984 */ /* 0x000ee80008000800 */
[----:B------:R-:W4:Y:S04]  /*1310*/  LDS.U16 R6, [UR4+0x24] ;  /* 0x00002404ff067984 */ /* 0x000f280008000400 */
[----:B------:R-:W-:Y:S04]  /*1320*/  LDS.U16 R9, [UR4+0x2c] ;  /* 0x00002c04ff097984 */ /* 0x000fe80008000400 */
[----:B------:R-:W-:Y:S01]  /*1330*/  LDS.U16 R8, [UR4+0x34] ;  /* 0x00003404ff087984 */ /* 0x000fe20008000400 */
[----:B--2---:R-:W-:-:S13]  /*1340*/  HSETP2.GT.AND P1, PT, R0.H0_H0, R3.H0_H0, PT ;  /* 0x2000000300007234 */ /* 0x004fda0003f24800 */
[----:B0-----:R-:W-:-:S13]  /*1350*/  @!P1 ISETP.GE.AND P0, PT, R5, R2, PT ;  /* 0x000000020500920c */ /* 0x001fda0003f06270 */
[----:B------:R-:W-:-:S05]  /*1360*/  @!P1 HSETP2.EQ.AND P0, PT, R3.H0_H0, R0.H0_H0, !P0 ;  /* 0x2000000003009234 */ /* 0x000fca0004702800 */
[----:B------:R-:W-:Y:S02]  /*1370*/  @!P1 SEL R0, R0, R3, P0 ;  /* 0x0000000300009207 */ /* 0x000fe40000000000 */
[----:B------:R-:W-:Y:S01]  /*1380*/  @!P1 SEL R5, R5, R2, P0 ;  /* 0x0000000205059207 */ /* 0x000fe20000000000 */
[----:B------:R-:W0:Y:S02]  /*1390*/  LDS R3, [UR4+0x20] ;  /* 0x00002004ff037984 */ /* 0x000e240008000800 */
[----:B-1----:R-:W-:Y:S02]  /*13a0*/  HSETP2.GT.AND P2, PT, R7.H0_H0, R0.H0_H0, PT ;  /* 0x2000000007007234 */ /* 0x002fe40003f44800 */
[----:B------:R-:W-:Y:S11]  /*13b0*/  LDS R2, [UR4+0x40] ;  /* 0x00004004ff027984 */ /* 0x000ff60008000800 */
[----:B---3--:R-:W-:-:S13]  /*13c0*/  @!P2 ISETP.GE.AND P0, PT, R4, R5, PT ;  /* 0x000000050400a20c */ /* 0x008fda0003f06270 */
[----:B------:R-:W-:-:S05]  /*13d0*/  @!P2 HSETP2.EQ.AND P0, PT, R0.H0_H0, R7.H0_H0, !P0 ;  /* 0x200000070000a234 */ /* 0x000fca0004702800 */
[----:B------:R-:W-:Y:S02]  /*13e0*/  @!P2 SEL R7, R7, R0, P0 ;  /* 0x000000000707a207 */ /* 0x000fe40000000000 */
[----:B------:R-:W-:Y:S01]  /*13f0*/  @!P2 SEL R4, R4, R5, P0 ;  /* 0x000000050404a207 */ /* 0x000fe20000000000 */
[----:B------:R-:W1:Y:S02]  /*1400*/  LDS R0, [UR4+0x28] ;  /* 0x00002804ff007984 */ /* 0x000e640008000800 */
[----:B----4-:R-:W-:Y:S02]  /*1410*/  HSETP2.GT.AND P1, PT, R6.H0_H0, R7.H0_H0, PT ;  /* 0x2000000706007234 */ /* 0x010fe40003f24800 */
        /* <DEDUP_REMOVED lines=13> */
[----:B------:R-:W-:-:S13]  /*14f0*/  HSETP2.GT.AND P1, PT, R8.H0_H0, R9.H0_H0, PT ;  /* 0x2000000908007234 */ /* 0x000fda0003f24800 */
[----:B--2---:R-:W-:-:S13]  /*1500*/  @!P1 ISETP.GE.AND P0, PT, R5, R0, PT ;  /* 0x000000000500920c */ /* 0x004fda0003f06270 */
[----:B------:R-:W-:-:S05]  /*1510*/  @!P1 HSETP2.EQ.AND P0, PT, R9.H0_H0, R8.H0_H0, !P0 ;  /* 0x2000000809009234 */ /* 0x000fca0004702800 */
[----:B------:R-:W-:Y:S02]  /*1520*/  @!P1 SEL R8, R8, R9, P0 ;  /* 0x0000000908089207 */ /* 0x000fe40000000000 */
[----:B------:R-:W-:-:S03]  /*1530*/  @!P1 SEL R5, R5, R0, P0 ;  /* 0x0000000005059207 */ /* 0x000fc60000000000 */
        /* <DEDUP_REMOVED lines=8> */
[----:B------:R-:W-:Y:S05]  /*15c0*/  @P1 BRA `(.L_x_450) ;  /* 0x0000002800581947 */ /* 0x000fea0003800000 */
[----:B------:R-:W-:-:S13]  /*15d0*/  ISETP.GE.AND P0, PT, R2, R4, PT ;  /* 0x000000040200720c */ /* 0x000fda0003f06270 */
[----:B------:R-:W-:-:S05]  /*15e0*/  HSETP2.EQ.AND P0, PT, R7.H0_H0, R3.H0_H0, !P0 ;  /* 0x2000000307007234 */ /* 0x000fca0004702800 */
[----:B------:R-:W-:Y:S02]  /*15f0*/  SEL R3, R3, R7, P0 ;  /* 0x0000000703037207 */ /* 0x000fe40000000000 */
[----:B------:R-:W-:Y:S01]  /*1600*/  SEL R2, R2, R4, P0 ;  /* 0x0000000402027207 */ /* 0x000fe20000000000 */
[----:B------:R-:W-:Y:S06]  /*1610*/  BRA `(.L_x_450) ;  /* 0x0000002800447947 */ /* 0x000fec0003800000 */
.L_x_439:
        /* <DEDUP_REMOVED lines=8> */
[----:B------:R2:W3:Y:S01]  /*16a0*/  SHFL.DOWN PT, R9, R2, 0x1, R5 ;  /* 0x0820000002097989 */ /* 0x0004e200000e0005 */
[C---:B-1----:R-:W-:Y:S01]  /*16b0*/  ISETP.NE.AND P1, PT, R10.reuse, RZ, PT ;  /* 0x000000ff0a00720c */ /* 0x042fe20003f25270 */
[C---:B------:R-:W-:Y:S01]  /*16c0*/  VIADD R6, R10.reuse, 0x2 ;  /* 0x000000020a067836 */ /* 0x040fe20000000000 */
[----:B------:R-:W-:-:S04]  /*16d0*/  ISETP.GE.AND P0, PT, R10, R5, PT ;  /* 0x000000050a00720c */ /* 0x000fc80003f06270 */
[----:B------:R-:W-:Y:S01]  /*16e0*/  ISETP.GT.AND P5, PT, R6, R5, PT ;  /* 0x000000050600720c */ /* 0x000fe20003fa4270 */
[----:B------:R-:W-:-:S05]  /*16f0*/  VIADD R6, R10, 0x8 ;  /* 0x000000080a067836 */ /* 0x000fca0000000000 */
[----:B------:R-:W-:Y:S01]  /*1700*/  ISETP.GT.AND P3, PT, R6, R5, PT ;  /* 0x000000050600720c */ /* 0x000fe20003f64270 */
[----:B------:R-:W1:Y:S01]  /*1710*/  @!P1 S2R R8, SR_CgaCtaId ;  /* 0x0000000000089919 */ /* 0x000e620000008800 */
[----:B------:R-:W-:-:S04]  /*1720*/  @!P1 MOV R7, 0x400 ;  /* 0x0000040000079802 */ /* 0x000fc80000000f00 */
[----:B-1----:R-:W-:Y:S01]  /*1730*/  @!P1 LEA R12, R8, R7, 0x18 ;  /* 0x00000007080c9211 */ /* 0x002fe200078ec0ff */
[C---:B------:R-:W-:Y:S01]  /*1740*/  VIADD R8, R10.reuse, 0x4 ;  /* 0x000000040a087836 */ /* 0x040fe20000000000 */
[----:B------:R-:W-:Y:S01]  /*1750*/  @!P1 SHF.R.U32.HI R7, RZ, 0x2, R0 ;  /* 0x00000002ff079819 */ /* 0x000fe20000011600 */
[----:B------:R-:W-:-:S03]  /*1760*/  VIADD R10, R10, 0x10 ;  /* 0x000000100a0a7836 */ /* 0x000fc60000000000 */
[-C--:B------:R-:W-:Y:S02]  /*1770*/  ISETP.GT.AND P4, PT, R8, R5.reuse, PT ;  /* 0x000000050800720c */ /* 0x080fe40003f84270 */
[----:B0----5:R-:W-:Y:S02]  /*1780*/  PRMT R8, R3, 0x7610, R1 ;  /* 0x0000761003087816 */ /* 0x021fe40000000001 */
[----:B------:R-:W-:Y:S02]  /*1790*/  @!P1 LOP3.LUT R7, R7, 0xf8, RZ, 0xc0, !PT ;  /* 0x000000f807079812 */ /* 0x000fe400078ec0ff */
[----:B------:R-:W-:Y:S01]  /*17a0*/  ISETP.GT.AND P2, PT, R10, R5, PT ;  /* 0x000000050a00720c */ /* 0x000fe20003f44270 */
[----:B------:R-:W-:Y:S01]  /*17b0*/  IMAD.MOV.U32 R10, RZ, RZ, R2 ;  /* 0x000000ffff0a7224 */ /* 0x000fe200078e0002 */
[----:B------:R2:W0:Y:S01]  /*17c0*/  SHFL.DOWN PT, R8, R8, 0x1, R5 ;  /* 0x0820000008087989 */ /* 0x00042200000e0005 */
[----:B------:R-:W-:Y:S01]  /*17d0*/  @!P1 IMAD.IADD R6, R7, 0x1, R12 ;  /* 0x0000000107069824 */ /* 0x000fe200078e020c */
[----:B------:R-:W-:Y:S01]  /*17e0*/  PRMT R7, R3, 0x7610, R7 ;  /* 0x0000761003077816 */ /* 0x000fe20000000007 */
[----:B---3--:R-:W-:Y:S08]  /*17f0*/  @P0 BRA `(.L_x_452) ;  /* 0x0000000000200947 */ /* 0x008ff00003800000 */
[----:B0-----:R-:W-:Y:S01]  /*1800*/  HSETP2.GT.AND P6, PT, R8.H0_H0, R3.H0_H0, PT ;  /* 0x2000000308007234 */ /* 0x001fe20003fc4800 */
[----:B------:R-:W-:Y:S01]  /*1810*/  IMAD.MOV.U32 R10, RZ, RZ, R9 ;  /* 0x000000ffff0a7224 */ /* 0x000fe200078e0009 */
[----:B------:R-:W-:-:S11]  /*1820*/  PRMT R7, R8, 0x7610, R7 ;  /* 0x0000761008077816 */ /* 0x000fd60000000007 */
[----:B------:R-:W-:-:S13]  /*1830*/  @!P6 ISETP.GE.AND P0, PT, R9, R2, PT ;  /* 0x000000020900e20c */ /* 0x000fda0003f06270 */
[----:B------:R-:W-:-:S05]  /*1840*/  @!P6 HSETP2.EQ.AND P0, PT, R3.H0_H0, R8.H0_H0, !P0 ;  /* 0x200000080300e234 */ /* 0x000fca0004702800 */
[----:B------:R-:W-:Y:S02]  /*1850*/  @!P6 SEL R3, R8, R3, P0 ;  /* 0x000000030803e207 */ /* 0x000fe40000000000 */
[----:B------:R-:W-:Y:S02]  /*1860*/  @!P6 SEL R10, R9, R2, P0 ;  /* 0x00000002090ae207 */ /* 0x000fe40000000000 */
[----:B------:R-:W-:-:S07]  /*1870*/  @!P6 PRMT R7, R3, 0x7610, R7 ;  /* 0x000076100307e816 */ /* 0x000fce0000000007 */
.L_x_452:
[----:B------:R-:W-:Y:S05]  /*1880*/  BSYNC.RECONVERGENT B1 ;  /* 0x0000000000017941 */ /* 0x000fea0003800200 */
.L_x_451:
[C---:B------:R-:W-:Y:S01]  /*1890*/  PRMT R3, R7.reuse, 0x7610, R3 ;  /* 0x0000761007037816 */ /* 0x040fe20000000003 */
[----:B------:R1:W3:Y:S01]  /*18a0*/  SHFL.DOWN PT, R9, R10, 0x2, R5 ;  /* 0x084000000a097989 */ /* 0x0002e200000e0005 */
[----:B------:R-:W-:Y:S01]  /*18b0*/  BSSY.RECONVERGENT B1, `(.L_x_453) ;  /* 0x000000d000017945 */ /* 0x000fe20003800200 */
[----:B--2---:R-:W-:Y:S01]  /*18c0*/  IMAD.MOV.U32 R2, RZ, RZ, R10 ;  /* 0x000000ffff027224 */ /* 0x004fe200078e000a */
[----:B0-----:R-:W-:Y:S01]  /*18d0*/  PRMT R8, R7, 0x7610, R8 ;  /* 0x0000761007087816 */ /* 0x001fe20000000008 */
[----:B------:R1:W0:Y:S01]  /*18e0*/  SHFL.DOWN PT, R12, R3, 0x2, R5 ;  /* 0x08400000030c7989 */ /* 0x00022200000e0005 */
        /* <DEDUP_REMOVED lines=9> */
.L_x_454:
[----:B------:R-:W-:Y:S05]  /*1980*/  BSYNC.RECONVERGENT B1 ;  /* 0x0000000000017941 */ /* 0x000fea0003800200 */
.L_x_453:
[C---:B-1----:R-:W-:Y:S01]  /*1990*/  PRMT R10, R8.reuse, 0x7610, R0 ;  /* 0x00007610080a7816 */ /* 0x042fe20000000000 */
[----:B------:R1:W2:Y:S01]  /*19a0*/  SHFL.DOWN PT, R7, R2, 0x4, R5 ;  /* 0x0880000002077989 */ /* 0x0002a200000e0005 */
[----:B------:R-:W-:Y:S01]  /*19b0*/  BSSY.RECONVERGENT B1, `(.L_x_455) ;  /* 0x000000d000017945 */ /* 0x000fe20003800200 */
[----:B0-----:R-:W-:Y:S01]  /*19c0*/  IMAD.MOV.U32 R12, RZ, RZ, R2 ;  /* 0x000000ffff0c7224 */ /* 0x001fe200078e0002 */
[----:B------:R-:W-:Y:S01]  /*19d0*/  PRMT R3, R8, 0x7610, R3 ;  /* 0x0000761008037816 */ /* 0x000fe20000000003 */
[----:B---3--:R1:W0:Y:S01]  /*19e0*/  SHFL.DOWN PT, R9, R10, 0x4, R5 ;  /* 0x088000000a097989 */ /* 0x00822200000e0005 */
        /* <DEDUP_REMOVED lines=9> */
.L_x_456:
[----:B------:R-:W-:Y:S05]  /*1a80*/  BSYNC.RECONVERGENT B1 ;  /* 0x0000000000017941 */ /* 0x000fea0003800200 */
.L_x_455:
[C---:B-1----:R-:W-:Y:S01]  /*1a90*/  PRMT R2, R3.reuse, 0x7610, R1 ;  /* 0x0000761003027816 */ /* 0x042fe20000000001 */
[----:B0-----:R0:W1:Y:S01]  /*1aa0*/  SHFL.DOWN PT, R9, R12, 0x8, R5 ;  /* 0x090000000c097989 */ /* 0x00106200000e0005 */
[----:B------:R-:W-:Y:S01]  /*1ab0*/  BSSY.RECONVERGENT B1, `(.L_x_457) ;  /* 0x000000d000017945 */ /* 0x000fe20003800200 */
[----:B------:R-:W-:Y:S01]  /*1ac0*/  IMAD.MOV.U32 R8, RZ, RZ, R12 ;  /* 0x000000ffff087224 */ /* 0x000fe200078e000c */
[----:B--2---:R-:W-:Y:S02]  /*1ad0*/  PRMT R7, R3, 0x7610, R7 ;  /* 0x0000761003077816 */ /* 0x004fe40000000007 */
        /* <DEDUP_REMOVED lines=10> */
.L_x_458:
[----:B------:R-:W-:Y:S05]  /*1b80*/  BSYNC.RECONVERGENT B1 ;  /* 0x0000000000017941 */ /* 0x000fea0003800200 */
.L_x_457:
[C-C-:B------:R-:W-:Y:S01]  /*1b90*/  PRMT R10, R7.reuse, 0x7610, R3.reuse ;  /* 0x00007610070a7816 */ /* 0x140fe20000000003 */
[----:B-1----:R1:W3:Y:S01]  /*1ba0*/  SHFL.DOWN PT, R9, R8, 0x10, R5 ;  /* 0x0a00000008097989 */ /* 0x0022e200000e0005 */
[----:B------:R-:W-:Y:S01]  /*1bb0*/  BSSY.RECONVERGENT B1, `(.L_x_459) ;  /* 0x000000d000017945 */ /* 0x000fe20003800200 */
[----:B--2---:R-:W-:Y:S01]  /*1bc0*/  IMAD.MOV.U32 R2, RZ, RZ, R8 ;  /* 0x000000ffff027224 */ /* 0x004fe200078e0008 */
[----:B------:R-:W-:Y:S02]  /*1bd0*/  PRMT R3, R7, 0x7610, R3 ;  /* 0x0000761007037816 */ /* 0x000fe40000000003 */
[----:B------:R1:W2:Y:S01]  /*1be0*/  SHFL.DOWN PT, R10, R10, 0x10, R5 ;  /* 0x0a0000000a0a7989 */ /* 0x0002a200000e0005 */
[----:B------:R-:W-:Y:S05]  /*1bf0*/  @P2 BRA `(.L_x_460) ;  /* 0x0000000000202947 */ /* 0x000fea0003800000 */
[----:B--2---:R-:W-:Y:S01]  /*1c00*/  HSETP2.GT.AND P2, PT, R10.H0_H0, R7.H0_H0, PT ;  /* 0x200000070a007234 */ /* 0x004fe20003f44800 */
[----:B---3--:R-:W-:Y:S01]  /*1c10*/  IMAD.MOV.U32 R2, RZ, RZ, R9 ;  /* 0x000000ffff027224 */ /* 0x008fe200078e0009 */
[----:B------:R-:W-:-:S11]  /*1c20*/  PRMT R3, R10, 0x7610, R3 ;  /* 0x000076100a037816 */ /* 0x000fd60000000003 */
[----:B------:R-:W-:-:S13]  /*1c30*/  @!P2 ISETP.GE.AND P0, PT, R9, R8, PT ;  /* 0x000000080900a20c */ /* 0x000fda0003f06270 */
[----:B------:R-:W-:-:S05]  /*1c40*/  @!P2 HSETP2.EQ.AND P0, PT, R7.H0_H0, R10.H0_H0, !P0 ;  /* 0x2000000a0700a234 */ /* 0x000fca0004702800 */
[----:B------:R-:W-:Y:S02]  /*1c50*/  @!P2 SEL R7, R10, R7, P0 ;  /* 0x000000070a07a207 */ /* 0x000fe40000000000 */
[----:B------:R-:W-:Y:S02]  /*1c60*/  @!P2 SEL R2, R9, R8, P0 ;  /* 0x000000080902a207 */ /* 0x000fe40000000000 */
[----:B------:R-:W-:-:S07]  /*1c70*/  @!P2 PRMT R3, R7, 0x7610, R3 ;  /* 0x000076100703a816 */ /* 0x000fce0000000003 */
.L_x_460:
[----:B------:R-:W-:Y:S05]  /*1c80*/  BSYNC.RECONVERGENT B1 ;  /* 0x0000000000017941 */ /* 0x000fea0003800200 */
.L_x_459:
[----:B------:R-:W-:Y:S01]  /*1c90*/  ISETP.GE.AND P0, PT, R4, 0x21, PT ;  /* 0x000000210400780c */ /* 0x000fe20003f06270 */
[----:B------:R4:W-:Y:S03]  /*1ca0*/  @!P1 STS [R6+0x8], R2 ;  /* 0x0000080206009388 */ /* 0x0009e60000000800 */
[----:B------:R-:W-:Y:S01]  /*1cb0*/  ISETP.NE.OR P0, PT, R0, RZ, !P0 ;  /* 0x000000ff0000720c */ /* 0x000fe20004705670 */
[----:B------:R4:W-:Y:S01]  /*1cc0*/  @!P1 STS.U16 [R6+0xc], R3 ;  /* 0x00000c0306009388 */ /* 0x0009e20000000400 */
[----:B------:R-:W-:Y:S11]  /*1cd0*/  BAR.SYNC.DEFER_BLOCKING 0x0 ;  /* 0x0000000000007b1d */ /* 0x000ff60000010000 */
[----:B----4-:R-:W-:Y:S05]  /*1ce0*/  @P0 BRA `(.L_x_450) ;  /* 0x0000002000900947 */ /* 0x010fea0003800000 */
[----:B------:R-:W4:Y:S01]  /*1cf0*/  S2UR UR5, SR_CgaCtaId ;  /* 0x00000000000579c3 */ /* 0x000f220000008800 */
[----:B------:R-:W-:Y:S01]  /*1d00*/  UMOV UR4, 0x400 ;  /* 0x0000040000047882 */ /* 0x000fe20000000000 */
[----:B------:R-:W-:Y:S01]  /*1d10*/  ISETP.GE.U32.AND P2, PT, R4, 0x41, PT ;  /* 0x000000410400780c */ /* 0x000fe20003f46070 */
[----:B----4-:R-:W-:-:S09]  /*1d20*/  ULEA UR4, UR5, UR4, 0x18 ;  /* 0x0000000405047291 */ /* 0x010fd2000f8ec0ff */
[----:B------:R-:W4:Y:S04]  /*1d30*/  LDS.U16 R0, [UR4+0x14] ;  /* 0x00001404ff007984 */ /* 0x000f280008000400 */
[----:B01----:R-:W0:Y:S01]  /*1d40*/  LDS R5, [UR4+0x10] ;  /* 0x00001004ff057984 */ /* 0x003e220008000800 */
[----:B----4-:R-:W-:-:S13]  /*1d50*/  HSETP2.GT.AND P1, PT, R0.H0_H0, R3.H0_H0, PT ;  /* 0x2000000300007234 */ /* 0x010fda0003f24800 */
        /* <DEDUP_REMOVED lines=10> */
[----:B------:R-:W1:Y:S01]  /*1e00*/  LDS R2, [UR4+0x18] ;  /* 0x00001804ff027984 */ /* 0x000e620008000800 */
[----:B0-----:R-:W-:-:S13]  /*1e10*/  HSETP2.GT.AND P1, PT, R3.H0_H0, R0.H0_H0, PT ;  /* 0x2000000003007234 */ /* 0x001fda0003f24800 */
[----:B-1----:R-:W-:-:S13]  /*1e20*/  @!P1 ISETP.GE.AND P0, PT, R2, R5, PT ;  /* 0x000000050200920c */ /* 0x002fda0003f06270 */
[----:B------:R-:W-:-:S05]  /*1e30*/  @!P1 HSETP2.EQ.AND P0, PT, R0.H0_H0, R3.H0_H0, !P0 ;  /* 0x2000000300009234 */ /* 0x000fca0004702800 */
[----:B------:R-:W-:Y:S02]  /*1e40*/  @!P1 SEL R0, R3, R0, P0 ;  /* 0x0000000003009207 */ /* 0x000fe40000000000 */
[----:B------:R-:W-:Y:S02]  /*1e50*/  @!P1 SEL R2, R2, R5, P0 ;  /* 0x0000000502029207 */ /* 0x000fe40000000000 */
[----:B------:R-:W-:Y:S01]  /*1e60*/  @!P1 PRMT R3, R0, 0x7610, R3 ;  /* 0x0000761000039816 */ /* 0x000fe20000000003 */
        /* <DEDUP_REMOVED lines=38> */
[----:B0-----:R-:W-:Y:S02]  /*20d0*/  HSETP2.GT.AND P1, PT, R3.H0_H0, R0.H0_H0, PT ;  /* 0x2000000003007234 */ /* 0x001fe40003f24800 */
[----:B------:R-:W-:-:S11]  /*20e0*/  PRMT R7, R3, 0x7610, R7 ;  /* 0x0000761003077816 */ /* 0x000fd60000000007 */
        /* <DEDUP_REMOVED lines=9> */
[----:B------:R-:W4:Y:S01]  /*2180*/  LDS R2, [UR4+0x40] ;  /* 0x00004004ff027984 */ /* 0x000f220008000800 */
[----:B0-----:R-:W-:Y:S02]  /*2190*/  HSETP2.GT.AND P0, PT, R0.H0_H0, R7.H0_H0, PT ;  /* 0x2000000700007234 */ /* 0x001fe40003f04800 */
[----:B------:R-:W-:-:S11]  /*21a0*/  PRMT R3, R0, 0x7610, R3 ;  /* 0x0000761000037816 */ /* 0x000fd60000000003 */
[----:B----4-:R-:W-:Y:S05]  /*21b0*/  @P0 BRA `(.L_x_450) ;  /* 0x0000001c005c0947 */ /* 0x010fea0003800000 */
[----:B------:R-:W-:-:S13]  /*21c0*/  ISETP.GE.AND P0, PT, R2, R6, PT ;  /* 0x000000060200720c */ /* 0x000fda0003f06270 */
[----:B------:R-:W-:-:S05]  /*21d0*/  HSETP2.EQ.AND P0, PT, R7.H0_H0, R3.H0_H0, !P0 ;  /* 0x2000000307007234 */ /* 0x000fca0004702800 */
[----:B------:R-:W-:Y:S02]  /*21e0*/  SEL R3, R3, R7, P0 ;  /* 0x0000000703037207 */ /* 0x000fe40000000000 */
[----:B------:R-:W-:Y:S01]  /*21f0*/  SEL R2, R2, R6, P0 ;  /* 0x0000000602027207 */ /* 0x000fe20000000000 */
[----:B------:R-:W-:Y:S06]  /*2200*/  BRA `(.L_x_450) ;  /* 0x0000001c00487947 */ /* 0x000fec0003800000 */
.L_x_426:
[----:B------:R-:W1:Y:S01]  /*2210*/  S2R R0, SR_TID.X ;  /* 0x0000000000007919 */ /* 0x000e620000002100 */
[----:B------:R-:W2:Y:S01]  /*2220*/  LDC.64 R4, c[0x0][0x380] ;  /* 0x0000e000ff047b82 */ /* 0x000ea20000000a00 */
[----:B------:R-:W1:Y:S02]  /*2230*/  LDCU UR5, c[0x0][0x388] ;  /* 0x00007100ff0577ac */ /* 0x000e640008000800 */
[----:B-1----:R-:W-:-:S04]  /*2240*/  VIADD R6, R0, UR5 ;  /* 0x0000000500067c36 */ /* 0x002fc80008000000 */
[----:B--2---:R-:W-:-:S05]  /*2250*/  IMAD.WIDE R4, R6, 0x2, R4 ;  /* 0x0000000206047825 */ /* 0x004fca00078e0204 */
[----:B------:R-:W2:Y:S04]  /*2260*/  LDG.E.U16 R3, desc[UR8][R4.64] ;  /* 0x0000000804037981 */ /* 0x000ea8000c1e1500 */
[----:B------:R-:W2:Y:S04]  /*2270*/  LDG.E.U16 R8, desc[UR8][R4.64+0x200] ;  /* 0x0002000804087981 */ /* 0x000ea8000c1e1500 */
[----:B------:R1:W5:Y:S04]  /*2280*/  LDG.E.U16 R10, desc[UR8][R4.64+0x400] ;  /* 0x00040008040a7981 */ /* 0x000368000c1e1500 */
[----:B------:R1:W5:Y:S04]  /*2290*/  LDG.E.U16 R12, desc[UR8][R4.64+0x600] ;  /* 0x00060008040c7981 */ /* 0x000368000c1e1500 */
[----:B------:R1:W5:Y:S04]  /*22a0*/  LDG.E.U16 R14, desc[UR8][R4.64+0x800] ;  /* 0x00080008040e7981 */ /* 0x000368000c1e1500 */
[----:B------:R1:W5:Y:S04]  /*22b0*/  LDG.E.U16 R16, desc[UR8][R4.64+0xa00] ;  /* 0x000a000804107981 */ /* 0x000368000c1e1500 */
[----:B------:R1:W5:Y:S04]  /*22c0*/  LDG.E.U16 R18, desc[UR8][R4.64+0xc00] ;  /* 0x000c000804127981 */ /* 0x000368000c1e1500 */
[----:B------:R1:W5:Y:S01]  /*22d0*/  LDG.E.U16 R20, desc[UR8][R4.64+0xe00] ;  /* 0x000e000804147981 */ /* 0x000362000c1e1500 */
[----:B------:R-:W-:Y:S01]  /*22e0*/  BSSY.RECONVERGENT B1, `(.L_x_461) ;  /* 0x0000010000017945 */ /* 0x000fe20003800200 */
[----:B------:R-:W-:-:S02]  /*22f0*/  VIADD R7, R6, 0x100 ;  /* 0x0000010006077836 */ /* 0x000fc40000000000 */
[C---:B------:R-:W-:Y:S02]  /*2300*/  VIADD R9, R6.reuse, 0x200 ;  /* 0x0000020006097836 */ /* 0x040fe40000000000 */
[C---:B------:R-:W-:Y:S02]  /*2310*/  VIADD R11, R6.reuse, 0x300 ;  /* 0x00000300060b7836 */ /* 0x040fe40000000000 */
[C---:B------:R-:W-:Y:S02]  /*2320*/  VIADD R13, R6.reuse, 0x400 ;  /* 0x00000400060d7836 */ /* 0x040fe40000000000 */
[C---:B------:R-:W-:Y:S02]  /*2330*/  VIADD R15, R6.reuse, 0x500 ;  /* 0x00000500060f7836 */ /* 0x040fe40000000000 */
[C---:B------:R-:W-:Y:S02]  /*2340*/  VIADD R17, R6.reuse, 0x600 ;  /* 0x0000060006117836 */ /* 0x040fe40000000000 */
[----:B------:R-:W-:Y:S01]  /*2350*/  VIADD R19, R6, 0x700 ;  /* 0x0000070006137836 */ /* 0x000fe20000000000 */
[----:B--2---:R-:W-:-:S13]  /*2360*/  HSETP2.GT.AND P0, PT, R8.H0_H0, R3.H0_H0, PT ;  /* 0x2000000308007234 */ /* 0x004fda0003f04800 */
[----:B-1----:R-:W-:Y:S05]  /*2370*/  @P0 BRA `(.L_x_462) ;  /* 0x0000000000100947 */ /* 0x002fea0003800000 */
[----:B------:R-:W-:Y:S01]  /*2380*/  ISETP.GE.AND P0, PT, R6, 0x7fffff00, PT ;  /* 0x7fffff000600780c */ /* 0x000fe20003f06270 */
[----:B------:R-:W-:-:S12]  /*2390*/  IMAD.MOV.U32 R2, RZ, RZ, R6 ;  /* 0x000000ffff027224 */ /* 0x000fd800078e0006 */
[----:B------:R-:W-:-:S13]  /*23a0*/  HSETP2.NEU.OR P0, PT, R3.H0_H0, R8.H0_H0, !P0 ;  /* 0x2000000803007234 */ /* 0x000fda000470d820 */
[----:B------:R-:W-:Y:S05]  /*23b0*/  @P0 BRA `(.L_x_463) ;  /* 0x0000000000080947 */ /* 0x000fea0003800000 */
.L_x_462:
[----:B------:R-:W-:Y:S01]  /*23c0*/  PRMT R3, R8, 0x7610, R3 ;  /* 0x0000761008037816 */ /* 0x000fe20000000003 */
[----:B------:R-:W-:-:S07]  /*23d0*/  IMAD.MOV.U32 R2, RZ, RZ, R7 ;  /* 0x000000ffff027224 */ /* 0x000fce00078e0007 */
.L_x_463:
[----:B------:R-:W-:Y:S05]  /*23e0*/  BSYNC.RECONVERGENT B1 ;  /* 0x0000000000017941 */ /* 0x000fea0003800200 */
.L_x_461:
[----:B------:R-:W-:Y:S01]  /*23f0*/  ISETP.GE.AND P1, PT, R9, R2, PT ;  /* 0x000000020900720c */ /* 0x000fe20003f26270 */
[----:B------:R-:W-:Y:S01]  /*2400*/  UISETP.GE.U32.AND UP0, UPT, UR4, 0x1000, UPT ;  /* 0x000010000400788c */ /* 0x000fe2000bf06070 */
        /* <DEDUP_REMOVED lines=40> */
.L_x_466:
[----:B------:R-:W-:-:S05]  /*2690*/  LEA R8, P0, R13, R4, 0x1 ;  /* 0x000000040d087211 */ /* 0x000fca00078008ff */
[----:B------:R-:W-:-:S05]  /*26a0*/  IMAD.X R9, RZ, RZ, R5, P0 ;  /* 0x000000ffff097224 */ /* 0x000fca00000e0605 */
        /* <DEDUP_REMOVED lines=8> */
[--C-:B------:R-:W-:Y:S01]  /*2730*/  IMAD.IADD R11, R6, 0x1, R13.reuse ;  /* 0x00000001060b7824 */ /* 0x100fe200078e020d */
[----:B-1----:R-:W-:Y:S01]  /*2740*/  UMOV UR4, UR5 ;  /* 0x0000000500047c82 */ /* 0x002fe20008000000 */
[----:B------:R-:W-:-:S03]  /*2750*/  IMAD.IADD R15, R7, 0x1, R13 ;  /* 0x00000001070f7824 */ /* 0x000fc600078e020d */
[C---:B------:R-:W-:Y:S01]  /*2760*/  ISETP.GE.AND P0, PT, R11.reuse, R2, PT ;  /* 0x000000020b00720c */ /* 0x040fe20003f06270 */
[----:B0-----:R-:W-:Y:S01]  /*2770*/  VIADD R9, R11, 0x200 ;  /* 0x000002000b097836 */ /* 0x001fe20000000000 */
[----:B------:R-:W-:-:S11]  /*2780*/  IADD3 R8, PT, PT, -R13, UR4, RZ ;  /* 0x000000040d087c10 */ /* 0x000fd6000fffe1ff */
        /* <DEDUP_REMOVED lines=57> */
.L_x_464:
[----:B------:R-:W-:Y:S01]  /*2b20*/  IADD3 R5, PT, PT, -R13, UR4, RZ ;  /* 0x000000040d057c10 */ /* 0x000fe2000fffe1ff */
[----:B------:R-:W-:Y:S03]  /*2b30*/  BSSY.RECONVERGENT B1, `(.L_x_465) ;  /* 0x00000a8000017945 */ /* 0x000fe60003800200 */
[----:B------:R-:W-:-:S04]  /*2b40*/  ISETP.GE.AND P0, PT, R0, R5, PT ;  /* 0x000000050000720c */ /* 0x000fc80003f06270 */
[----:B------:R-:W-:-:S13]  /*2b50*/  ISETP.GE.OR P0, PT, R13, UR4, P0 ;  /* 0x000000040d007c0c */ /* 0x000fda0008706670 */
[----:B------:R-:W-:Y:S05]  /*2b60*/  @P0 BRA `(.L_x_467) ;  /* 0x0000000800900947 */ /* 0x000fea0003800000 */
[----:B------:R-:W-:Y:S01]  /*2b70*/  LOP3.LUT R10, RZ, R0, RZ, 0x33, !PT ;  /* 0x00000000ff0a7212 */ /* 0x000fe200078e33ff */
[----:B------:R-:W1:Y:S01]  /*2b80*/  LDCU UR5, c[0x0][0x388] ;  /* 0x00007100ff0577ac */ /* 0x000e620008000800 */
[----:B------:R-:W-:Y:S01]  /*2b90*/  BSSY.RECONVERGENT B2, `(.L_x_468) ;  /* 0x0000051000027945 */ /* 0x000fe20003800200 */
[----:B------:R-:W-:Y:S01]  /*2ba0*/  IMAD.MOV.U32 R4, RZ, RZ, R0 ;  /* 0x000000ffff047224 */ /* 0x000fe200078e0000 */
[----:B------:R-:W-:-:S04]  /*2bb0*/  IADD3 R10, PT, PT, -R13, UR4, R10 ;  /* 0x000000040d0a7c10 */ /* 0x000fc8000fffe10a */
[C---:B------:R-:W-:Y:S02]  /*2bc0*/  ISETP.GE.U32.AND P0, PT, R10.reuse, 0x700, PT ;  /* 0x000007000a00780c */ /* 0x040fe40003f06070 */
[----:B------:R-:W-:-:S04]  /*2bd0*/  LEA.HI R11, R10, 0x1, RZ, 0x18 ;  /* 0x000000010a0b7811 */ /* 0x000fc800078fc0ff */
[----:B------:R-:W-:Y:S01]  /*2be0*/  LOP3.LUT R20, R11, 0x7, RZ, 0xc0, !PT ;  /* 0x000000070b147812 */ /* 0x000fe200078ec0ff */
[----:B-1----:R-:W-:-:S06]  /*2bf0*/  VIADD R7, R13, UR5 ;  /* 0x000000050d077c36 */ /* 0x002fcc0008000000 */
[----:B------:R-:W-:Y:S05]  /*2c00*/  @!P0 BRA `(.L_x_469) ;  /* 0x0000000400248947 */ /* 0x000fea0003800000 */
[----:B------:R-:W1:Y:S01]  /*2c10*/  LDC.64 R4, c[0x0][0x380] ;  /* 0x0000e000ff047b82 */ /* 0x000e620000000a00 */
[----:B------:R-:W-:Y:S01]  /*2c20*/  LOP3.LUT R8, R11, 0x1fffff8, RZ, 0xc0, !PT ;  /* 0x01fffff80b087812 */ /* 0x000fe200078ec0ff */
[----:B------:R-:W-:Y:S01]  /*2c30*/  BSSY.RECONVERGENT B3, `(.L_x_470) ;  /* 0x0000045000037945 */ /* 0x000fe20003800200 */
[----:B------:R-:W-:Y:S01]  /*2c40*/  IMAD.IADD R13, R6, 0x1, R13 ;  /* 0x00000001060d7824 */ /* 0x000fe200078e020d */
[----:B------:R-:W-:Y:S02]  /*2c50*/  LOP3.LUT R6, R0, 0x400, RZ, 0xfc, !PT ;  /* 0x0000040000067812 */ /* 0x000fe400078efcff */
[----:B------:R-:W-:Y:S01]  /*2c60*/  IMAD.MOV R12, RZ, RZ, -R8 ;  /* 0x000000ffff0c7224 */ /* 0x000fe200078e0a08 */
[----:B-1----:R-:W-:-:S05]  /*2c70*/  IADD3 R4, P0, PT, R4, 0x800, RZ ;  /* 0x0000080004047810 */ /* 0x002fca0007f1e0ff */
[----:B------:R-:W-:-:S08]  /*2c80*/  IMAD.X R5, RZ, RZ, R5, P0 ;  /* 0x000000ffff057224 */ /* 0x000fd000000e0605 */
.L_x_471:
[----:B------:R-:W-:-:S05]  /*2c90*/  IMAD.WIDE R8, R13, 0x2, R4 ;  /* 0x000000020d087825 */ /* 0x000fca00078e0204 */
        /* <DEDUP_REMOVED lines=63> */
.L_x_470:
[----:B------:R-:W-:-:S07]  /*3090*/  VIADD R4, R6, 0xfffffc00 ;  /* 0xfffffc0006047836 */ /* 0x000fce0000000000 */
.L_x_469:
[----:B------:R-:W-:Y:S05]  /*30a0*/  BSYNC.RECONVERGENT B2 ;  /* 0x0000000000027941 */ /* 0x000fea0003800200 */
.L_x_468:
[----:B------:R-:W-:-:S13]  /*30b0*/  ISETP.NE.AND P0, PT, R20, RZ, PT ;  /* 0x000000ff1400720c */ /* 0x000fda0003f05270 */
[----:B------:R-:W-:Y:S05]  /*30c0*/  @!P0 BRA `(.L_x_467) ;  /* 0x0000000400388947 */ /* 0x000fea0003800000 */
[----:B------:R-:W-:Y:S01]  /*30d0*/  ISETP.GE.U32.AND P0, PT, R20, 0x4, PT ;  /* 0x000000041400780c */ /* 0x000fe20003f06070 */
[----:B------:R-:W-:Y:S01]  /*30e0*/  BSSY.RECONVERGENT B2, `(.L_x_472) ;  /* 0x0000024000027945 */ /* 0x000fe20003800200 */
[----:B------:R-:W-:-:S11]  /*30f0*/  LOP3.LUT P1, R15, R11, 0x3, RZ, 0xc0, !PT ;  /* 0x000000030b0f7812 */ /* 0x000fd6000782c0ff */
[----:B------:R-:W-:Y:S05]  /*3100*/  @!P0 BRA `(.L_x_473) ;  /* 0x0000000000848947 */ /* 0x000fea0003800000 */
[----:B------:R-:W1:Y:S01]  /*3110*/  LDC.64 R8, c[0x0][0x380] ;  /* 0x0000e000ff087b82 */ /* 0x000e620000000a00 */
[----:B------:R-:W-:-:S04]  /*3120*/  IMAD.IADD R13, R7, 0x1, R4 ;  /* 0x00000001070d7824 */ /* 0x000fc800078e0204 */
[----:B-1----:R-:W-:-:S05]  /*3130*/  IMAD.WIDE R8, R13, 0x2, R8 ;  /* 0x000000020d087825 */ /* 0x002fca00078e0208 */
        /* <DEDUP_REMOVED lines=30> */
.L_x_473:
[----:B------:R-:W-:Y:S05]  /*3320*/  BSYNC.RECONVERGENT B2 ;  /* 0x0000000000027941 */ /* 0x000fea0003800200 */
.L_x_472:
[----:B------:R-:W-:Y:S05]  /*3330*/  @!P1 BRA `(.L_x_467) ;  /* 0x00000000009c9947 */ /* 0x000fea0003800000 */
[----:B------:R-:W-:Y:S01]  /*3340*/  ISETP.NE.AND P0, PT, R15, 0x1, PT ;  /* 0x000000010f00780c */ /* 0x000fe20003f05270 */
[----:B------:R-:W-:Y:S01]  /*3350*/  BSSY.RECONVERGENT B2, `(.L_x_474) ;  /* 0x000001a000027945 */ /* 0x000fe20003800200 */
[----:B------:R-:W-:Y:S01]  /*3360*/  LOP3.LUT P1, RZ, R10, 0x100, RZ, 0xc0, !PT ;  /* 0x000001000aff7812 */ /* 0x000fe2000782c0ff */
[----:B------:R-:W-:Y:S01]  /*3370*/  IMAD.MOV.U32 R11, RZ, RZ, R2 ;  /* 0x000000ffff0b7224 */ /* 0x000fe200078e0002 */
[----:B------:R-:W-:-:S09]  /*3380*/  PRMT R6, R3, 0x7610, R6 ;  /* 0x0000761003067816 */ /* 0x000fd20000000006 */
[----:B------:R-:W-:Y:S05]  /*3390*/  @!P0 BRA `(.L_x_475) ;  /* 0x0000000000548947 */ /* 0x000fea0003800000 */
[----:B------:R-:W1:Y:S01]  /*33a0*/  LDC.64 R8, c[0x0][0x380] ;  /* 0x0000e000ff087b82 */ /* 0x000e620000000a00 */
[----:B------:R-:W-:-:S04]  /*33b0*/  IMAD.IADD R11, R7, 0x1, R4 ;  /* 0x00000001070b7824 */ /* 0x000fc800078e0204 */
        /* <DEDUP_REMOVED lines=19> */
.L_x_475:
[----:B------:R-:W-:Y:S05]  /*34f0*/  BSYNC.RECONVERGENT B2 ;  /* 0x0000000000027941 */ /* 0x000fea0003800200 */
.L_x_474:
[----:B------:R-:W-:Y:S05]  /*3500*/  @P1 BRA `(.L_x_467) ;  /* 0x0000000000281947 */ /* 0x000fea0003800000 */
        /* <DEDUP_REMOVED lines=10> */
.L_x_467:
[----:B------:R-:W-:Y:S05]  /*35b0*/  BSYNC.RECONVERGENT B1 ;  /* 0x0000000000017941 */ /* 0x000fea0003800200 */
.L_x_465:
[----:B------:R-:W1:Y:S01]  /*35c0*/  S2R R9, SR_LANEID ;  /* 0x0000000000097919 */ /* 0x000e620000000000 */
[C---:B0-----:R-:W-:Y:S01]  /*35d0*/  PRMT R4, R3.reuse, 0x7610, R1 ;  /* 0x0000761003047816 */ /* 0x041fe20000000001 */
[----:B------:R-:W-:Y:S01]  /*35e0*/  BSSY.RECONVERGENT B1, `(.L_x_476) ;  /* 0x0000012000017945 */ /* 0x000fe20003800200 */
[----:B------:R-:W-:Y:S01]  /*35f0*/  IMAD.MOV.U32 R5, RZ, RZ, R2 ;  /* 0x000000ffff057224 */ /* 0x000fe200078e0002 */
[----:B------:R0:W2:Y:S01]  /*3600*/  SHFL.DOWN PT, R7, R2, 0x1, 0x1f ;  /* 0x08201f0002077f89 */ /* 0x0000a200000e0000 */
[----:B------:R-:W-:-:S03]  /*3610*/  PRMT R6, R3, 0x7610, R6 ;  /* 0x0000761003067816 */ /* 0x000fc60000000006 */
        /* <DEDUP_REMOVED lines=14> */
.L_x_477:
[----:B------:R-:W-:Y:S05]  /*3700*/  BSYNC.RECONVERGENT B1 ;  /* 0x0000000000017941 */ /* 0x000fea0003800200 */
.L_x_476:
        /* <DEDUP_REMOVED lines=15> */
.L_x_479:
[----:B------:R-:W-:Y:S05]  /*3800*/  BSYNC.RECONVERGENT B1 ;  /* 0x0000000000017941 */ /* 0x000fea0003800200 */
.L_x_478:
[C---:B0-----:R-:W-:Y:S01]  /*3810*/  PRMT R2, R4.reuse, 0x7610, R0 ;  /* 0x0000761004027816 */ /* 0x041fe20000000000 */
[----:B-1----:R0:W1:Y:S01]  /*3820*/  SHFL.DOWN PT, R8, R3, 0x4, 0x1f ;  /* 0x08801f0003087f89 */ /* 0x00206200000e0000 */
[----:B------:R-:W-:Y:S01]  /*3830*/  BSSY.RECONVERGENT B1, `(.L_x_480) ;  /* 0x000000d000017945 */ /* 0x000fe20003800200 */
[----:B------:R-:W-:Y:S01]  /*3840*/  IMAD.MOV.U32 R5, RZ, RZ, R3 ;  /* 0x000000ffff057224 */ /* 0x000fe200078e0003 */
[----:B------:R-:W-:Y:S01]  /*3850*/  PRMT R6, R4, 0x7610, R6 ;  /* 0x0000761004067816 */ /* 0x000fe20000000006 */
[----:B--2---:R0:W2:Y:S01]  /*3860*/  SHFL.DOWN PT, R7, R2, 0x4, 0x1f ;  /* 0x08801f0002077f89 */ /* 0x0040a200000e0000 */
        /* <DEDUP_REMOVED lines=9> */
.L_x_481:
[----:B------:R-:W-:Y:S05]  /*3900*/  BSYNC.RECONVERGENT B1 ;  /* 0x0000000000017941 */ /* 0x000fea0003800200 */
.L_x_480:
[C---:B------:R-:W-:Y:S01]  /*3910*/  PRMT R4, R6.reuse, 0x7610, R0 ;  /* 0x0000761006047816 */ /* 0x040fe20000000000 */
[----:B-1----:R1:W3:Y:S01]  /*3920*/  SHFL.DOWN PT, R8, R5, 0x8, 0x1f ;  /* 0x09001f0005087f89 */ /* 0x0022e200000e0000 */
[----:B------:R-:W-:Y:S01]  /*3930*/  BSSY.RECONVERGENT B1, `(.L_x_482) ;  /* 0x000000d000017945 */ /* 0x000fe20003800200 */
[----:B0-----:R-:W-:Y:S01]  /*3940*/  IMAD.MOV.U32 R2, RZ, RZ, R5 ;  /* 0x000000ffff027224 */ /* 0x001fe200078e0005 */
[----:B------:R-:W-:Y:S01]  /*3950*/  PRMT R3, R6, 0x7610, R3 ;  /* 0x0000761006037816 */ /* 0x000fe20000000003 */
[----:B--2---:R1:W0:Y:S01]  /*3960*/  SHFL.DOWN PT, R7, R4, 0x8, 0x1f ;  /* 0x09001f0004077f89 */ /* 0x00422200000e0000 */
        /* <DEDUP_REMOVED lines=9> */
.L_x_483:
[----:B------:R-:W-:Y:S05]  /*3a00*/  BSYNC.RECONVERGENT B1 ;  /* 0x0000000000017941 */ /* 0x000fea0003800200 */
.L_x_482:
[----:B-1----:R-:W-:Y:S01]  /*3a10*/  PRMT R4, R3, 0x7610, R1 ;  /* 0x0000761003047816 */ /* 0x002fe20000000001 */
[----:B------:R-:W-:Y:S01]  /*3a20*/  SHFL.DOWN PT, R5, R2, 0x10, 0x1f ;  /* 0x0a001f0002057f89 */ /* 0x000fe200000e0000 */
[----:B------:R-:W-:Y:S01]  /*3a30*/  ISETP.GT.AND P0, PT, R9, 0xf, PT ;  /* 0x0000000f0900780c */ /* 0x000fe20003f04270 */
[----:B------:R-:W-:Y:S03]  /*3a40*/  BSSY.RECONVERGENT B1, `(.L_x_484) ;  /* 0x0000015000017945 */ /* 0x000fe60003800200 */
[----:B------:R-:W1:Y:S02]  /*3a50*/  SHFL.DOWN PT, R4, R4, 0x10, 0x1f ;  /* 0x0a001f0004047f89 */ /* 0x000e6400000e0000 */
[----:B-1----:R-:W-:-:S07]  /*3a60*/  PRMT R6, R4, 0x7610, R6 ;  /* 0x0000761004067816 */ /* 0x002fce0000000006 */
[----:B------:R-:W-:Y:S05]  /*3a70*/  @P0 BRA `(.L_x_485) ;  /* 0x0000000000440947 */ /* 0x000fea0003800000 */
[----:B------:R-:W-:Y:S02]  /*3a80*/  ISETP.NE.AND P2, PT, R9, RZ, PT ;  /* 0x000000ff0900720c */ /* 0x000fe40003f45270 */
[----:B------:R-:W-:-:S11]  /*3a90*/  HSETP2.GT.AND P1, PT, R6.H0_H0, R3.H0_H0, PT ;  /* 0x2000000306007234 */ /* 0x000fd60003f24800 */
[----:B---3--:R-:W1:Y:S01]  /*3aa0*/  @!P2 S2R R8, SR_CgaCtaId ;  /* 0x000000000008a919 */ /* 0x008e620000008800 */
[----:B0-----:R-:W-:Y:S02]  /*3ab0*/  @!P2 MOV R7, 0x400 ;  /* 0x000004000007a802 */ /* 0x001fe40000000f00 */
        /* <DEDUP_REMOVED lines=13> */
.L_x_485:
[----:B------:R-:W-:Y:S05]  /*3b90*/  BSYNC.RECONVERGENT B1 ;  /* 0x0000000000017941 */ /* 0x000fea0003800200 */
.L_x_484:
[----:B------:R-:W-:Y:S01]  /*3ba0*/  BAR.SYNC.DEFER_BLOCKING 0x0 ;  /* 0x0000000000007b1d */ /* 0x000fe20000010000 */
[----:B------:R-:W-:-:S13]  /*3bb0*/  ISETP.NE.AND P0, PT, R0, RZ, PT ;  /* 0x000000ff0000720c */ /* 0x000fda0003f05270 */
[----:B------:R-:W-:Y:S05]  /*3bc0*/  @P0 BRA `(.L_x_450) ;  /* 0x0000000000d80947 */ /* 0x000fea0003800000 */
[----:B------:R-:W2:Y:S01]  /*3bd0*/  S2UR UR5, SR_CgaCtaId ;  /* 0x00000000000579c3 */ /* 0x000ea20000008800 */
[----:B------:R-:W-:Y:S02]  /*3be0*/  UMOV UR4, 0x400 ;  /* 0x0000040000047882 */ /* 0x000fe40000000000 */
[----:B--2---:R-:W-:-:S09]  /*3bf0*/  ULEA UR4, UR5, UR4, 0x18 ;  /* 0x0000000405047291 */ /* 0x004fd2000f8ec0ff */
[----:B------:R-:W2:Y:S04]  /*3c00*/  LDS.U16 R0, [UR4+0x14] ;  /* 0x00001404ff007984 */ /* 0x000ea80008000400 */
[----:B-1----:R-:W1:Y:S04]  /*3c10*/  LDS R5, [UR4+0x10] ;  /* 0x00001004ff057984 */ /* 0x002e680008000800 */
[----:B0-----:R-:W0:Y:S04]  /*3c20*/  LDS.U16 R7, [UR4+0x1c] ;  /* 0x00001c04ff077984 */ /* 0x001e280008000400 */
[----:B------:R-:W4:Y:S04]  /*3c30*/  LDS R4, [UR4+0x18] ;  /* 0x00001804ff047984 */ /* 0x000f280008000800 */
[----:B------:R-:W5:Y:S04]  /*3c40*/  LDS.U16 R6, [UR4+0x24] ;  /* 0x00002404ff067984 */ /* 0x000f680008000400 */
[----:B------:R-:W-:Y:S04]  /*3c50*/  LDS.U16 R9, [UR4+0x2c] ;  /* 0x00002c04ff097984 */ /* 0x000fe80008000400 */
[----:B---3--:R-:W-:Y:S01]  /*3c60*/  LDS.U16 R8, [UR4+0x34] ;  /* 0x00003404ff087984 */ /* 0x008fe20008000400 */
[----:B--2---:R-:W-:-:S13]  /*3c70*/  HSETP2.GT.AND P1, PT, R0.H0_H0, R3.H0_H0, PT ;  /* 0x2000000300007234 */ /* 0x004fda0003f24800 */
[----:B-1----:R-:W-:-:S13]  /*3c80*/  @!P1 ISETP.GE.AND P0, PT, R5, R2, PT ;  /* 0x000000020500920c */ /* 0x002fda0003f06270 */
[----:B------:R-:W-:-:S05]  /*3c90*/  @!P1 HSETP2.EQ.AND P0, PT, R3.H0_H0, R0.H0_H0, !P0 ;  /* 0x2000000003009234 */ /* 0x000fca0004702800 */
[----:B------:R-:W-:Y:S02]  /*3ca0*/  @!P1 SEL R0, R0, R3, P0 ;  /* 0x0000000300009207 */ /* 0x000fe40000000000 */
[----:B------:R-:W-:Y:S01]  /*3cb0*/  @!P1 SEL R5, R5, R2, P0 ;  /* 0x0000000205059207 */ /* 0x000fe20000000000 */
[----:B------:R-:W1:Y:S02]  /*3cc0*/  LDS R3, [UR4+0x20] ;  /* 0x00002004ff037984 */ /* 0x000e640008000800 */
[----:B0-----:R-:W-:Y:S02]  /*3cd0*/  HSETP2.GT.AND P2, PT, R7.H0_H0, R0.H0_H0, PT ;  /* 0x2000000007007234 */ /* 0x001fe40003f44800 */
[----:B------:R-:W-:Y:S11]  /*3ce0*/  LDS R2, [UR4+0x40] ;  /* 0x00004004ff027984 */ /* 0x000ff60008000800 */
[----:B----4-:R-:W-:-:S13]  /*3cf0*/  @!P2 ISETP.GE.AND P0, PT, R4, R5, PT ;  /* 0x000000050400a20c */ /* 0x010fda0003f06270 */
[----:B------:R-:W-:-:S05]  /*3d00*/  @!P2 HSETP2.EQ.AND P0, PT, R0.H0_H0, R7.H0_H0, !P0 ;  /* 0x200000070000a234 */ /* 0x000fca0004702800 */
[----:B------:R-:W-:Y:S02]  /*3d10*/  @!P2 SEL R7, R7, R0, P0 ;  /* 0x000000000707a207 */ /* 0x000fe40000000000 */
[----:B------:R-:W-:Y:S01]  /*3d20*/  @!P2 SEL R4, R4, R5, P0 ;  /* 0x000000050404a207 */ /* 0x000fe20000000000 */
[----:B------:R-:W0:Y:S02]  /*3d30*/  LDS R0, [UR4+0x28] ;  /* 0x00002804ff007984 */ /* 0x000e240008000800 */
[----:B-----5:R-:W-:Y:S02]  /*3d40*/  HSETP2.GT.AND P1, PT, R6.H0_H0, R7.H0_H0, PT ;  /* 0x2000000706007234 */ /* 0x020fe40003f24800 */
[----:B------:R-:W2:Y:S11]  /*3d50*/  LDS R5, [UR4+0x30] ;  /* 0x00003004ff057984 */ /* 0x000eb60008000800 */
[----:B-1----:R-:W-:-:S13]  /*3d60*/  @!P1 ISETP.GE.AND P0, PT, R3, R4, PT ;  /* 0x000000040300920c */ /* 0x002fda0003f06270 */
[----:B------:R-:W-:-:S05]  /*3d70*/  @!P1 HSETP2.EQ.AND P0, PT, R7.H0_H0, R6.H0_H0, !P0 ;  /* 0x2000000607009234 */ /* 0x000fca0004702800 */
[----:B------:R-:W-:Y:S02]  /*3d80*/  @!P1 SEL R6, R6, R7, P0 ;  /* 0x0000000706069207 */ /* 0x000fe40000000000 */
[----:B------:R-:W-:Y:S01]  /*3d90*/  @!P1 SEL R3, R3, R4, P0 ;  /* 0x0000000403039207 */ /* 0x000fe20000000000 */
[----:B------:R-:W1:Y:S02]  /*3da0*/  LDS.U16 R7, [UR4+0x3c] ;  /* 0x00003c04ff077984 */ /* 0x000e640008000400 */
[----:B------:R-:W-:Y:S02]  /*3db0*/  HSETP2.GT.AND P2, PT, R9.H0_H0, R6.H0_H0, PT ;  /* 0x2000000609007234 */ /* 0x000fe40003f44800 */
[----:B------:R-:W-:Y:S11]  /*3dc0*/  LDS R4, [UR4+0x38] ;  /* 0x00003804ff047984 */ /* 0x000ff60008000800 */
[----:B0-----:R-:W-:-:S13]  /*3dd0*/  @!P2 ISETP.GE.AND P0, PT, R0, R3, PT ;  /* 0x000000030000a20c */ /* 0x001fda0003f06270 */
[----:B------:R-:W-:-:S05]  /*3de0*/  @!P2 HSETP2.EQ.AND P0, PT, R6.H0_H0, R9.H0_H0, !P0 ;  /* 0x200000090600a234 */ /* 0x000fca0004702800 */
[----:B------:R-:W-:Y:S02]  /*3df0*/  @!P2 SEL R9, R9, R6, P0 ;  /* 0x000000060909a207 */ /* 0x000fe40000000000 */
[----:B------:R-:W-:Y:S01]  /*3e00*/  @!P2 SEL R0, R0, R3, P0 ;  /* 0x000000030000a207 */ /* 0x000fe20000000000 */
[----:B------:R-:W0:Y:S02]  /*3e10*/  LDS.U16 R6, [UR4+0x44] ;  /* 0x00004404ff067984 */ /* 0x000e240008000400 */
[----:B------:R-:W-:-:S13]  /*3e20*/  HSETP2.GT.AND P1, PT, R8.H0_H0, R9.H0_H0, PT ;  /* 0x2000000908007234 */ /* 0x000fda0003f24800 */
[----:B--2---:R-:W-:-:S13]  /*3e30*/  @!P1 ISETP.GE.AND P0, PT, R5, R0, PT ;  /* 0x000000000500920c */ /* 0x004fda0003f06270 */
[----:B------:R-:W-:-:S05]  /*3e40*/  @!P1 HSETP2.EQ.AND P0, PT, R9.H0_H0, R8.H0_H0, !P0 ;  /* 0x2000000809009234 */ /* 0x000fca0004702800 */
[----:B------:R-:W-:Y:S02]  /*3e50*/  @!P1 SEL R8, R8, R9, P0 ;  /* 0x0000000908089207 */ /* 0x000fe40000000000 */
[----:B------:R-:W-:-:S03]  /*3e60*/  @!P1 SEL R5, R5, R0, P0 ;  /* 0x0000000005059207 */ /* 0x000fc60000000000 */
[----:B-1----:R-:W-:Y:S02]  /*3e70*/  HSETP2.GT.AND P2, PT, R7.H0_H0, R8.H0_H0, PT ;  /* 0x2000000807007234 */ /* 0x002fe40003f44800 */
[----:B0-----:R-:W-:-:S11]  /*3e80*/  PRMT R3, R6, 0x7610, R3 ;  /* 0x0000761006037816 */ /* 0x001fd60000000003 */
        /* <DEDUP_REMOVED lines=8> */
[----:B------:R-:W-:Y:S02]  /*3f10*/  @!P1 SEL R2, R2, R4, P0 ;  /* 0x0000000402029207 */ /* 0x000fe40000000000 */
[----:B------:R-:W-:-:S07]  /*3f20*/  @!P1 PRMT R3, R7, 0x7610, R3 ;  /* 0x0000761007039816 */ /* 0x000fce0000000003 */
.L_x_450:
[----:B------:R-:W-:Y:S05]  /*3f30*/  BSYNC.RECONVERGENT B0 ;  /* 0x0000000000007941 */ /* 0x000fea0003800200 */
.L_x_425:
[----:B------:R-:W4:Y:S02]  /*3f40*/  S2R R0, SR_TID.X ;  /* 0x0000000000007919 */ /* 0x000f240000002100 */
[----:B----4-:R-:W-:-:S13]  /*3f50*/  ISETP.NE.AND P0, PT, R0, RZ, PT ;  /* 0x000000ff0000720c */ /* 0x010fda0003f05270 */
[----:B------:R-:W-:Y:S05]  /*3f60*/  @P0 EXIT ;  /* 0x000000000000094d */ /* 0x000fea0003800000 */
[----:B01----:R-:W0:Y:S02]  /*3f70*/  LDC.64 R4, c[0x0][0x390] ;  /* 0x0000e400ff047b82 */ /* 0x003e240000000a00 */
[----:B0-----:R-:W-:Y:S04]  /*3f80*/  STG.E desc[UR8][R4.64], R2 ;  /* 0x0000000204007986 */ /* 0x001fe8000c101908 */
[----:B------:R-:W-:Y:S01]  /*3f90*/  STG.E.U16 desc[UR8][R4.64+0x4], R3 ;  /* 0x0000040304007986 */ /* 0x000fe2000c101508 */
[----:B------:R-:W-:Y:S05]  /*3fa0*/  EXIT ;  /* 0x000000000000794d */ /* 0x000fea0003800000 */
.L_x_486:
        /* <DEDUP_REMOVED lines=13> */
.L_x_502:


//--------------------- .text._ZN3cub18CUB_300001_SM_10006detail11EmptyKernelIvEEvv --------------------------
	.section	.text._ZN3cub18CUB_300001_SM_10006detail11EmptyKernelIvEEvv,"ax",@progbits
	.align	128
        .global         _ZN3cub18CUB_300001_SM_10006detail11EmptyKernelIvEEvv
        .type           _ZN3cub18CUB_300001_SM_10006detail11EmptyKernelIvEEvv,@function
        .size           _ZN3cub18CUB_300001_SM_10006detail11EmptyKernelIvEEvv,(.L_x_503 - _ZN3cub18CUB_300001_SM_10006detail11EmptyKernelIvEEvv)
        .other          _ZN3cub18CUB_300001_SM_10006detail11EmptyKernelIvEEvv,@"STO_CUDA_ENTRY STV_DEFAULT"
_ZN3cub18CUB_300001_SM_10006detail11EmptyKernelIvEEvv:
.text._ZN3cub18CUB_300001_SM_10006detail11EmptyKernelIvEEvv:
[----:B------:R-:W-:Y:S01]  /*0000*/  LDC R1, c[0x0][0x37c] ;  /* 0x0000df00ff017b82 */ /* 0x000fe20000000800 */
[----:B------:R-:W-:Y:S05]  /*0010*/  EXIT ;  /* 0x000000000000794d */ /* 0x000fea0003800000 */
.L_x_487:
        /* <DEDUP_REMOVED lines=14> */
.L_x_503:


//--------------------- .text._Z20random_sample_kernelPK6__halfPKjPjfi --------------------------
	.section	.text._Z20random_sample_kernelPK6__halfPKjPjfi,"ax",@progbits
	.align	128
.text._Z20random_sample_kernelPK6__halfPKjPjfi:
        .type           _Z20random_sample_kernelPK6__halfPKjPjfi,@function
        .size           _Z20random_sample_kernelPK6__halfPKjPjfi,(.L_x_492 - _Z20random_sample_kernelPK6__halfPKjPjfi)
        .other          _Z20random_sample_kernelPK6__halfPKjPjfi,@"STO_CUDA_ENTRY STV_DEFAULT"
_Z20random_sample_kernelPK6__halfPKjPjfi:
[----:B------:R-:W-:Y:S08]  /*0000*/  LDC R1, c[0x0][0x37c] ;  /* 0x0000df00ff017b82 */ /* 0x000ff00000000800 */
[----:B------:R-:W0:Y:S01]  /*0010*/  LDC.64 R4, c[0x0][0x398] ;  /* 0x0000e600ff047b82 */ /* 0x000e220000000a00 */
[----:B------:R-:W1:Y:S07]  /*0020*/  LDCU.64 UR4, c[0x0][0x358] ;  /* 0x00006b00ff0477ac */ /* 0x000e6e0008000a00 */
[----:B------:R-:W2:Y:S01]  /*0030*/  LDC.64 R2, c[0x0][0x380] ;  /* 0x0000e000ff027b82 */ /* 0x000ea20000000a00 */
[C---:B0-----:R-:W-:Y:S01]  /*0040*/  ISETP.GE.AND P0, PT, R5.reuse, 0x1, PT ;  /* 0x000000010500780c */ /* 0x041fe20003f06270 */
[----:B--2---:R-:W-:-:S05]  /*0050*/  IMAD.WIDE R2, R5, 0x2, R2 ;  /* 0x0000000205027825 */ /* 0x004fca00078e0202 */
[----:B-1----:R0:W5:Y:S07]  /*0060*/  LDG.E.U16.CONSTANT R0, desc[UR4][R2.64+-0x2] ;  /* 0xfffffe0402007981 */ /* 0x00216e000c1e9500 */
[----:B------:R-:W-:Y:S05]  /*0070*/  @!P0 EXIT ;  /* 0x000000000000894d */ /* 0x000fea0003800000 */
[----:B0-----:R-:W0:Y:S01]  /*0080*/  LDC.64 R2, c[0x0][0x380] ;  /* 0x0000e000ff027b82 */ /* 0x001e220000000a00 */
[----:B-----5:R-:W-:Y:S01]  /*0090*/  HADD2.F32 R5, -RZ, R0.H0_H0 ;  /* 0x20000000ff057230 */ /* 0x020fe20000004100 */
[----:B------:R-:W1:Y:S01]  /*00a0*/  LDCU UR6, c[0x0][0x39c] ;  /* 0x00007380ff0677ac */ /* 0x000e620008000800 */
[----:B0-----:R-:W2:Y:S03]  /*00b0*/  LDG.E.U16.CONSTANT R3, desc[UR4][R2.64] ;  /* 0x0000000402037981 */ /* 0x001ea6000c1e9500 */
[----:B------:R-:W-:Y:S01]  /*00c0*/  FMUL R5, R5, R4 ;  /* 0x0000000405057220 */ /* 0x000fe20000400000 */
[----:B------:R-:W-:-:S04]  /*00d0*/  HFMA2 R7, -RZ, RZ, 0, 0 ;  /* 0x00000000ff077431 */ /* 0x000fc800000001ff */
[----:B------:R-:W-:Y:S02]  /*00e0*/  F2FP.F16.F32.PACK_AB R0, RZ, R5 ;  /* 0x00000005ff00723e */ /* 0x000fe400000000ff */
[----:B------:R-:W0:Y:S03]  /*00f0*/  LDC.64 R4, c[0x0][0x380] ;  /* 0x0000e000ff047b82 */ /* 0x000e260000000a00 */
[----:B--2---:R-:W-:-:S13]  /*0100*/  HSETP2.GE.AND P0, PT, R3.H0_H0, R0.H0_H0, PT ;  /* 0x2000000003007234 */ /* 0x004fda0003f06800 */
[----:B01----:R-:W-:Y:S05]  /*0110*/  @P0 BRA `(.L_x_488) ;  /* 0x00000000001c0947 */ /* 0x003fea0003800000 */
.L_x_489:
[----:B------:R-:W-:-:S04]  /*0120*/  IADD3 R7, PT, PT, R7, 0x1, RZ ;  /* 0x0000000107077810 */ /* 0x000fc80007ffe0ff */
[----:B------:R-:W-:-:S13]  /*0130*/  ISETP.NE.AND P0, PT, R7, UR6, PT ;  /* 0x0000000607007c0c */ /* 0x000fda000bf05270 */
[----:B------:R-:W-:Y:S05]  /*0140*/  @!P0 EXIT ;  /* 0x000000000000894d */ /* 0x000fea0003800000 */
[----:B------:R-:W-:-:S06]  /*0150*/  IMAD.WIDE.U32 R2, R7, 0x2, R4 ;  /* 0x0000000207027825 */ /* 0x000fcc00078e0004 */
[----:B------:R-:W2:Y:S02]  /*0160*/  LDG.E.U16.CONSTANT R3, desc[UR4][R2.64] ;  /* 0x0000000402037981 */ /* 0x000ea4000c1e9500 */
[----:B--2---:R-:W-:-:S13]  /*0170*/  HSETP2.GE.AND P0, PT, R3.H0_H0, R0.H0_H0, PT ;  /* 0x2000000003007234 */ /* 0x004fda0003f06800 */
[----:B------:R-:W-:Y:S05]  /*0180*/  @!P0 BRA `(.L_x_489) ;  /* 0xfffffffc00e48947 */ /* 0x000fea000383ffff */
.L_x_488:
[----:B------:R-:W0:Y:S02]  /*0190*/  LDC.64 R2, c[0x0][0x388] ;  /* 0x0000e200ff027b82 */ /* 0x000e240000000a00 */
[----:B0-----:R-:W-:-:S06]  /*01a0*/  IMAD.WIDE.U32 R2, R7, 0x4, R2 ;  /* 0x0000000407027825 */ /* 0x001fcc00078e0002 */
[----:B------:R-:W2:Y:S01]  /*01b0*/  LDG.E.CONSTANT R3, desc[UR4][R2.64] ;  /* 0x0000000402037981 */ /* 0x000ea2000c1e9900 */
[----:B------:R-:W2:Y:S03]  /*01c0*/  LDC.64 R4, c[0x0][0x390] ;  /* 0x0000e400ff047b82 */ /* 0x000ea60000000a00 */
[----:B--2---:R-:W-:Y:S01]  /*01d0*/  STG.E desc[UR4][R4.64], R3 ;  /* 0x0000000304007986 */ /* 0x004fe2000c101904 */
[----:B------:R-:W-:Y:S05]  /*01e0*/  EXIT ;  /* 0x000000000000794d */ /* 0x000fea0003800000 */
.L_x_490:
        /* <DEDUP_REMOVED lines=9> */
.L_x_492:


//--------------------- .text._Z27partial_softmax_half_kernelP6__halfPKS_fi --------------------------
	.section	.text._Z27partial_softmax_half_kernelP6__halfPKS_fi,"ax",@progbits
	.align	128
.text._Z27partial_softmax_half_kernelP6__halfPKS_fi:
        .type           _Z27partial_softmax_half_kernelP6__halfPKS_fi,@function
        .size           _Z27partial_softmax_half_kernelP6__halfPKS_fi,(.L_x_493 - _Z27partial_softmax_half_kernelP6__halfPKS_fi)
        .other          _Z27partial_softmax_half_kernelP6__halfPKS_fi,@"STO_CUDA_ENTRY STV_DEFAULT"
_Z27partial_softmax_half_kernelP6__halfPKS_fi:
[----:B------:R-:W-:Y:S01]  /*0000*/  LDC R1, c[0x0][0x37c] ;  /* 0x0000df00ff017b82 */ /* 0x000fe20000000800 */
[----:B------:R-:W0:Y:S07]  /*0010*/  S2R R0, SR_TID.X ;  /* 0x0000000000007919 */ /* 0x000e2e0000002100 */
[----:B------:R-:W0:Y:S01]  /*0020*/  S2UR UR4, SR_CTAID.X ;  /* 0x00000000000479c3 */ /* 0x000e220000002500 */
[----:B------:R-:W1:Y:S07]  /*0030*/  LDCU UR5, c[0x0][0x394] ;  /* 0x00007280ff0577ac */ /* 0x000e6e0008000800 */
[----:B------:R-:W0:Y:S02]  /*0040*/  LDC R7, c[0x0][0x360] ;  /* 0x0000d800ff077b82 */ /* 0x000e240000000800 */
[----:B0-----:R-:W-:-:S05]  /*0050*/  IMAD R7, R7, UR4, R0 ;  /* 0x0000000407077c24 */ /* 0x001fca000f8e0200 */
[----:B-1----:R-:W-:-:S13]  /*0060*/  ISETP.GE.AND P0, PT, R7, UR5, PT ;  /* 0x0000000507007c0c */ /* 0x002fda000bf06270 */
[----:B------:R-:W-:Y:S05]  /*0070*/  @P0 EXIT ;  /* 0x000000000000094d */ /* 0x000fea0003800000 */
[----:B------:R-:W0:Y:S01]  /*0080*/  LDC.64 R2, c[0x0][0x380] ;  /* 0x0000e000ff027b82 */ /* 0x000e220000000a00 */
[----:B------:R-:W1:Y:S01]  /*0090*/  LDCU.64 UR4, c[0x0][0x358] ;  /* 0x00006b00ff0477ac */ /* 0x000e620008000a00 */
[----:B------:R-:W2:Y:S06]  /*00a0*/  LDCU UR6, c[0x0][0x390] ;  /* 0x00007200ff0677ac */ /* 0x000eac0008000800 */
[----:B------:R-:W3:Y:S01]  /*00b0*/  LDC.64 R4, c[0x0][0x388] ;  /* 0x0000e200ff047b82 */ /* 0x000ee20000000a00 */
[----:B0-----:R-:W-:-:S05]  /*00c0*/  IMAD.WIDE R2, R7, 0x2, R2 ;  /* 0x0000000207027825 */ /* 0x001fca00078e0202 */
[----:B-1----:R-:W4:Y:S04]  /*00d0*/  LDG.E.U16 R7, desc[UR4][R2.64] ;  /* 0x0000000402077981 */ /* 0x002f28000c1e1500 */
[----:B---3--:R-:W4:Y:S01]  /*00e0*/  LDG.E.U16.CONSTANT R4, desc[UR4][R4.64] ;  /* 0x0000000404047981 */ /* 0x008f22000c1e9500 */
[----:B--2---:R-:W-:-:S05]  /*00f0*/  F2FP.F16.F32.PACK_AB R0, RZ, UR6 ;  /* 0x00000006ff007c3e */ /* 0x004fca00080000ff */
[----:B------:R-:W-:-:S04]  /*0100*/  HADD2.F32 R0, -RZ, R0.H0_H0 ;  /* 0x20000000ff007230 */ /* 0x000fc80000004100 */
[----:B------:R-:W0:Y:S01]  /*0110*/  MUFU.RCP R6, R0 ;  /* 0x0000000000067308 */ /* 0x000e220000001000 */
[----:B----4-:R-:W-:-:S05]  /*0120*/  HADD2 R7, R7.H0_H0, -R4.H0_H0 ;  /* 0xa000000407077230 */ /* 0x010fca0000000800 */
[----:B------:R-:W-:-:S05]  /*0130*/  HADD2.F32 R7, -RZ, R7.H0_H0 ;  /* 0x20000007ff077230 */ /* 0x000fca0000004100 */
[----:B0-----:R-:W-:-:S05]  /*0140*/  FMUL R9, R7, R6 ;  /* 0x0000000607097220 */ /* 0x001fca0000400000 */
[----:B------:R-:W-:-:S05]  /*0150*/  F2FP.F16.F32.PACK_AB R5, RZ, R9 ;  /* 0x00000009ff05723e */ /* 0x000fca00000000ff */
[C---:B------:R-:W-:Y:S02]  /*0160*/  HSETP2.GEU.AND P1, PT, |R5|.reuse.H0_H0, 8.523464202880859375e-06, 8.523464202880859375e-06, PT ;  /* 0x008f008f05007434 */ /* 0x040fe40003f2ea00 */
[----:B------:R-:W-:-:S05]  /*0170*/  HSETP2.GT.AND P0, PT, |R5|.H0_H0, RZ.H0_H0, PT ;  /* 0x200000ff05007234 */ /* 0x000fca0003f04a00 */
[----:B------:R-:W-:-:S13]  /*0180*/  PLOP3.LUT P0, PT, P1, P0, PT, 0xf2, 0x2f ;  /* 0x00000000002f781c */ /* 0x000fda0000f01e72 */
[----:B------:R-:W-:-:S04]  /*0190*/  @!P0 FFMA R7, -R0, R9, R7 ;  /* 0x0000000900078223 */ /* 0x000fc80000000107 */
[----:B------:R-:W-:-:S05]  /*01a0*/  @!P0 FFMA R7, R6, R7, R9 ;  /* 0x0000000706078223 */ /* 0x000fca0000000009 */
[----:B------:R-:W-:-:S05]  /*01b0*/  @!P0 F2FP.F16.F32.PACK_AB R5, RZ, R7 ;  /* 0x00000007ff05823e */ /* 0x000fca00000000ff */
[----:B------:R-:W-:-:S05]  /*01c0*/  HADD2.F32 R0, -RZ, R5.H0_H0 ;  /* 0x20000005ff007230 */ /* 0x000fca0000004100 */
[----:B------:R-:W-:-:S06]  /*01d0*/  FFMA R0, R0, 1.4426950216293334961, -RZ ;  /* 0x3fb8aa3b00007823 */ /* 0x000fcc00000008ff */
[----:B------:R-:W0:Y:S01]  /*01e0*/  MUFU.EX2 R0, R0 ;  /* 0x0000000000007308 */ /* 0x000e220000000800 */
[----:B------:R-:W-:-:S05]  /*01f0*/  HSETP2.EQ.AND P1, P0, R5.H0_H0, 0.0226898193359375, 0.007297515869140625, PT ;  /* 0x25cf1f7905007434 */ /* 0x000fca0003822800 */
[----:B------:R-:W-:Y:S02]  /*0200*/  SEL R7, RZ, 0x3c00, !P1 ;  /* 0x00003c00ff077807 */ /* 0x000fe40004800000 */
[----:B------:R-:W-:Y:S02]  /*0210*/  HSETP2.EQ.AND P1, P2, R5.H0_H0, -2.966796875, -2.615234375, PT ;  /* 0xc1efc13b05007434 */ /* 0x000fe40003a22800 */
[----:B------:R-:W-:Y:S02]  /*0220*/  SEL R5, RZ, 0x3c00, !P0 ;  /* 0x00003c00ff057807 */ /* 0x000fe40004000000 */
[----:B0-----:R-:W-:-:S05]  /*0230*/  F2FP.F16.F32.PACK_AB R4, RZ, R0 ;  /* 0x00000000ff04723e */ /* 0x001fca00000000ff */
[----:B------:R-:W-:Y:S01]  /*0240*/  HFMA2 R4, R7.H0_H0, -0.0009765625, -0.0009765625, R4.H0_H0 ;  /* 0x9400940007047831 */ /* 0x000fe20000040804 */
[----:B------:R-:W-:-:S03]  /*0250*/  SEL R7, RZ, 0x3c00, !P1 ;  /* 0x00003c00ff077807 */ /* 0x000fc60004800000 */
[----:B------:R-:W-:Y:S01]  /*0260*/  HFMA2 R4, R5.H0_H0, -0.0009765625, -0.0009765625, R4.H0_H0 ;  /* 0x9400940005047831 */ /* 0x000fe20000040804 */
[----:B------:R-:W-:-:S03]  /*0270*/  SEL R5, RZ, 0x3c00, !P2 ;  /* 0x00003c00ff057807 */ /* 0x000fc60005000000 */
[----:B------:R-:W-:-:S04]  /*0280*/  HFMA2 R4, R7.H0_H0, 6.103515625e-05, 6.103515625e-05, R4.H0_H0 ;  /* 0x0400040007047831 */ /* 0x000fc80000040804 */
[----:B------:R-:W-:-:S05]  /*0290*/  HFMA2 R4, R5.H0_H0, 3.0517578125e-05, 3.0517578125e-05, R4.H0_H0 ;  /* 0x0200020005047831 */ /* 0x000fca0000040804 */
[----:B------:R-:W-:Y:S01]  /*02a0*/  STG.E.U16 desc[UR4][R2.64], R4 ;  /* 0x0000000402007986 */ /* 0x000fe2000c101504 */
[----:B------:R-:W-:Y:S05]  /*02b0*/  EXIT ;  /* 0x000000000000794d */ /* 0x000fea0003800000 */
.L_x_491:
        /* <DEDUP_REMOVED lines=12> */
.L_x_493:


//--------------------- .nv.shared._ZN3cub18CUB_300001_SM_10006detail10radix_sort29DeviceRadixSortOnesweepKernelINS1_5radix10policy_hubI6__halfjjE10Policy1000ELNS0_9SortOrderE1ES6_jjiiNS1_21identity_decomposer_tEEEvPT5_SC_PT3_PKSD_PT1_PKSH_PT2_PKSL_T4_iiT6_ --------------------------
	.section	.nv.shared._ZN3cub18CUB_300001_SM_10006detail10radix_sort29DeviceRadixSortOnesweepKernelINS1_5radix10policy_hubI6__halfjjE10Policy1000ELNS0_9SortOrderE1ES6_jjiiNS1_21identity_decomposer_tEEEvPT5_SC_PT3_PKSD_PT1_PKSH_PT2_PKSL_T4_iiT6_,"aw",@nobits
	.sectionflags	@""
	.align	16
.nv.shared._ZN3cub18CUB_300001_SM_10006detail10radix_sort29DeviceRadixSortOnesweepKernelINS1_5radix10policy_hubI6__halfjjE10Policy1000ELNS0_9SortOrderE1ES6_jjiiNS1_21identity_decomposer_tEEEvPT5_SC_PT3_PKSD_PT1_PKSH_PT2_PKSL_T4_iiT6_:
	.zero		36864


//--------------------- .nv.shared.reserved.0     --------------------------
	.section	.nv.shared.reserved.0,"aw",@nobits
	.weak		__nv_reservedSMEM_offset_0_alias
	.size		__nv_reservedSMEM_offset_0_alias, 0, 64
	.other		__nv_reservedSMEM_offset_0_alias,@"STO_CUDA_RESERVED_SHARED STV_DEFAULT"
__nv_reservedSMEM_offset_0_alias:
	.zero		0
	.zero		64


//--------------------- .nv.global                --------------------------
	.section	.nv.global,"aw",@nobits
.nv.global:
	.type		_ZN34_INTERNAL_2345c771_4_k_cu_d160fa6c4cuda3std3__436_GLOBAL__N__2345c771_4_k_cu_d160fa6c6ignoreE,@object
	.size		_ZN34_INTERNAL_2345c771_4_k_cu_d160fa6c4cuda3std3__436_GLOBAL__N__2345c771_4_k_cu_d160fa6c6ignoreE,(_ZN34_INTERNAL_2345c771_4_k_cu_d160fa6c4cuda3std6ranges3__45__cpo5cdataE - _ZN34_INTERNAL_2345c771_4_k_cu_d160fa6c4cuda3std3__436_GLOBAL__N__2345c771_4_k_cu_d160fa6c6ignoreE)
_ZN34_INTERNAL_2345c771_4_k_cu_d160fa6c4cuda3std3__436_GLOBAL__N__2345c771_4_k_cu_d160fa6c6ignoreE:
	.zero		1
	.type		_ZN34_INTERNAL_2345c771_4_k_cu_d160fa6c4cuda3std6ranges3__45__cpo5cdataE,@object
	.size		_ZN34_INTERNAL_2345c771_4_k_cu_d160fa6c4cuda3std6ranges3__45__cpo5cdataE,(_ZN34_INTERNAL_2345c771_4_k_cu_d160fa6c4cuda3std3__45__cpo5beginE - _ZN34_INTERNAL_2345c771_4_k_cu_d160fa6c4cuda3std6ranges3__45__cpo5cdataE)
_ZN34_INTERNAL_2345c771_4_k_cu_d160fa6c4cuda3std6ranges3__45__cpo5cdataE:
	.zero		1
	.type		_ZN34_INTERNAL_2345c771_4_k_cu_d160fa6c4cuda3std3__45__cpo5beginE,@object
	.size		_ZN34_INTERNAL_2345c771_4_k_cu_d160fa6c4cuda3std3__45__cpo5beginE,(_ZN34_INTERNAL_2345c771_4_k_cu_d160fa6c4cuda3std6ranges3__45__cpo3endE - _ZN34_INTERNAL_2345c771_4_k_cu_d160fa6c4cuda3std3__45__cpo5beginE)
_ZN34_INTERNAL_2345c771_4_k_cu_d160fa6c4cuda3std3__45__cpo5beginE:
	.zero		1
	.type		_ZN34_INTERNAL_2345c771_4_k_cu_d160fa6c4cuda3std6ranges3__45__cpo3endE,@object
	.size		_ZN34_INTERNAL_2345c771_4_k_cu_d160fa6c4cuda3std6ranges3__45__cpo3endE,(_ZN34_INTERNAL_2345c771_4_k_cu_d160fa6c4cuda3std3__47nulloptE - _ZN34_INTERNAL_2345c771_4_k_cu_d160fa6c4cuda3std6ranges3__45__cpo3endE)
_ZN34_INTERNAL_2345c771_4_k_cu_d160fa6c4cuda3std6ranges3__45__cpo3endE:
	.zero		1
	.type		_ZN34_INTERNAL_2345c771_4_k_cu_d160fa6c4cuda3std3__47nulloptE,@object
	.size		_ZN34_INTERNAL_2345c771_4_k_cu_d160fa6c4cuda3std3__47nulloptE,(_ZN34_INTERNAL_2345c771_4_k_cu_d160fa6c6thrust24THRUST_300001_SM_1000_NS6system6detail10sequential3seqE - _ZN34_INTERNAL_2345c771_4_k_cu_d160fa6c4cuda3std3__47nulloptE)
_ZN34_INTERNAL_2345c771_4_k_cu_d160fa6c4cuda3std3__47nulloptE:
	.zero		1
	.type		_ZN34_INTERNAL_2345c771_4_k_cu_d160fa6c6thrust24THRUST_300001_SM_1000_NS6system6detail10sequential3seqE,@object
	.size		_ZN34_INTERNAL_2345c771_4_k_cu_d160fa6c6thrust24THRUST_300001_SM_1000_NS6system6detail10sequential3seqE,(_ZN34_INTERNAL_2345c771_4_k_cu_d160fa6c4cuda3std3__45__cpo6rbeginE - _ZN34_INTERNAL_2345c771_4_k_cu_d160fa6c6thrust24THRUST_300001_SM_1000_NS6system6detail10sequential3seqE)
_ZN34_INTERNAL_2345c771_4_k_cu_d160fa6c6thrust24THRUST_300001_SM_1000_NS6system6detail10sequential3seqE:
	.zero		1
	.type		_ZN34_INTERNAL_2345c771_4_k_cu_d160fa6c4cuda3std3__45__cpo6rbeginE,@object
	.size		_ZN34_INTERNAL_2345c771_4_k_cu_d160fa6c4cuda3std3__45__cpo6rbeginE,(_ZN34_INTERNAL_2345c771_4_k_cu_d160fa6c4cuda3std6ranges3__45__cpo9iter_swapE - _ZN34_INTERNAL_2345c771_4_k_cu_d160fa6c4cuda3std3__45__cpo6rbeginE)
_ZN34_INTERNAL_2345c771_4_k_cu_d160fa6c4cuda3std3__45__cpo6rbeginE:
	.zero		1
	.type		_ZN34_INTERNAL_2345c771_4_k_cu_d160fa6c4cuda3std6ranges3__45__cpo9iter_swapE,@object
	.size		_ZN34_INTERNAL_2345c771_4_k_cu_d160fa6c4cuda3std6ranges3__45__cpo9iter_swapE,(_ZN34_INTERNAL_2345c771_4_k_cu_d160fa6c4cuda3std3__48in_placeE - _ZN34_INTERNAL_2345c771_4_k_cu_d160fa6c4cuda3std6ranges3__45__cpo9iter_swapE)
_ZN34_INTERNAL_2345c771_4_k_cu_d160fa6c4cuda3std6ranges3__45__cpo9iter_swapE:
	.zero		1
	.type		_ZN34_INTERNAL_2345c771_4_k_cu_d160fa6c4cuda3std3__48in_placeE,@object
	.size		_ZN34_INTERNAL_2345c771_4_k_cu_d160fa6c4cuda3std3__48in_placeE,(_ZN34_INTERNAL_2345c771_4_k_cu_d160fa6c4cuda3std6ranges3__45__cpo5ssizeE - _ZN34_INTERNAL_2345c771_4_k_cu_d160fa6c4cuda3std3__48in_placeE)
_ZN34_INTERNAL_2345c771_4_k_cu_d160fa6c4cuda3std3__48in_placeE:
	.zero		1
	.type		_ZN34_INTERNAL_2345c771_4_k_cu_d160fa6c4cuda3std6ranges3__45__cpo5ssizeE,@object
	.size		_ZN34_INTERNAL_2345c771_4_k_cu_d160fa6c4cuda3std6ranges3__45__cpo5ssizeE,(_ZN34_INTERNAL_2345c771_4_k_cu_d160fa6c4cuda3std3__45__cpo6cbeginE - _ZN34_INTERNAL_2345c771_4_k_cu_d160fa6c4cuda3std6ranges3__45__cpo5ssizeE)
_ZN34_INTERNAL_2345c771_4_k_cu_d160fa6c4cuda3std6ranges3__45__cpo5ssizeE:
	.zero		1
	.type		_ZN34_INTERNAL_2345c771_4_k_cu_d160fa6c4cuda3std3__45__cpo6cbeginE,@object
	.size		_ZN34_INTERNAL_2345c771_4_k_cu_d160fa6c4cuda3std3__45__cpo6cbeginE,(_ZN34_INTERNAL_2345c771_4_k_cu_d160fa6c4cuda3std6ranges3__45__cpo4cendE - _ZN34_INTERNAL_2345c771_4_k_cu_d160fa6c4cuda3std3__45__cpo6cbeginE)
_ZN34_INTERNAL_2345c771_4_k_cu_d160fa6c4cuda3std3__45__cpo6cbeginE:
	.zero		1
	.type		_ZN34_INTERNAL_2345c771_4_k_cu_d160fa6c4cuda3std6ranges3__45__cpo4cendE,@object
	.size		_ZN34_INTERNAL_2345c771_4_k_cu_d160fa6c4cuda3std6ranges3__45__cpo4cendE,(_ZN34_INTERNAL_2345c771_4_k_cu_d160fa6c4cuda3std3__45__cpo7crbeginE - _ZN34_INTERNAL_2345c771_4_k_cu_d160fa6c4cuda3std6ranges3__45__cpo4cendE)
_ZN34_INTERNAL_2345c771_4_k_cu_d160fa6c4cuda3std6ranges3__45__cpo4cendE:
	.zero		1
	.type		_ZN34_INTERNAL_2345c771_4_k_cu_d160fa6c4cuda3std3__45__cpo7crbeginE,@object
	.size		_ZN34_INTERNAL_2345c771_4_k_cu_d160fa6c4cuda3std3__45__cpo7crbeginE,(_ZN34_INTERNAL_2345c771_4_k_cu_d160fa6c4cuda3std6ranges3__45__cpo4prevE - _ZN34_INTERNAL_2345c771_4_k_cu_d160fa6c4cuda3std3__45__cpo7crbeginE)
_ZN34_INTERNAL_2345c771_4_k_cu_d160fa6c4cuda3std3__45__cpo7crbeginE:
	.zero		1
	.type		_ZN34_INTERNAL_2345c771_4_k_cu_d160fa6c4cuda3std6ranges3__45__cpo4prevE,@object
	.size		_ZN34_INTERNAL_2345c771_4_k_cu_d160fa6c4cuda3std6ranges3__45__cpo4prevE,(_ZN34_INTERNAL_2345c771_4_k_cu_d160fa6c4cuda3std6ranges3__45__cpo9iter_moveE - _ZN34_INTERNAL_2345c771_4_k_cu_d160fa6c4cuda3std6ranges3__45__cpo4prevE)
_ZN34_INTERNAL_2345c771_4_k_cu_d160fa6c4cuda3std6ranges3__45__cpo4prevE:
	.zero		1
	.type		_ZN34_INTERNAL_2345c771_4_k_cu_d160fa6c4cuda3std6ranges3__45__cpo9iter_moveE,@object
	.size		_ZN34_INTERNAL_2345c771_4_k_cu_d160fa6c4cuda3std6ranges3__45__cpo9iter_moveE,(_ZN34_INTERNAL_2345c771_4_k_cu_d160fa6c4cuda3std3__420unreachable_sentinelE - _ZN34_INTERNAL_2345c771_4_k_cu_d160fa6c4cuda3std6ranges3__45__cpo9iter_moveE)
_ZN34_INTERNAL_2345c771_4_k_cu_d160fa6c4cuda3std6ranges3__45__cpo9iter_moveE:
	.zero		1
	.type		_ZN34_INTERNAL_2345c771_4_k_cu_d160fa6c4cuda3std3__420unreachable_sentinelE,@object
	.size		_ZN34_INTERNAL_2345c771_4_k_cu_d160fa6c4cuda3std3__420unreachable_sentinelE,(_ZN34_INTERNAL_2345c771_4_k_cu_d160fa6c4cuda3std6ranges3__45__cpo8distanceE - _ZN34_INTERNAL_2345c771_4_k_cu_d160fa6c4cuda3std3__420unreachable_sentinelE)
_ZN34_INTERNAL_2345c771_4_k_cu_d160fa6c4cuda3std3__420unreachable_sentinelE:
	.zero		1
	.type		_ZN34_INTERNAL_2345c771_4_k_cu_d160fa6c4cuda3std6ranges3__45__cpo8distanceE,@object
	.size		_ZN34_INTERNAL_2345c771_4_k_cu_d160fa6c4cuda3std6ranges3__45__cpo8distanceE,(_ZN34_INTERNAL_2345c771_4_k_cu_d160fa6c4cuda3std3__45__cpo4cendE - _ZN34_INTERNAL_2345c771_4_k_cu_d160fa6c4cuda3std6ranges3__45__cpo8distanceE)
_ZN34_INTERNAL_2345c771_4_k_cu_d160fa6c4cuda3std6ranges3__45__cpo8distanceE:
	.zero		1
	.type		_ZN34_INTERNAL_2345c771_4_k_cu_d160fa6c4cuda3std3__45__cpo4cendE,@object
	.size		_ZN34_INTERNAL_2345c771_4_k_cu_d160fa6c4cuda3std3__45__cpo4cendE,(_ZN34_INTERNAL_2345c771_4_k_cu_d160fa6c4cuda3std6ranges3__45__cpo7advanceE - _ZN34_INTERNAL_2345c771_4_k_cu_d160fa6c4cuda3std3__45__cpo4cendE)
_ZN34_INTERNAL_2345c771_4_k_cu_d160fa6c4cuda3std3__45__cpo4cendE:
	.zero		1
	.type		_ZN34_INTERNAL_2345c771_4_k_cu_d160fa6c4cuda3std6ranges3__45__cpo7advanceE,@object
	.size		_ZN34_INTERNAL_2345c771_4_k_cu_d160fa6c4cuda3std6ranges3__45__cpo7advanceE,(_ZN34_INTERNAL_2345c771_4_k_cu_d160fa6c4cuda3std3__45__cpo5crendE - _ZN34_INTERNAL_2345c771_4_k_cu_d160fa6c4cuda3std6ranges3__45__cpo7advanceE)
_ZN34_INTERNAL_2345c771_4_k_cu_d160fa6c4cuda3std6ranges3__45__cpo7advanceE:
	.zero		1
	.type		_ZN34_INTERNAL_2345c771_4_k_cu_d160fa6c4cuda3std3__45__cpo5crendE,@object
	.size		_ZN34_INTERNAL_2345c771_4_k_cu_d160fa6c4cuda3std3__45__cpo5crendE,(_ZN34_INTERNAL_2345c771_4_k_cu_d160fa6c4cuda3std6ranges3__45__cpo4dataE - _ZN34_INTERNAL_2345c771_4_k_cu_d160fa6c4cuda3std3__45__cpo5crendE)
_ZN34_INTERNAL_2345c771_4_k_cu_d160fa6c4cuda3std3__45__cpo5crendE:
	.zero		1
	.type		_ZN34_INTERNAL_2345c771_4_k_cu_d160fa6c4cuda3std6ranges3__45__cpo4dataE,@object
	.size		_ZN34_INTERNAL_2345c771_4_k_cu_d160fa6c4cuda3std6ranges3__45__cpo4dataE,(_ZN34_INTERNAL_2345c771_4_k_cu_d160fa6c4cuda3std6ranges3__45__cpo5beginE - _ZN34_INTERNAL_2345c771_4_k_cu_d160fa6c4cuda3std6ranges3__45__cpo4dataE)
_ZN34_INTERNAL_2345c771_4_k_cu_d160fa6c4cuda3std6ranges3__45__cpo4dataE:
	.zero		1
	.type		_ZN34_INTERNAL_2345c771_4_k_cu_d160fa6c4cuda3std6ranges3__45__cpo5beginE,@object
	.size		_ZN34_INTERNAL_2345c771_4_k_cu_d160fa6c4cuda3std6ranges3__45__cpo5beginE,(_ZN34_INTERNAL_2345c771_4_k_cu_d160fa6c4cuda3std3__419piecewise_constructE - _ZN34_INTERNAL_2345c771_4_k_cu_d160fa6c4cuda3std6ranges3__45__cpo5beginE)
_ZN34_INTERNAL_2345c771_4_k_cu_d160fa6c4cuda3std6ranges3__45__cpo5beginE:
	.zero		1
	.type		_ZN34_INTERNAL_2345c771_4_k_cu_d160fa6c4cuda3std3__419piecewise_constructE,@object
	.size		_ZN34_INTERNAL_2345c771_4_k_cu_d160fa6c4cuda3std3__419piecewise_constructE,(_ZN34_INTERNAL_2345c771_4_k_cu_d160fa6c4cuda3std6ranges3__45__cpo4sizeE - _ZN34_INTERNAL_2345c771_4_k_cu_d160fa6c4cuda3std3__419piecewise_constructE)
_ZN34_INTERNAL_2345c771_4_k_cu_d160fa6c4cuda3std3__419piecewise_constructE:
	.zero		1
	.type		_ZN34_INTERNAL_2345c771_4_k_cu_d160fa6c4cuda3std6ranges3__45__cpo4sizeE,@object
	.size		_ZN34_INTERNAL_2345c771_4_k_cu_d160fa6c4cuda3std6ranges3__45__cpo4sizeE,(_ZN34_INTERNAL_2345c771_4_k_cu_d160fa6c4cuda3std3__45__cpo3endE - _ZN34_INTERNAL_2345c771_4_k_cu_d160fa6c4cuda3std6ranges3__45__cpo4sizeE)
_ZN34_INTERNAL_2345c771_4_k_cu_d160fa6c4cuda3std6ranges3__45__cpo4sizeE:
	.zero		1
	.type		_ZN34_INTERNAL_2345c771_4_k_cu_d160fa6c4cuda3std3__45__cpo3endE,@object
	.size		_ZN34_INTERNAL_2345c771_4_k_cu_d160fa6c4cuda3std3__45__cpo3endE,(_ZN34_INTERNAL_2345c771_4_k_cu_d160fa6c4cuda3std6ranges3__45__cpo6cbeginE - _ZN34_INTERNAL_2345c771_4_k_cu_d160fa6c4cuda3std3__45__cpo3endE)
_ZN34_INTERNAL_2345c771_4_k_cu_d160fa6c4cuda3std3__45__cpo3endE:
	.zero		1
	.type		_ZN34_INTERNAL_2345c771_4_k_cu_d160fa6c4cuda3std6ranges3__45__cpo6cbeginE,@object
	.size		_ZN34_INTERNAL_2345c771_4_k_cu_d160fa6c4cuda3std6ranges3__45__cpo6cbeginE,(_ZN34_INTERNAL_2345c771_4_k_cu_d160fa6c4cuda3std3__45__cpo4rendE - _ZN34_INTERNAL_2345c771_4_k_cu_d160fa6c4cuda3std6ranges3__45__cpo6cbeginE)
_ZN34_INTERNAL_2345c771_4_k_cu_d160fa6c4cuda3std6ranges3__45__cpo6cbeginE:
	.zero		1
	.type		_ZN34_INTERNAL_2345c771_4_k_cu_d160fa6c4cuda3std3__45__cpo4rendE,@object
	.size		_ZN34_INTERNAL_2345c771_4_k_cu_d160fa6c4cuda3std3__45__cpo4rendE,(_ZN34_INTERNAL_2345c771_4_k_cu_d160fa6c4cuda3std6ranges3__45__cpo4nextE - _ZN34_INTERNAL_2345c771_4_k_cu_d160fa6c4cuda3std3__45__cpo4rendE)
_ZN34_INTERNAL_2345c771_4_k_cu_d160fa6c4cuda3std3__45__cpo4rendE:
	.zero		1
	.type		_ZN34_INTERNAL_2345c771_4_k_cu_d160fa6c4cuda3std6ranges3__45__cpo4nextE,@object
	.size		_ZN34_INTERNAL_2345c771_4_k_cu_d160fa6c4cuda3std6ranges3__45__cpo4nextE,(_ZN34_INTERNAL_2345c771_4_k_cu_d160fa6c4cuda3std6ranges3__45__cpo4swapE - _ZN34_INTERNAL_2345c771_4_k_cu_d160fa6c4cuda3std6ranges3__45__cpo4nextE)
_ZN34_INTERNAL_2345c771_4_k_cu_d160fa6c4cuda3std6ranges3__45__cpo4nextE:
	.zero		1
	.type		_ZN34_INTERNAL_2345c771_4_k_cu_d160fa6c4cuda3std6ranges3__45__cpo4swapE,@object
	.size		_ZN34_INTERNAL_2345c771_4_k_cu_d160fa6c4cuda3std6ranges3__45__cpo4swapE,(.L_13 - _ZN34_INTERNAL_2345c771_4_k_cu_d160fa6c4cuda3std6ranges3__45__cpo4swapE)
_ZN34_INTERNAL_2345c771_4_k_cu_d160fa6c4cuda3std6ranges3__45__cpo4swapE:
	.zero		1
.L_13:


//--------------------- .nv.shared._ZN3cub18CUB_300001_SM_10006detail10radix_sort33DeviceRadixSortExclusiveSumKernelINS1_5radix10policy_hubI6__halfjjE10Policy1000EjEEvPT0_ --------------------------
	.section	.nv.shared._ZN3cub18CUB_300001_SM_10006detail10radix_sort33DeviceRadixSortExclusiveSumKernelINS1_5radix10policy_hubI6__halfjjE10Policy1000EjEEvPT0_,"aw",@nobits
	.sectionflags	@""
	.align	16
.nv.shared._ZN3cub18CUB_300001_SM_10006detail10radix_sort33DeviceRadixSortExclusiveSumKernelINS1_5radix10policy_hubI6__halfjjE10Policy1000EjEEvPT0_:
	.zero		2208


//--------------------- .nv.shared._ZN3cub18CUB_300001_SM_10006detail10radix_sort30DeviceRadixSortHistogramKernelINS1_5radix10policy_hubI6__halfjjE10Policy1000ELNS0_9SortOrderE1ES6_jNS1_21identity_decomposer_tEEEvPT2_PKT1_SB_iiT3_ --------------------------
	.section	.nv.shared._ZN3cub18CUB_300001_SM_10006detail10radix_sort30DeviceRadixSortHistogramKernelINS1_5radix10policy_hubI6__halfjjE10Policy1000ELNS0_9SortOrderE1ES6_jNS1_21identity_decomposer_tEEEvPT2_PKT1_SB_iiT3_,"aw",@nobits
	.sectionflags	@""
	.align	4
.nv.shared._ZN3cub18CUB_300001_SM_10006detail10radix_sort30DeviceRadixSortHistogramKernelINS1_5radix10policy_hubI6__halfjjE10Policy1000ELNS0_9SortOrderE1ES6_jNS1_21identity_decomposer_tEEEvPT2_PKT1_SB_iiT3_:
	.zero		3072


//--------------------- .nv.shared._ZN3cub18CUB_300001_SM_10006detail10radix_sort31DeviceRadixSortSingleTileKernelINS1_5radix10policy_hubI6__halfjjE10Policy1000ELNS0_9SortOrderE1ES6_jjNS1_21identity_decomposer_tEEEvPKT1_PSB_PKT2_PSF_T3_iiT4_ --------------------------
	.section	.nv.shared._ZN3cub18CUB_300001_SM_10006detail10radix_sort31DeviceRadixSortSingleTileKernelINS1_5radix10policy_hubI6__halfjjE10Policy1000ELNS0_9SortOrderE1ES6_jjNS1_21identity_decomposer_tEEEvPKT1_PSB_PKT2_PSF_T3_iiT4_,"aw",@nobits
	.sectionflags	@""
	.align	16
.nv.shared._ZN3cub18CUB_300001_SM_10006detail10radix_sort31DeviceRadixSortSingleTileKernelINS1_5radix10policy_hubI6__halfjjE10Policy1000ELNS0_9SortOrderE1ES6_jjNS1_21identity_decomposer_tEEEvPKT1_PSB_PKT2_PSF_T3_iiT4_:
	.zero		34880


//--------------------- .nv.shared._ZN3cub18CUB_300001_SM_10006detail4scan16DeviceScanKernelINS2_10policy_hubI6__halfS5_S5_jN4cuda3std3__44plusIvEEE10Policy1000EPS5_SD_NS0_13ScanTileStateIS5_Lb1EEESA_NS0_8NullTypeEjS5_Lb0ESG_EEvT0_T1_T2_iT3_T4_T5_ --------------------------
	.section	.nv.shared._ZN3cub18CUB_300001_SM_10006detail4scan16DeviceScanKernelINS2_10policy_hubI6__halfS5_S5_jN4cuda3std3__44plusIvEEE10Policy1000EPS5_SD_NS0_13ScanTileStateIS5_Lb1EEESA_NS0_8NullTypeEjS5_Lb0ESG_EEvT0_T1_T2_iT3_T4_T5_,"aw",@nobits
	.sectionflags	@""
	.align	16
.nv.shared._ZN3cub18CUB_300001_SM_10006detail4scan16DeviceScanKernelINS2_10policy_hubI6__halfS5_S5_jN4cuda3std3__44plusIvEEE10Policy1000EPS5_SD_NS0_13ScanTileStateIS5_Lb1EEESA_NS0_8NullTypeEjS5_Lb0ESG_EEvT0_T1_T2_iT3_T4_T5_:
	.zero		27664


//--------------------- .nv.shared._ZN3cub18CUB_300001_SM_10006detail6reduce28DeviceReduceSingleTileKernelINS2_10policy_hubINS0_12KeyValuePairIi6__halfEEiNS0_6ArgMaxEE10Policy1000EPS7_SB_iS8_NS2_20empty_problem_init_tIS7_EES7_N4cuda3std3__410__identityEEEvT0_T1_T2_T3_T4_T6_ --------------------------
	.section	.nv.shared._ZN3cub18CUB_300001_SM_10006detail6reduce28DeviceReduceSingleTileKernelINS2_10policy_hubINS0_12KeyValuePairIi6__halfEEiNS0_6ArgMaxEE10Policy1000EPS7_SB_iS8_NS2_20empty_problem_init_tIS7_EES7_N4cuda3std3__410__identityEEEvT0_T1_T2_T3_T4_T6_,"aw",@nobits
	.sectionflags	@""
	.align	4
.nv.shared._ZN3cub18CUB_300001_SM_10006detail6reduce28DeviceReduceSingleTileKernelINS2_10policy_hubINS0_12KeyValuePairIi6__halfEEiNS0_6ArgMaxEE10Policy1000EPS7_SB_iS8_NS2_20empty_problem_init_tIS7_EES7_N4cuda3std3__410__identityEEEvT0_T1_T2_T3_T4_T6_:
	.zero		1104


//--------------------- .nv.shared._ZN3cub18CUB_300001_SM_10006detail6reduce18DeviceReduceKernelINS2_10policy_hubINS0_12KeyValuePairIi6__halfEEiNS0_6ArgMaxEE10Policy1000ENS0_21ArgIndexInputIteratorIPKS6_iS6_EEiS8_S7_N4cuda3std3__410__identityEEEvT0_PT3_T1_NS0_13GridEvenShareISM_EET2_T4_ --------------------------
	.section	.nv.shared._ZN3cub18CUB_300001_SM_10006detail6reduce18DeviceReduceKernelINS2_10policy_hubINS0_12KeyValuePairIi6__halfEEiNS0_6ArgMaxEE10Policy1000ENS0_21ArgIndexInputIteratorIPKS6_iS6_EEiS8_S7_N4cuda3std3__410__identityEEEvT0_PT3_T1_NS0_13GridEvenShareISM_EET2_T4_,"aw",@nobits
	.sectionflags	@""
	.align	4
.nv.shared._ZN3cub18CUB_300001_SM_10006detail6reduce18DeviceReduceKernelINS2_10policy_hubINS0_12KeyValuePairIi6__halfEEiNS0_6ArgMaxEE10Policy1000ENS0_21ArgIndexInputIteratorIPKS6_iS6_EEiS8_S7_N4cuda3std3__410__identityEEEvT0_PT3_T1_NS0_13GridEvenShareISM_EET2_T4_:
	.zero		1104


//--------------------- .nv.shared._ZN3cub18CUB_300001_SM_10006detail6reduce28DeviceReduceSingleTileKernelINS2_10policy_hubINS0_12KeyValuePairIi6__halfEEiNS0_6ArgMaxEE10Policy1000ENS0_21ArgIndexInputIteratorIPKS6_iS6_EEPS7_iS8_NS2_20empty_problem_init_tIS7_EES7_N4cuda3std3__410__identityEEEvT0_T1_T2_T3_T4_T6_ --------------------------
	.section	.nv.shared._ZN3cub18CUB_300001_SM_10006detail6reduce28DeviceReduceSingleTileKernelINS2_10policy_hubINS0_12KeyValuePairIi6__halfEEiNS0_6ArgMaxEE10Policy1000ENS0_21ArgIndexInputIteratorIPKS6_iS6_EEPS7_iS8_NS2_20empty_problem_init_tIS7_EES7_N4cuda3std3__410__identityEEEvT0_T1_T2_T3_T4_T6_,"aw",@nobits
	.sectionflags	@""
	.align	4
.nv.shared._ZN3cub18CUB_300001_SM_10006detail6reduce28DeviceReduceSingleTileKernelINS2_10policy_hubINS0_12KeyValuePairIi6__halfEEiNS0_6ArgMaxEE10Policy1000ENS0_21ArgIndexInputIteratorIPKS6_iS6_EEPS7_iS8_NS2_20empty_problem_init_tIS7_EES7_N4cuda3std3__410__identityEEEvT0_T1_T2_T3_T4_T6_:
	.zero		1104


//--------------------- .nv.constant0._ZN3cub18CUB_300001_SM_10006detail10radix_sort29DeviceRadixSortOnesweepKernelINS1_5radix10policy_hubI6__halfjjE10Policy1000ELNS0_9SortOrderE1ES6_jjiiNS1_21identity_decomposer_tEEEvPT5_SC_PT3_PKSD_PT1_PKSH_PT2_PKSL_T4_iiT6_ --------------------------
	.section	.nv.constant0._ZN3cub18CUB_300001_SM_10006detail10radix_sort29DeviceRadixSortOnesweepKernelINS1_5radix10policy_hubI6__halfjjE10Policy1000ELNS0_9SortOrderE1ES6_jjiiNS1_21identity_decomposer_tEEEvPT5_SC_PT3_PKSD_PT1_PKSH_PT2_PKSL_T4_iiT6_,"a",@progbits
	.sectionflags	@""
	.align	4
.nv.constant0._ZN3cub18CUB_300001_SM_10006detail10radix_sort29DeviceRadixSortOnesweepKernelINS1_5radix10policy_hubI6__halfjjE10Policy1000ELNS0_9SortOrderE1ES6_jjiiNS1_21identity_decomposer_tEEEvPT5_SC_PT3_PKSD_PT1_PKSH_PT2_PKSL_T4_iiT6_:
	.zero		973


//--------------------- .nv.constant0._ZN3cub18CUB_300001_SM_10006detail10radix_sort33DeviceRadixSortExclusiveSumKernelINS1_5radix10policy_hubI6__halfjjE10Policy1000EjEEvPT0_ --------------------------
	.section	.nv.constant0._ZN3cub18CUB_300001_SM_10006detail10radix_sort33DeviceRadixSortExclusiveSumKernelINS1_5radix10policy_hubI6__halfjjE10Policy1000EjEEvPT0_,"a",@progbits
	.sectionflags	@""
	.align	4
.nv.constant0._ZN3cub18CUB_300001_SM_10006detail10radix_sort33DeviceRadixSortExclusiveSumKernelINS1_5radix10policy_hubI6__halfjjE10Policy1000EjEEvPT0_:
	.zero		904


//--------------------- .nv.constant0._ZN3cub18CUB_300001_SM_10006detail10radix_sort30DeviceRadixSortHistogramKernelINS1_5radix10policy_hubI6__halfjjE10Policy1000ELNS0_9SortOrderE1ES6_jNS1_21identity_decomposer_tEEEvPT2_PKT1_SB_iiT3_ --------------------------
	.section	.nv.constant0._ZN3cub18CUB_300001_SM_10006detail10radix_sort30DeviceRadixSortHistogramKernelINS1_5radix10policy_hubI6__halfjjE10Policy1000ELNS0_9SortOrderE1ES6_jNS1_21identity_decomposer_tEEEvPT2_PKT1_SB_iiT3_,"a",@progbits
	.sectionflags	@""
	.align	4
.nv.constant0._ZN3cub18CUB_300001_SM_10006detail10radix_sort30DeviceRadixSortHistogramKernelINS1_5radix10policy_hubI6__halfjjE10Policy1000ELNS0_9SortOrderE1ES6_jNS1_21identity_decomposer_tEEEvPT2_PKT1_SB_iiT3_:
	.zero		925


//--------------------- .nv.constant0._ZN3cub18CUB_300001_SM_10006detail10radix_sort31DeviceRadixSortSingleTileKernelINS1_5radix10policy_hubI6__halfjjE10Policy1000ELNS0_9SortOrderE1ES6_jjNS1_21identity_decomposer_tEEEvPKT1_PSB_PKT2_PSF_T3_iiT4_ --------------------------
	.section	.nv.constant0._ZN3cub18CUB_300001_SM_10006detail10radix_sort31DeviceRadixSortSingleTileKernelINS1_5radix10policy_hubI6__halfjjE10Policy1000ELNS0_9SortOrderE1ES6_jjNS1_21identity_decomposer_tEEEvPKT1_PSB_PKT2_PSF_T3_iiT4_,"a",@progbits
	.sectionflags	@""
	.align	4
.nv.constant0._ZN3cub18CUB_300001_SM_10006detail10radix_sort31DeviceRadixSortSingleTileKernelINS1_5radix10policy_hubI6__halfjjE10Policy1000ELNS0_9SortOrderE1ES6_jjNS1_21identity_decomposer_tEEEvPKT1_PSB_PKT2_PSF_T3_iiT4_:
	.zero		941


//--------------------- .nv.constant0._ZN3cub18CUB_300001_SM_10006detail4scan16DeviceScanKernelINS2_10policy_hubI6__halfS5_S5_jN4cuda3std3__44plusIvEEE10Policy1000EPS5_SD_NS0_13ScanTileStateIS5_Lb1EEESA_NS0_8NullTypeEjS5_Lb0ESG_EEvT0_T1_T2_iT3_T4_T5_ --------------------------
	.section	.nv.constant0._ZN3cub18CUB_300001_SM_10006detail4scan16DeviceScanKernelINS2_10policy_hubI6__halfS5_S5_jN4cuda3std3__44plusIvEEE10Policy1000EPS5_SD_NS0_13ScanTileStateIS5_Lb1EEESA_NS0_8NullTypeEjS5_Lb0ESG_EEvT0_T1_T2_iT3_T4_T5_,"a",@progbits
	.sectionflags	@""
	.align	4
.nv.constant0._ZN3cub18CUB_300001_SM_10006detail4scan16DeviceScanKernelINS2_10policy_hubI6__halfS5_S5_jN4cuda3std3__44plusIvEEE10Policy1000EPS5_SD_NS0_13ScanTileStateIS5_Lb1EEESA_NS0_8NullTypeEjS5_Lb0ESG_EEvT0_T1_T2_iT3_T4_T5_:
	.zero		932


//--------------------- .nv.constant0._ZN3cub18CUB_300001_SM_10006detail4scan20DeviceScanInitKernelINS0_13ScanTileStateI6__halfLb1EEEEEvT_i --------------------------
	.section	.nv.constant0._ZN3cub18CUB_300001_SM_10006detail4scan20DeviceScanInitKernelINS0_13ScanTileStateI6__halfLb1EEEEEvT_i,"a",@progbits
	.sectionflags	@""
	.align	4
.nv.constant0._ZN3cub18CUB_300001_SM_10006detail4scan20DeviceScanInitKernelINS0_13ScanTileStateI6__halfLb1EEEEEvT_i:
	.zero		908


//--------------------- .nv.constant0._ZN3cub18CUB_300001_SM_10006detail6reduce28DeviceReduceSingleTileKernelINS2_10policy_hubINS0_12KeyValuePairIi6__halfEEiNS0_6ArgMaxEE10Policy1000EPS7_SB_iS8_NS2_20empty_problem_init_tIS7_EES7_N4cuda3std3__410__identityEEEvT0_T1_T2_T3_T4_T6_ --------------------------
	.section	.nv.constant0._ZN3cub18CUB_300001_SM_10006detail6reduce28DeviceReduceSingleTileKernelINS2_10policy_hubINS0_12KeyValuePairIi6__halfEEiNS0_6ArgMaxEE10Policy1000EPS7_SB_iS8_NS2_20empty_problem_init_tIS7_EES7_N4cuda3std3__410__identityEEEvT0_T1_T2_T3_T4_T6_,"a",@progbits
	.sectionflags	@""
	.align	4
.nv.constant0._ZN3cub18CUB_300001_SM_10006detail6reduce28DeviceReduceSingleTileKernelINS2_10policy_hubINS0_12KeyValuePairIi6__halfEEiNS0_6ArgMaxEE10Policy1000EPS7_SB_iS8_NS2_20empty_problem_init_tIS7_EES7_N4cuda3std3__410__identityEEEvT0_T1_T2_T3_T4_T6_:
	.zero		929


//--------------------- .nv.constant0._ZN3cub18CUB_300001_SM_10006detail6reduce18DeviceReduceKernelINS2_10policy_hubINS0_12KeyValuePairIi6__halfEEiNS0_6ArgMaxEE10Policy1000ENS0_21ArgIndexInputIteratorIPKS6_iS6_EEiS8_S7_N4cuda3std3__410__identityEEEvT0_PT3_T1_NS0_13GridEvenShareISM_EET2_T4_ --------------------------
	.section	.nv.constant0._ZN3cub18CUB_300001_SM_10006detail6reduce18DeviceReduceKernelINS2_10policy_hubINS0_12KeyValuePairIi6__halfEEiNS0_6ArgMaxEE10Policy1000ENS0_21ArgIndexInputIteratorIPKS6_iS6_EEiS8_S7_N4cuda3std3__410__identityEEEvT0_PT3_T1_NS0_13GridEvenShareISM_EET2_T4_,"a",@progbits
	.sectionflags	@""
	.align	4
.nv.constant0._ZN3cub18CUB_300001_SM_10006detail6reduce18DeviceReduceKernelINS2_10policy_hubINS0_12KeyValuePairIi6__halfEEiNS0_6ArgMaxEE10Policy1000ENS0_21ArgIndexInputIteratorIPKS6_iS6_EEiS8_S7_N4cuda3std3__410__identityEEEvT0_PT3_T1_NS0_13GridEvenShareISM_EET2_T4_:
	.zero		966


//--------------------- .nv.constant0._ZN3cub18CUB_300001_SM_10006detail6reduce28DeviceReduceSingleTileKernelINS2_10policy_hubINS0_12KeyValuePairIi6__halfEEiNS0_6ArgMaxEE10Policy1000ENS0_21ArgIndexInputIteratorIPKS6_iS6_EEPS7_iS8_NS2_20empty_problem_init_tIS7_EES7_N4cuda3std3__410__identityEEEvT0_T1_T2_T3_T4_T6_ --------------------------
	.section	.nv.constant0._ZN3cub18CUB_300001_SM_10006detail6reduce28DeviceReduceSingleTileKernelINS2_10policy_hubINS0_12KeyValuePairIi6__halfEEiNS0_6ArgMaxEE10Policy1000ENS0_21ArgIndexInputIteratorIPKS6_iS6_EEPS7_iS8_NS2_20empty_problem_init_tIS7_EES7_N4cuda3std3__410__identityEEEvT0_T1_T2_T3_T4_T6_,"a",@progbits
	.sectionflags	@""
	.align	4
.nv.constant0._ZN3cub18CUB_300001_SM_10006detail6reduce28DeviceReduceSingleTileKernelINS2_10policy_hubINS0_12KeyValuePairIi6__halfEEiNS0_6ArgMaxEE10Policy1000ENS0_21ArgIndexInputIteratorIPKS6_iS6_EEPS7_iS8_NS2_20empty_problem_init_tIS7_EES7_N4cuda3std3__410__identityEEEvT0_T1_T2_T3_T4_T6_:
	.zero		937


//--------------------- .nv.constant0._ZN3cub18CUB_300001_SM_10006detail11EmptyKernelIvEEvv --------------------------
	.section	.nv.constant0._ZN3cub18CUB_300001_SM_10006detail11EmptyKernelIvEEvv,"a",@progbits
	.sectionflags	@""
	.align	4
.nv.constant0._ZN3cub18CUB_300001_SM_10006detail11EmptyKernelIvEEvv:
	.zero		896


//--------------------- .nv.constant0._Z20random_sample_kernelPK6__halfPKjPjfi --------------------------
	.section	.nv.constant0._Z20random_sample_kernelPK6__halfPKjPjfi,"a",@progbits
	.sectionflags	@""
	.align	4
.nv.constant0._Z20random_sample_kernelPK6__halfPKjPjfi:
	.zero		928


//--------------------- .nv.constant0._Z27partial_softmax_half_kernelP6__halfPKS_fi --------------------------
	.section	.nv.constant0._Z27partial_softmax_half_kernelP6__halfPKS_fi,"a",@progbits
	.sectionflags	@""
	.align	4
.nv.constant0._Z27partial_softmax_half_kernelP6__halfPKS_fi:
	.zero		920


//--------------------- SYMBOLS --------------------------

	.type		.nv.reservedSmem.offset0,@object
	.size		.nv.reservedSmem.offset0,0x4
	.type		.nv.reservedSmem.cap,@object
	.size		.nv.reservedSmem.cap,0x4
